	.target	sm_90a

	.elftype	@"ET_EXEC"


//--------------------- .note.nv.tkinfo           --------------------------
	.section	.note.nv.tkinfo,"",@"SHT_NOTE"
	.sectionflags	@"SHF_NOTE_NV_TKINFO"
	.tkinfo
        /*0018*/ 	.word	0x00000002
        /*0030*/ 	.string	""
        /*0030*/ 	.string	"ptxas"
        /*0030*/ 	.string	"Cuda compilation tools, release 13.0, V13.0.88"
        /*0030*/ 	.string	"Build cuda_13.0.r13.0/compiler.36424714_0"
        /*0030*/ 	.string	"-arch sm_90a -m 64 "



//--------------------- .note.nv.cuinfo           --------------------------
	.section	.note.nv.cuinfo,"",@"SHT_NOTE"
	.sectionflags	@"SHF_NOTE_NV_CUINFO"
        /*0018*/ 	.short	0x0002
        /*001a*/ 	.short	0x005a
        /*001c*/ 	.short	0x0082
	.zero		2


//--------------------- .nv.info                  --------------------------
	.section	.nv.info,"",@"SHT_CUDA_INFO"
	.align	4


	//----- nvinfo : EIATTR_REGCOUNT
	.align		4
        /*0000*/ 	.byte	0x04, 0x2f
        /*0002*/ 	.short	(.L_19 - .L_18)
	.align		4
.L_18:
        /*0004*/ 	.word	index@(_ZN7cutlass13device_kernelIN5flash22FlashAttnBwdPreprocessIN4cute5tupleIJNS3_1CILi64EEENS5_ILi96EEEEEENS_10bfloat16_tEfNS_4arch4Sm90ELb1ELb1EEEEEvNT_6ParamsE)
        /*0008*/ 	.word	0x00000032


	//----- nvinfo : EIATTR_FRAME_SIZE
	.align		4
.L_19:
        /*000c*/ 	.byte	0x04, 0x11
        /*000e*/ 	.short	(.L_21 - .L_20)
	.align		4
.L_20:
        /*0010*/ 	.word	index@(_ZN7cutlass13device_kernelIN5flash22FlashAttnBwdPreprocessIN4cute5tupleIJNS3_1CILi64EEENS5_ILi96EEEEEENS_10bfloat16_tEfNS_4arch4Sm90ELb1ELb1EEEEEvNT_6ParamsE)
        /*0014*/ 	.word	0x00000000


	//----- nvinfo : EIATTR_REGCOUNT
	.align		4
.L_21:
        /*0018*/ 	.byte	0x04, 0x2f
        /*001a*/ 	.short	(.L_23 - .L_22)
	.align		4
.L_22:
        /*001c*/ 	.word	index@(_ZN7cutlass13device_kernelIN5flash11enable_sm90INS1_16FlashAttnBwdSm90INS1_25CollectiveMainloopBwdSm90ILi2ELi2ELi2EN4cute5tupleIJNS5_1CILi1EEES8_S8_EEENS6_IJNS7_ILi64EEENS7_ILi128EEENS7_ILi96EEEEEENS_10bfloat16_tEfNS_4arch4Sm90ELb1ELb0ELb0ELb1ELb1ELb1ELb0ELb0ELi2ELi1ELi2ELi1ELb1EEENS1_24CollectiveEpilogueBwdGQAISD_fSG_Li256ELb1ELb1EEENS1_25SingleTileBwdLPTSchedulerILb1ELi128ELb1EEEEEEEEEvNT_6ParamsE)
        /*0020*/ 	.word	0x000000a8


	//----- nvinfo : EIATTR_FRAME_SIZE
	.align		4
.L_23:
        /*0024*/ 	.byte	0x04, 0x11
        /*0026*/ 	.short	(.L_25 - .L_24)
	.align		4
.L_24:
        /*0028*/ 	.word	index@(_ZN7cutlass13device_kernelIN5flash11enable_sm90INS1_16FlashAttnBwdSm90INS1_25CollectiveMainloopBwdSm90ILi2ELi2ELi2EN4cute5tupleIJNS5_1CILi1EEES8_S8_EEENS6_IJNS7_ILi64EEENS7_ILi128EEENS7_ILi96EEEEEENS_10bfloat16_tEfNS_4arch4Sm90ELb1ELb0ELb0ELb1ELb1ELb1ELb0ELb0ELi2ELi1ELi2ELi1ELb1EEENS1_24CollectiveEpilogueBwdGQAISD_fSG_Li256ELb1ELb1EEENS1_25SingleTileBwdLPTSchedulerILb1ELi128ELb1EEEEEEEEEvNT_6ParamsE)
        /*002c*/ 	.word	0x00000008


	//----- nvinfo : EIATTR_REGCOUNT
	.align		4
.L_25:
        /*0030*/ 	.byte	0x04, 0x2f
        /*0032*/ 	.short	(.L_27 - .L_26)
	.align		4
.L_26:
        /*0034*/ 	.word	index@(_ZN7cutlass13device_kernelIN5flash32FlashAttnBwdPostprocessConvertdQIN4cute5tupleIJNS3_1CILi64EEENS5_ILi96EEEEEENS_10bfloat16_tEfNS_4arch4Sm90ELi256ENS3_8TiledMMAINS3_8MMA_AtomIJNS3_4SM904GMMA27MMA_64x16x16_F32BF16BF16_SSILNSF_5MajorE0ELSH_1ELNSF_7ScaleInE1ELSI_1EEEEEENS3_6LayoutINS4_IJNS5_ILi1EEENS5_ILi2EEESM_EEENS4_IJNS5_ILi0EEESM_SP_EEEEENS4_IJNS3_10UnderscoreESS_SS_EEEEELb0EEEEEvNT_6ParamsE)
        /*0038*/ 	.word	0x0000002f


	//----- nvinfo : EIATTR_FRAME_SIZE
	.align		4
.L_27:
        /*003c*/ 	.byte	0x04, 0x11
        /*003e*/ 	.short	(.L_29 - .L_28)
	.align		4
.L_28:
        /*0040*/ 	.word	index@(_ZN7cutlass13device_kernelIN5flash32FlashAttnBwdPostprocessConvertdQIN4cute5tupleIJNS3_1CILi64EEENS5_ILi96EEEEEENS_10bfloat16_tEfNS_4arch4Sm90ELi256ENS3_8TiledMMAINS3_8MMA_AtomIJNS3_4SM904GMMA27MMA_64x16x16_F32BF16BF16_SSILNSF_5MajorE0ELSH_1ELNSF_7ScaleInE1ELSI_1EEEEEENS3_6LayoutINS4_IJNS5_ILi1EEENS5_ILi2EEESM_EEENS4_IJNS5_ILi0EEESM_SP_EEEEENS4_IJNS3_10UnderscoreESS_SS_EEEEELb0EEEEEvNT_6ParamsE)
        /*0044*/ 	.word	0x00000000


	//----- nvinfo : EIATTR_REGCOUNT
	.align		4
.L_29:
        /*0048*/ 	.byte	0x04, 0x2f
        /*004a*/ 	.short	(.L_31 - .L_30)
	.align		4
.L_30:
        /*004c*/ 	.word	index@(_ZN7cutlass13device_kernelIN5flash32FlashAttnBwdPostprocessConvertdQIN4cute5tupleIJNS3_1CILi128EEENS5_ILi96EEEEEENS_10bfloat16_tEfNS_4arch4Sm90ELi256ENS3_8TiledMMAINS3_8MMA_AtomIJNS3_4SM904GMMA27MMA_64x96x16_F32BF16BF16_RSILNSF_5MajorE0ELSH_1ELNSF_7ScaleInE1ELSI_1EEEEEENS3_6LayoutINS4_IJNS5_ILi2EEENS5_ILi1EEESN_EEENS4_IJSN_NS5_ILi0EEESP_EEEEENS4_IJNS3_10UnderscoreESS_SS_EEEEELb0EEEEEvNT_6ParamsE)
        /*0050*/ 	.word	0x00000048


	//----- nvinfo : EIATTR_FRAME_SIZE
	.align		4
.L_31:
        /*0054*/ 	.byte	0x04, 0x11
        /*0056*/ 	.short	(.L_33 - .L_32)
	.align		4
.L_32:
        /*0058*/ 	.word	index@(_ZN7cutlass13device_kernelIN5flash32FlashAttnBwdPostprocessConvertdQIN4cute5tupleIJNS3_1CILi128EEENS5_ILi96EEEEEENS_10bfloat16_tEfNS_4arch4Sm90ELi256ENS3_8TiledMMAINS3_8MMA_AtomIJNS3_4SM904GMMA27MMA_64x96x16_F32BF16BF16_RSILNSF_5MajorE0ELSH_1ELNSF_7ScaleInE1ELSI_1EEEEEENS3_6LayoutINS4_IJNS5_ILi2EEENS5_ILi1EEESN_EEENS4_IJSN_NS5_ILi0EEESP_EEEEENS4_IJNS3_10UnderscoreESS_SS_EEEEELb0EEEEEvNT_6ParamsE)
        /*005c*/ 	.word	0x00000000


	//----- nvinfo : EIATTR_REGCOUNT
	.align		4
.L_33:
        /*0060*/ 	.byte	0x04, 0x2f
        /*0062*/ 	.short	(.L_35 - .L_34)
	.align		4
.L_34:
        /*0064*/ 	.word	index@(_ZN7cutlass13device_kernelIN5flash11enable_sm90INS1_16FlashAttnBwdSm90INS1_25CollectiveMainloopBwdSm90ILi2ELi2ELi2EN4cute5tupleIJNS5_1CILi1EEES8_S8_EEENS6_IJNS7_ILi64EEENS7_ILi128EEENS7_ILi96EEEEEENS_10bfloat16_tEfNS_4arch4Sm90ELb1ELb0ELb0ELb1ELb0ELb1ELb0ELb0ELi2ELi1ELi2ELi1ELb1EEENS1_24CollectiveEpilogueBwdGQAISD_fSG_Li256ELb1ELb0EEENS1_25SingleTileBwdLPTSchedulerILb1ELi128ELb0EEEEEEEEEvNT_6ParamsE)
        /*0068*/ 	.word	0x000000a8


	//----- nvinfo : EIATTR_FRAME_SIZE
	.align		4
.L_35:
        /*006c*/ 	.byte	0x04, 0x11
        /*006e*/ 	.short	(.L_37 - .L_36)
	.align		4
.L_36:
        /*0070*/ 	.word	index@(_ZN7cutlass13device_kernelIN5flash11enable_sm90INS1_16FlashAttnBwdSm90INS1_25CollectiveMainloopBwdSm90ILi2ELi2ELi2EN4cute5tupleIJNS5_1CILi1EEES8_S8_EEENS6_IJNS7_ILi64EEENS7_ILi128EEENS7_ILi96EEEEEENS_10bfloat16_tEfNS_4arch4Sm90ELb1ELb0ELb0ELb1ELb0ELb1ELb0ELb0ELi2ELi1ELi2ELi1ELb1EEENS1_24CollectiveEpilogueBwdGQAISD_fSG_Li256ELb1ELb0EEENS1_25SingleTileBwdLPTSchedulerILb1ELi128ELb0EEEEEEEEEvNT_6ParamsE)
        /*0074*/ 	.word	0x00000008


	//----- nvinfo : EIATTR_REGCOUNT
	.align		4
.L_37:
        /*0078*/ 	.byte	0x04, 0x2f
        /*007a*/ 	.short	(.L_39 - .L_38)
	.align		4
.L_38:
        /*007c*/ 	.word	index@(_ZN7cutlass13device_kernelIN5flash11enable_sm90INS1_16FlashAttnBwdSm90INS1_25CollectiveMainloopBwdSm90ILi2ELi2ELi2EN4cute5tupleIJNS5_1CILi1EEES8_S8_EEENS6_IJNS7_ILi64EEENS7_ILi128EEENS7_ILi96EEEEEENS_10bfloat16_tEfNS_4arch4Sm90ELb1ELb0ELb0ELb1ELb1ELb1ELb0ELb0ELi2ELi1ELi2ELi1ELb1EEENS1_21CollectiveEpilogueBwdISD_SE_SG_Li256ELb1ELb0ELi1EEENS1_25SingleTileBwdLPTSchedulerILb1ELi128ELb1EEEEEEEEEvNT_6ParamsE)
        /*0080*/ 	.word	0x000000a8


	//----- nvinfo : EIATTR_FRAME_SIZE
	.align		4
.L_39:
        /*0084*/ 	.byte	0x04, 0x11
        /*0086*/ 	.short	(.L_41 - .L_40)
	.align		4
.L_40:
        /*0088*/ 	.word	index@(_ZN7cutlass13device_kernelIN5flash11enable_sm90INS1_16FlashAttnBwdSm90INS1_25CollectiveMainloopBwdSm90ILi2ELi2ELi2EN4cute5tupleIJNS5_1CILi1EEES8_S8_EEENS6_IJNS7_ILi64EEENS7_ILi128EEENS7_ILi96EEEEEENS_10bfloat16_tEfNS_4arch4Sm90ELb1ELb0ELb0ELb1ELb1ELb1ELb0ELb0ELi2ELi1ELi2ELi1ELb1EEENS1_21CollectiveEpilogueBwdISD_SE_SG_Li256ELb1ELb0ELi1EEENS1_25SingleTileBwdLPTSchedulerILb1ELi128ELb1EEEEEEEEEvNT_6ParamsE)
        /*008c*/ 	.word	0x00000008


	//----- nvinfo : EIATTR_REGCOUNT
	.align		4
.L_41:
        /*0090*/ 	.byte	0x04, 0x2f
        /*0092*/ 	.short	(.L_43 - .L_42)
	.align		4
.L_42:
        /*0094*/ 	.word	index@(_ZN7cutlass13device_kernelIN5flash11enable_sm90INS1_16FlashAttnBwdSm90INS1_25CollectiveMainloopBwdSm90ILi2ELi2ELi2EN4cute5tupleIJNS5_1CILi1EEES8_S8_EEENS6_IJNS7_ILi64EEENS7_ILi128EEENS7_ILi96EEEEEENS_10bfloat16_tEfNS_4arch4Sm90ELb1ELb0ELb0ELb1ELb0ELb1ELb0ELb0ELi2ELi1ELi2ELi1ELb1EEENS1_21CollectiveEpilogueBwdISD_SE_SG_Li256ELb1ELb0ELi1EEENS1_25SingleTileBwdLPTSchedulerILb1ELi128ELb0EEEEEEEEEvNT_6ParamsE)
        /*0098*/ 	.word	0x000000a8


	//----- nvinfo : EIATTR_FRAME_SIZE
	.align		4
.L_43:
        /*009c*/ 	.byte	0x04, 0x11
        /*009e*/ 	.short	(.L_45 - .L_44)
	.align		4
.L_44:
        /*00a0*/ 	.word	index@(_ZN7cutlass13device_kernelIN5flash11enable_sm90INS1_16FlashAttnBwdSm90INS1_25CollectiveMainloopBwdSm90ILi2ELi2ELi2EN4cute5tupleIJNS5_1CILi1EEES8_S8_EEENS6_IJNS7_ILi64EEENS7_ILi128EEENS7_ILi96EEEEEENS_10bfloat16_tEfNS_4arch4Sm90ELb1ELb0ELb0ELb1ELb0ELb1ELb0ELb0ELi2ELi1ELi2ELi1ELb1EEENS1_21CollectiveEpilogueBwdISD_SE_SG_Li256ELb1ELb0ELi1EEENS1_25SingleTileBwdLPTSchedulerILb1ELi128ELb0EEEEEEEEEvNT_6ParamsE)
        /*00a4*/ 	.word	0x00000008


	//----- nvinfo : EIATTR_REGCOUNT
	.align		4
.L_45:
        /*00a8*/ 	.byte	0x04, 0x2f
        /*00aa*/ 	.short	(.L_47 - .L_46)
	.align		4
.L_46:
        /*00ac*/ 	.word	index@(_ZN7cutlass13device_kernelIN5flash22FlashAttnBwdPreprocessIN4cute5tupleIJNS3_1CILi64EEENS5_ILi96EEEEEENS_10bfloat16_tEfNS_4arch4Sm90ELb1ELb0EEEEEvNT_6ParamsE)
        /*00b0*/ 	.word	0x0000002c


	//----- nvinfo : EIATTR_FRAME_SIZE
	.align		4
.L_47:
        /*00b4*/ 	.byte	0x04, 0x11
        /*00b6*/ 	.short	(.L_49 - .L_48)
	.align		4
.L_48:
        /*00b8*/ 	.word	index@(_ZN7cutlass13device_kernelIN5flash22FlashAttnBwdPreprocessIN4cute5tupleIJNS3_1CILi64EEENS5_ILi96EEEEEENS_10bfloat16_tEfNS_4arch4Sm90ELb1ELb0EEEEEvNT_6ParamsE)
        /*00bc*/ 	.word	0x00000000


	//----- nvinfo : EIATTR_REGCOUNT
	.align		4
.L_49:
        /*00c0*/ 	.byte	0x04, 0x2f
        /*00c2*/ 	.short	(.L_51 - .L_50)
	.align		4
.L_50:
        /*00c4*/ 	.word	index@(_ZN7cutlass13device_kernelIN5flash11enable_sm90INS1_16FlashAttnBwdSm90INS1_25CollectiveMainloopBwdSm90ILi2ELi2ELi2EN4cute5tupleIJNS5_1CILi1EEES8_S8_EEENS6_IJNS7_ILi64EEENS7_ILi128EEENS7_ILi96EEEEEENS_10bfloat16_tEfNS_4arch4Sm90ELb1ELb0ELb0ELb0ELb1ELb1ELb0ELb0ELi2ELi1ELi2ELi1ELb1EEENS1_24CollectiveEpilogueBwdGQAISD_fSG_Li256ELb0ELb1EEENS1_25SingleTileBwdLPTSchedulerILb0ELi128ELb1EEEEEEEEEvNT_6ParamsE)
        /*00c8*/ 	.word	0x000000a8


	//----- nvinfo : EIATTR_FRAME_SIZE
	.align		4
.L_51:
        /*00cc*/ 	.byte	0x04, 0x11
        /*00ce*/ 	.short	(.L_53 - .L_52)
	.align		4
.L_52:
        /*00d0*/ 	.word	index@(_ZN7cutlass13device_kernelIN5flash11enable_sm90INS1_16FlashAttnBwdSm90INS1_25CollectiveMainloopBwdSm90ILi2ELi2ELi2EN4cute5tupleIJNS5_1CILi1EEES8_S8_EEENS6_IJNS7_ILi64EEENS7_ILi128EEENS7_ILi96EEEEEENS_10bfloat16_tEfNS_4arch4Sm90ELb1ELb0ELb0ELb0ELb1ELb1ELb0ELb0ELi2ELi1ELi2ELi1ELb1EEENS1_24CollectiveEpilogueBwdGQAISD_fSG_Li256ELb0ELb1EEENS1_25SingleTileBwdLPTSchedulerILb0ELi128ELb1EEEEEEEEEvNT_6ParamsE)
        /*00d4*/ 	.word	0x00000008


	//----- nvinfo : EIATTR_REGCOUNT
	.align		4
.L_53:
        /*00d8*/ 	.byte	0x04, 0x2f
        /*00da*/ 	.short	(.L_55 - .L_54)
	.align		4
.L_54:
        /*00dc*/ 	.word	index@(_ZN7cutlass13device_kernelIN5flash11enable_sm90INS1_16FlashAttnBwdSm90INS1_25CollectiveMainloopBwdSm90ILi2ELi2ELi2EN4cute5tupleIJNS5_1CILi1EEES8_S8_EEENS6_IJNS7_ILi64EEENS7_ILi128EEENS7_ILi96EEEEEENS_10bfloat16_tEfNS_4arch4Sm90ELb1ELb0ELb0ELb0ELb0ELb1ELb0ELb0ELi2ELi1ELi2ELi1ELb1EEENS1_24CollectiveEpilogueBwdGQAISD_fSG_Li256ELb0ELb0EEENS1_25SingleTileBwdLPTSchedulerILb0ELi128ELb0EEEEEEEEEvNT_6ParamsE)
        /*00e0*/ 	.word	0x000000a8


	//----- nvinfo : EIATTR_FRAME_SIZE
	.align		4
.L_55:
        /*00e4*/ 	.byte	0x04, 0x11
        /*00e6*/ 	.short	(.L_57 - .L_56)
	.align		4
.L_56:
        /*00e8*/ 	.word	index@(_ZN7cutlass13device_kernelIN5flash11enable_sm90INS1_16FlashAttnBwdSm90INS1_25CollectiveMainloopBwdSm90ILi2ELi2ELi2EN4cute5tupleIJNS5_1CILi1EEES8_S8_EEENS6_IJNS7_ILi64EEENS7_ILi128EEENS7_ILi96EEEEEENS_10bfloat16_tEfNS_4arch4Sm90ELb1ELb0ELb0ELb0ELb0ELb1ELb0ELb0ELi2ELi1ELi2ELi1ELb1EEENS1_24CollectiveEpilogueBwdGQAISD_fSG_Li256ELb0ELb0EEENS1_25SingleTileBwdLPTSchedulerILb0ELi128ELb0EEEEEEEEEvNT_6ParamsE)
        /*00ec*/ 	.word	0x00000008


	//----- nvinfo : EIATTR_REGCOUNT
	.align		4
.L_57:
        /*00f0*/ 	.byte	0x04, 0x2f
        /*00f2*/ 	.short	(.L_59 - .L_58)
	.align		4
.L_58:
        /*00f4*/ 	.word	index@(_ZN7cutlass13device_kernelIN5flash11enable_sm90INS1_16FlashAttnBwdSm90INS1_25CollectiveMainloopBwdSm90ILi2ELi2ELi2EN4cute5tupleIJNS5_1CILi1EEES8_S8_EEENS6_IJNS7_ILi64EEENS7_ILi128EEENS7_ILi96EEEEEENS_10bfloat16_tEfNS_4arch4Sm90ELb1ELb0ELb0ELb0ELb1ELb1ELb0ELb0ELi2ELi1ELi2ELi1ELb1EEENS1_21CollectiveEpilogueBwdISD_SE_SG_Li256ELb0ELb0ELi1EEENS1_25SingleTileBwdLPTSchedulerILb0ELi128ELb1EEEEEEEEEvNT_6ParamsE)
        /*00f8*/ 	.word	0x000000a8


	//----- nvinfo : EIATTR_FRAME_SIZE
	.align		4
.L_59:
        /*00fc*/ 	.byte	0x04, 0x11
        /*00fe*/ 	.short	(.L_61 - .L_60)
	.align		4
.L_60:
        /*0100*/ 	.word	index@(_ZN7cutlass13device_kernelIN5flash11enable_sm90INS1_16FlashAttnBwdSm90INS1_25CollectiveMainloopBwdSm90ILi2ELi2ELi2EN4cute5tupleIJNS5_1CILi1EEES8_S8_EEENS6_IJNS7_ILi64EEENS7_ILi128EEENS7_ILi96EEEEEENS_10bfloat16_tEfNS_4arch4Sm90ELb1ELb0ELb0ELb0ELb1ELb1ELb0ELb0ELi2ELi1ELi2ELi1ELb1EEENS1_21CollectiveEpilogueBwdISD_SE_SG_Li256ELb0ELb0ELi1EEENS1_25SingleTileBwdLPTSchedulerILb0ELi128ELb1EEEEEEEEEvNT_6ParamsE)
        /*0104*/ 	.word	0x00000008


	//----- nvinfo : EIATTR_REGCOUNT
	.align		4
.L_61:
        /*0108*/ 	.byte	0x04, 0x2f
        /*010a*/ 	.short	(.L_63 - .L_62)
	.align		4
.L_62:
        /*010c*/ 	.word	index@(_ZN7cutlass13device_kernelIN5flash11enable_sm90INS1_16FlashAttnBwdSm90INS1_25CollectiveMainloopBwdSm90ILi2ELi2ELi2EN4cute5tupleIJNS5_1CILi1EEES8_S8_EEENS6_IJNS7_ILi64EEENS7_ILi128EEENS7_ILi96EEEEEENS_10bfloat16_tEfNS_4arch4Sm90ELb1ELb0ELb0ELb0ELb0ELb1ELb0ELb0ELi2ELi1ELi2ELi1ELb1EEENS1_21CollectiveEpilogueBwdISD_SE_SG_Li256ELb0ELb0ELi1EEENS1_25SingleTileBwdLPTSchedulerILb0ELi128ELb0EEEEEEEEEvNT_6ParamsE)
        /*0110*/ 	.word	0x000000a8


	//----- nvinfo : EIATTR_FRAME_SIZE
	.align		4
.L_63:
        /*0114*/ 	.byte	0x04, 0x11
        /*0116*/ 	.short	(.L_65 - .L_64)
	.align		4
.L_64:
        /*0118*/ 	.word	index@(_ZN7cutlass13device_kernelIN5flash11enable_sm90INS1_16FlashAttnBwdSm90INS1_25CollectiveMainloopBwdSm90ILi2ELi2ELi2EN4cute5tupleIJNS5_1CILi1EEES8_S8_EEENS6_IJNS7_ILi64EEENS7_ILi128EEENS7_ILi96EEEEEENS_10bfloat16_tEfNS_4arch4Sm90ELb1ELb0ELb0ELb0ELb0ELb1ELb0ELb0ELi2ELi1ELi2ELi1ELb1EEENS1_21CollectiveEpilogueBwdISD_SE_SG_Li256ELb0ELb0ELi1EEENS1_25SingleTileBwdLPTSchedulerILb0ELi128ELb0EEEEEEEEEvNT_6ParamsE)
        /*011c*/ 	.word	0x00000008


	//----- nvinfo : EIATTR_REGCOUNT
	.align		4
.L_65:
        /*0120*/ 	.byte	0x04, 0x2f
        /*0122*/ 	.short	(.L_67 - .L_66)
	.align		4
.L_66:
        /*0124*/ 	.word	index@(_ZN7cutlass13device_kernelIN5flash11enable_sm90INS1_16FlashAttnBwdSm90INS1_25CollectiveMainloopBwdSm90ILi2ELi2ELi2EN4cute5tupleIJNS5_1CILi1EEES8_S8_EEENS6_IJNS7_ILi64EEENS7_ILi128EEENS7_ILi96EEEEEENS_10bfloat16_tEfNS_4arch4Sm90ELb0ELb1ELb0ELb1ELb1ELb1ELb0ELb0ELi2ELi1ELi2ELi1ELb1EEENS1_24CollectiveEpilogueBwdGQAISD_fSG_Li256ELb1ELb1EEENS1_19SingleTileSchedulerILb1ELb0ELb0ELi128EEEEEEEEEvNT_6ParamsE)
        /*0128*/ 	.word	0x000000a8


	//----- nvinfo : EIATTR_FRAME_SIZE
	.align		4
.L_67:
        /*012c*/ 	.byte	0x04, 0x11
        /*012e*/ 	.short	(.L_69 - .L_68)
	.align		4
.L_68:
        /*0130*/ 	.word	index@(_ZN7cutlass13device_kernelIN5flash11enable_sm90INS1_16FlashAttnBwdSm90INS1_25CollectiveMainloopBwdSm90ILi2ELi2ELi2EN4cute5tupleIJNS5_1CILi1EEES8_S8_EEENS6_IJNS7_ILi64EEENS7_ILi128EEENS7_ILi96EEEEEENS_10bfloat16_tEfNS_4arch4Sm90ELb0ELb1ELb0ELb1ELb1ELb1ELb0ELb0ELi2ELi1ELi2ELi1ELb1EEENS1_24CollectiveEpilogueBwdGQAISD_fSG_Li256ELb1ELb1EEENS1_19SingleTileSchedulerILb1ELb0ELb0ELi128EEEEEEEEEvNT_6ParamsE)
        /*0134*/ 	.word	0x00000008


	//----- nvinfo : EIATTR_REGCOUNT
	.align		4
.L_69:
        /*0138*/ 	.byte	0x04, 0x2f
        /*013a*/ 	.short	(.L_71 - .L_70)
	.align		4
.L_70:
        /*013c*/ 	.word	index@(_ZN7cutlass13device_kernelIN5flash11enable_sm90INS1_16FlashAttnBwdSm90INS1_25CollectiveMainloopBwdSm90ILi2ELi2ELi2EN4cute5tupleIJNS5_1CILi1EEES8_S8_EEENS6_IJNS7_ILi64EEENS7_ILi128EEENS7_ILi96EEEEEENS_10bfloat16_tEfNS_4arch4Sm90ELb0ELb1ELb0ELb1ELb0ELb1ELb0ELb0ELi2ELi1ELi2ELi1ELb1EEENS1_24CollectiveEpilogueBwdGQAISD_fSG_Li256ELb1ELb0EEENS1_19SingleTileSchedulerILb1ELb0ELb0ELi128EEEEEEEEEvNT_6ParamsE)
        /*0140*/ 	.word	0x000000a8


	//----- nvinfo : EIATTR_FRAME_SIZE
	.align		4
.L_71:
        /*0144*/ 	.byte	0x04, 0x11
        /*0146*/ 	.short	(.L_73 - .L_72)
	.align		4
.L_72:
        /*0148*/ 	.word	index@(_ZN7cutlass13device_kernelIN5flash11enable_sm90INS1_16FlashAttnBwdSm90INS1_25CollectiveMainloopBwdSm90ILi2ELi2ELi2EN4cute5tupleIJNS5_1CILi1EEES8_S8_EEENS6_IJNS7_ILi64EEENS7_ILi128EEENS7_ILi96EEEEEENS_10bfloat16_tEfNS_4arch4Sm90ELb0ELb1ELb0ELb1ELb0ELb1ELb0ELb0ELi2ELi1ELi2ELi1ELb1EEENS1_24CollectiveEpilogueBwdGQAISD_fSG_Li256ELb1ELb0EEENS1_19SingleTileSchedulerILb1ELb0ELb0ELi128EEEEEEEEEvNT_6ParamsE)
        /*014c*/ 	.word	0x00000008


	//----- nvinfo : EIATTR_REGCOUNT
	.align		4
.L_73:
        /*0150*/ 	.byte	0x04, 0x2f
        /*0152*/ 	.short	(.L_75 - .L_74)
	.align		4
.L_74:
        /*0154*/ 	.word	index@(_ZN7cutlass13device_kernelIN5flash11enable_sm90INS1_16FlashAttnBwdSm90INS1_25CollectiveMainloopBwdSm90ILi2ELi2ELi2EN4cute5tupleIJNS5_1CILi1EEES8_S8_EEENS6_IJNS7_ILi64EEENS7_ILi128EEENS7_ILi96EEEEEENS_10bfloat16_tEfNS_4arch4Sm90ELb0ELb1ELb0ELb1ELb1ELb1ELb0ELb0ELi2ELi1ELi2ELi1ELb1EEENS1_21CollectiveEpilogueBwdISD_SE_SG_Li256ELb1ELb0ELi1EEENS1_19SingleTileSchedulerILb1ELb0ELb0ELi128EEEEEEEEEvNT_6ParamsE)
        /*0158*/ 	.word	0x000000a8


	//----- nvinfo : EIATTR_FRAME_SIZE
	.align		4
.L_75:
        /*015c*/ 	.byte	0x04, 0x11
        /*015e*/ 	.short	(.L_77 - .L_76)
	.align		4
.L_76:
        /*0160*/ 	.word	index@(_ZN7cutlass13device_kernelIN5flash11enable_sm90INS1_16FlashAttnBwdSm90INS1_25CollectiveMainloopBwdSm90ILi2ELi2ELi2EN4cute5tupleIJNS5_1CILi1EEES8_S8_EEENS6_IJNS7_ILi64EEENS7_ILi128EEENS7_ILi96EEEEEENS_10bfloat16_tEfNS_4arch4Sm90ELb0ELb1ELb0ELb1ELb1ELb1ELb0ELb0ELi2ELi1ELi2ELi1ELb1EEENS1_21CollectiveEpilogueBwdISD_SE_SG_Li256ELb1ELb0ELi1EEENS1_19SingleTileSchedulerILb1ELb0ELb0ELi128EEEEEEEEEvNT_6ParamsE)
        /*0164*/ 	.word	0x00000008


	//----- nvinfo : EIATTR_REGCOUNT
	.align		4
.L_77:
        /*0168*/ 	.byte	0x04, 0x2f
        /*016a*/ 	.short	(.L_79 - .L_78)
	.align		4
.L_78:
        /*016c*/ 	.word	index@(_ZN7cutlass13device_kernelIN5flash11enable_sm90INS1_16FlashAttnBwdSm90INS1_25CollectiveMainloopBwdSm90ILi2ELi2ELi2EN4cute5tupleIJNS5_1CILi1EEES8_S8_EEENS6_IJNS7_ILi64EEENS7_ILi128EEENS7_ILi96EEEEEENS_10bfloat16_tEfNS_4arch4Sm90ELb0ELb1ELb0ELb1ELb0ELb1ELb0ELb0ELi2ELi1ELi2ELi1ELb1EEENS1_21CollectiveEpilogueBwdISD_SE_SG_Li256ELb1ELb0ELi1EEENS1_19SingleTileSchedulerILb1ELb0ELb0ELi128EEEEEEEEEvNT_6ParamsE)
        /*0170*/ 	.word	0x000000a8


	//----- nvinfo : EIATTR_FRAME_SIZE
	.align		4
.L_79:
        /*0174*/ 	.byte	0x04, 0x11
        /*0176*/ 	.short	(.L_81 - .L_80)
	.align		4
.L_80:
        /*0178*/ 	.word	index@(_ZN7cutlass13device_kernelIN5flash11enable_sm90INS1_16FlashAttnBwdSm90INS1_25CollectiveMainloopBwdSm90ILi2ELi2ELi2EN4cute5tupleIJNS5_1CILi1EEES8_S8_EEENS6_IJNS7_ILi64EEENS7_ILi128EEENS7_ILi96EEEEEENS_10bfloat16_tEfNS_4arch4Sm90ELb0ELb1ELb0ELb1ELb0ELb1ELb0ELb0ELi2ELi1ELi2ELi1ELb1EEENS1_21CollectiveEpilogueBwdISD_SE_SG_Li256ELb1ELb0ELi1EEENS1_19SingleTileSchedulerILb1ELb0ELb0ELi128EEEEEEEEEvNT_6ParamsE)
        /*017c*/ 	.word	0x00000008


	//----- nvinfo : EIATTR_REGCOUNT
	.align		4
.L_81:
        /*0180*/ 	.byte	0x04, 0x2f
        /*0182*/ 	.short	(.L_83 - .L_82)
	.align		4
.L_82:
        /*0184*/ 	.word	index@(_ZN7cutlass13device_kernelIN5flash11enable_sm90INS1_16FlashAttnBwdSm90INS1_25CollectiveMainloopBwdSm90ILi2ELi2ELi2EN4cute5tupleIJNS5_1CILi1EEES8_S8_EEENS6_IJNS7_ILi64EEENS7_ILi128EEENS7_ILi96EEEEEENS_10bfloat16_tEfNS_4arch4Sm90ELb0ELb1ELb0ELb0ELb1ELb1ELb0ELb0ELi2ELi1ELi2ELi1ELb1EEENS1_24CollectiveEpilogueBwdGQAISD_fSG_Li256ELb0ELb1EEENS1_19SingleTileSchedulerILb0ELb0ELb0ELi128EEEEEEEEEvNT_6ParamsE)
        /*0188*/ 	.word	0x000000a8


	//----- nvinfo : EIATTR_FRAME_SIZE
	.align		4
.L_83:
        /*018c*/ 	.byte	0x04, 0x11
        /*018e*/ 	.short	(.L_85 - .L_84)
	.align		4
.L_84:
        /*0190*/ 	.word	index@(_ZN7cutlass13device_kernelIN5flash11enable_sm90INS1_16FlashAttnBwdSm90INS1_25CollectiveMainloopBwdSm90ILi2ELi2ELi2EN4cute5tupleIJNS5_1CILi1EEES8_S8_EEENS6_IJNS7_ILi64EEENS7_ILi128EEENS7_ILi96EEEEEENS_10bfloat16_tEfNS_4arch4Sm90ELb0ELb1ELb0ELb0ELb1ELb1ELb0ELb0ELi2ELi1ELi2ELi1ELb1EEENS1_24CollectiveEpilogueBwdGQAISD_fSG_Li256ELb0ELb1EEENS1_19SingleTileSchedulerILb0ELb0ELb0ELi128EEEEEEEEEvNT_6ParamsE)
        /*0194*/ 	.word	0x00000008


	//----- nvinfo : EIATTR_REGCOUNT
	.align		4
.L_85:
        /*0198*/ 	.byte	0x04, 0x2f
        /*019a*/ 	.short	(.L_87 - .L_86)
	.align		4
.L_86:
        /*019c*/ 	.word	index@(_ZN7cutlass13device_kernelIN5flash11enable_sm90INS1_16FlashAttnBwdSm90INS1_25CollectiveMainloopBwdSm90ILi2ELi2ELi2EN4cute5tupleIJNS5_1CILi1EEES8_S8_EEENS6_IJNS7_ILi64EEENS7_ILi128EEENS7_ILi96EEEEEENS_10bfloat16_tEfNS_4arch4Sm90ELb0ELb1ELb0ELb0ELb0ELb1ELb0ELb0ELi2ELi1ELi2ELi1ELb1EEENS1_24CollectiveEpilogueBwdGQAISD_fSG_Li256ELb0ELb0EEENS1_19SingleTileSchedulerILb0ELb0ELb0ELi128EEEEEEEEEvNT_6ParamsE)
        /*01a0*/ 	.word	0x000000a8


	//----- nvinfo : EIATTR_FRAME_SIZE
	.align		4
.L_87:
        /*01a4*/ 	.byte	0x04, 0x11
        /*01a6*/ 	.short	(.L_89 - .L_88)
	.align		4
.L_88:
        /*01a8*/ 	.word	index@(_ZN7cutlass13device_kernelIN5flash11enable_sm90INS1_16FlashAttnBwdSm90INS1_25CollectiveMainloopBwdSm90ILi2ELi2ELi2EN4cute5tupleIJNS5_1CILi1EEES8_S8_EEENS6_IJNS7_ILi64EEENS7_ILi128EEENS7_ILi96EEEEEENS_10bfloat16_tEfNS_4arch4Sm90ELb0ELb1ELb0ELb0ELb0ELb1ELb0ELb0ELi2ELi1ELi2ELi1ELb1EEENS1_24CollectiveEpilogueBwdGQAISD_fSG_Li256ELb0ELb0EEENS1_19SingleTileSchedulerILb0ELb0ELb0ELi128EEEEEEEEEvNT_6ParamsE)
        /*01ac*/ 	.word	0x00000008


	//----- nvinfo : EIATTR_REGCOUNT
	.align		4
.L_89:
        /*01b0*/ 	.byte	0x04, 0x2f
        /*01b2*/ 	.short	(.L_91 - .L_90)
	.align		4
.L_90:
        /*01b4*/ 	.word	index@(_ZN7cutlass13device_kernelIN5flash11enable_sm90INS1_16FlashAttnBwdSm90INS1_25CollectiveMainloopBwdSm90ILi2ELi2ELi2EN4cute5tupleIJNS5_1CILi1EEES8_S8_EEENS6_IJNS7_ILi64EEENS7_ILi128EEENS7_ILi96EEEEEENS_10bfloat16_tEfNS_4arch4Sm90ELb0ELb1ELb0ELb0ELb1ELb1ELb0ELb0ELi2ELi1ELi2ELi1ELb1EEENS1_21CollectiveEpilogueBwdISD_SE_SG_Li256ELb0ELb0ELi1EEENS1_19SingleTileSchedulerILb0ELb0ELb0ELi128EEEEEEEEEvNT_6ParamsE)
        /*01b8*/ 	.word	0x000000a8


	//----- nvinfo : EIATTR_FRAME_SIZE
	.align		4
.L_91:
        /*01bc*/ 	.byte	0x04, 0x11
        /*01be*/ 	.short	(.L_93 - .L_92)
	.align		4
.L_92:
        /*01c0*/ 	.word	index@(_ZN7cutlass13device_kernelIN5flash11enable_sm90INS1_16FlashAttnBwdSm90INS1_25CollectiveMainloopBwdSm90ILi2ELi2ELi2EN4cute5tupleIJNS5_1CILi1EEES8_S8_EEENS6_IJNS7_ILi64EEENS7_ILi128EEENS7_ILi96EEEEEENS_10bfloat16_tEfNS_4arch4Sm90ELb0ELb1ELb0ELb0ELb1ELb1ELb0ELb0ELi2ELi1ELi2ELi1ELb1EEENS1_21CollectiveEpilogueBwdISD_SE_SG_Li256ELb0ELb0ELi1EEENS1_19SingleTileSchedulerILb0ELb0ELb0ELi128EEEEEEEEEvNT_6ParamsE)
        /*01c4*/ 	.word	0x00000008


	//----- nvinfo : EIATTR_REGCOUNT
	.align		4
.L_93:
        /*01c8*/ 	.byte	0x04, 0x2f
        /*01ca*/ 	.short	(.L_95 - .L_94)
	.align		4
.L_94:
        /*01cc*/ 	.word	index@(_ZN7cutlass13device_kernelIN5flash11enable_sm90INS1_16FlashAttnBwdSm90INS1_25CollectiveMainloopBwdSm90ILi2ELi2ELi2EN4cute5tupleIJNS5_1CILi1EEES8_S8_EEENS6_IJNS7_ILi64EEENS7_ILi128EEENS7_ILi96EEEEEENS_10bfloat16_tEfNS_4arch4Sm90ELb0ELb1ELb0ELb0ELb0ELb1ELb0ELb0ELi2ELi1ELi2ELi1ELb1EEENS1_21CollectiveEpilogueBwdISD_SE_SG_Li256ELb0ELb0ELi1EEENS1_19SingleTileSchedulerILb0ELb0ELb0ELi128EEEEEEEEEvNT_6ParamsE)
        /*01d0*/ 	.word	0x000000a8


	//----- nvinfo : EIATTR_FRAME_SIZE
	.align		4
.L_95:
        /*01d4*/ 	.byte	0x04, 0x11
        /*01d6*/ 	.short	(.L_97 - .L_96)
	.align		4
.L_96:
        /*01d8*/ 	.word	index@(_ZN7cutlass13device_kernelIN5flash11enable_sm90INS1_16FlashAttnBwdSm90INS1_25CollectiveMainloopBwdSm90ILi2ELi2ELi2EN4cute5tupleIJNS5_1CILi1EEES8_S8_EEENS6_IJNS7_ILi64EEENS7_ILi128EEENS7_ILi96EEEEEENS_10bfloat16_tEfNS_4arch4Sm90ELb0ELb1ELb0ELb0ELb0ELb1ELb0ELb0ELi2ELi1ELi2ELi1ELb1EEENS1_21CollectiveEpilogueBwdISD_SE_SG_Li256ELb0ELb0ELi1EEENS1_19SingleTileSchedulerILb0ELb0ELb0ELi128EEEEEEEEEvNT_6ParamsE)
        /*01dc*/ 	.word	0x00000008


	//----- nvinfo : EIATTR_REGCOUNT
	.align		4
.L_97:
        /*01e0*/ 	.byte	0x04, 0x2f
        /*01e2*/ 	.short	(.L_99 - .L_98)
	.align		4
.L_98:
        /*01e4*/ 	.word	index@(_ZN7cutlass13device_kernelIN5flash11enable_sm90INS1_16FlashAttnBwdSm90INS1_25CollectiveMainloopBwdSm90ILi2ELi2ELi2EN4cute5tupleIJNS5_1CILi1EEES8_S8_EEENS6_IJNS7_ILi64EEENS7_ILi128EEENS7_ILi96EEEEEENS_10bfloat16_tEfNS_4arch4Sm90ELb0ELb0ELb0ELb1ELb1ELb1ELb0ELb0ELi2ELi1ELi2ELi1ELb1EEENS1_24CollectiveEpilogueBwdGQAISD_fSG_Li256ELb1ELb1EEENS1_19SingleTileSchedulerILb1ELb0ELb0ELi128EEEEEEEEEvNT_6ParamsE)
        /*01e8*/ 	.word	0x000000a8


	//----- nvinfo : EIATTR_FRAME_SIZE
	.align		4
.L_99:
        /*01ec*/ 	.byte	0x04, 0x11
        /*01ee*/ 	.short	(.L_101 - .L_100)
	.align		4
.L_100:
        /*01f0*/ 	.word	index@(_ZN7cutlass13device_kernelIN5flash11enable_sm90INS1_16FlashAttnBwdSm90INS1_25CollectiveMainloopBwdSm90ILi2ELi2ELi2EN4cute5tupleIJNS5_1CILi1EEES8_S8_EEENS6_IJNS7_ILi64EEENS7_ILi128EEENS7_ILi96EEEEEENS_10bfloat16_tEfNS_4arch4Sm90ELb0ELb0ELb0ELb1ELb1ELb1ELb0ELb0ELi2ELi1ELi2ELi1ELb1EEENS1_24CollectiveEpilogueBwdGQAISD_fSG_Li256ELb1ELb1EEENS1_19SingleTileSchedulerILb1ELb0ELb0ELi128EEEEEEEEEvNT_6ParamsE)
        /*01f4*/ 	.word	0x00000000


	//----- nvinfo : EIATTR_REGCOUNT
	.align		4
.L_101:
        /*01f8*/ 	.byte	0x04, 0x2f
        /*01fa*/ 	.short	(.L_103 - .L_102)
	.align		4
.L_102:
        /*01fc*/ 	.word	index@(_ZN7cutlass13device_kernelIN5flash11enable_sm90INS1_16FlashAttnBwdSm90INS1_25CollectiveMainloopBwdSm90ILi2ELi2ELi2EN4cute5tupleIJNS5_1CILi1EEES8_S8_EEENS6_IJNS7_ILi64EEENS7_ILi128EEENS7_ILi96EEEEEENS_10bfloat16_tEfNS_4arch4Sm90ELb0ELb0ELb0ELb1ELb0ELb1ELb0ELb0ELi2ELi1ELi2ELi1ELb1EEENS1_24CollectiveEpilogueBwdGQAISD_fSG_Li256ELb1ELb0EEENS1_19SingleTileSchedulerILb1ELb0ELb0ELi128EEEEEEEEEvNT_6ParamsE)
        /*0200*/ 	.word	0x000000a8


	//----- nvinfo : EIATTR_FRAME_SIZE
	.align		4
.L_103:
        /*0204*/ 	.byte	0x04, 0x11
        /*0206*/ 	.short	(.L_105 - .L_104)
	.align		4
.L_104:
        /*0208*/ 	.word	index@(_ZN7cutlass13device_kernelIN5flash11enable_sm90INS1_16FlashAttnBwdSm90INS1_25CollectiveMainloopBwdSm90ILi2ELi2ELi2EN4cute5tupleIJNS5_1CILi1EEES8_S8_EEENS6_IJNS7_ILi64EEENS7_ILi128EEENS7_ILi96EEEEEENS_10bfloat16_tEfNS_4arch4Sm90ELb0ELb0ELb0ELb1ELb0ELb1ELb0ELb0ELi2ELi1ELi2ELi1ELb1EEENS1_24CollectiveEpilogueBwdGQAISD_fSG_Li256ELb1ELb0EEENS1_19SingleTileSchedulerILb1ELb0ELb0ELi128EEEEEEEEEvNT_6ParamsE)
        /*020c*/ 	.word	0x00000000


	//----- nvinfo : EIATTR_REGCOUNT
	.align		4
.L_105:
        /*0210*/ 	.byte	0x04, 0x2f
        /*0212*/ 	.short	(.L_107 - .L_106)
	.align		4
.L_106:
        /*0214*/ 	.word	index@(_ZN7cutlass13device_kernelIN5flash11enable_sm90INS1_16FlashAttnBwdSm90INS1_25CollectiveMainloopBwdSm90ILi2ELi2ELi2EN4cute5tupleIJNS5_1CILi1EEES8_S8_EEENS6_IJNS7_ILi64EEENS7_ILi128EEENS7_ILi96EEEEEENS_10bfloat16_tEfNS_4arch4Sm90ELb0ELb0ELb0ELb1ELb1ELb1ELb0ELb0ELi2ELi1ELi2ELi1ELb1EEENS1_21CollectiveEpilogueBwdISD_SE_SG_Li256ELb1ELb0ELi1EEENS1_19SingleTileSchedulerILb1ELb0ELb0ELi128EEEEEEEEEvNT_6ParamsE)
        /*0218*/ 	.word	0x000000a8


	//----- nvinfo : EIATTR_FRAME_SIZE
	.align		4
.L_107:
        /*021c*/ 	.byte	0x04, 0x11
        /*021e*/ 	.short	(.L_109 - .L_108)
	.align		4
.L_108:
        /*0220*/ 	.word	index@(_ZN7cutlass13device_kernelIN5flash11enable_sm90INS1_16FlashAttnBwdSm90INS1_25CollectiveMainloopBwdSm90ILi2ELi2ELi2EN4cute5tupleIJNS5_1CILi1EEES8_S8_EEENS6_IJNS7_ILi64EEENS7_ILi128EEENS7_ILi96EEEEEENS_10bfloat16_tEfNS_4arch4Sm90ELb0ELb0ELb0ELb1ELb1ELb1ELb0ELb0ELi2ELi1ELi2ELi1ELb1EEENS1_21CollectiveEpilogueBwdISD_SE_SG_Li256ELb1ELb0ELi1EEENS1_19SingleTileSchedulerILb1ELb0ELb0ELi128EEEEEEEEEvNT_6ParamsE)
        /*0224*/ 	.word	0x00000000


	//----- nvinfo : EIATTR_REGCOUNT
	.align		4
.L_109:
        /*0228*/ 	.byte	0x04, 0x2f
        /*022a*/ 	.short	(.L_111 - .L_110)
	.align		4
.L_110:
        /*022c*/ 	.word	index@(_ZN7cutlass13device_kernelIN5flash11enable_sm90INS1_16FlashAttnBwdSm90INS1_25CollectiveMainloopBwdSm90ILi2ELi2ELi2EN4cute5tupleIJNS5_1CILi1EEES8_S8_EEENS6_IJNS7_ILi64EEENS7_ILi128EEENS7_ILi96EEEEEENS_10bfloat16_tEfNS_4arch4Sm90ELb0ELb0ELb0ELb1ELb0ELb1ELb0ELb0ELi2ELi1ELi2ELi1ELb1EEENS1_21CollectiveEpilogueBwdISD_SE_SG_Li256ELb1ELb0ELi1EEENS1_19SingleTileSchedulerILb1ELb0ELb0ELi128EEEEEEEEEvNT_6ParamsE)
        /*0230*/ 	.word	0x000000a8


	//----- nvinfo : EIATTR_FRAME_SIZE
	.align		4
.L_111:
        /*0234*/ 	.byte	0x04, 0x11
        /*0236*/ 	.short	(.L_113 - .L_112)
	.align		4
.L_112:
        /*0238*/ 	.word	index@(_ZN7cutlass13device_kernelIN5flash11enable_sm90INS1_16FlashAttnBwdSm90INS1_25CollectiveMainloopBwdSm90ILi2ELi2ELi2EN4cute5tupleIJNS5_1CILi1EEES8_S8_EEENS6_IJNS7_ILi64EEENS7_ILi128EEENS7_ILi96EEEEEENS_10bfloat16_tEfNS_4arch4Sm90ELb0ELb0ELb0ELb1ELb0ELb1ELb0ELb0ELi2ELi1ELi2ELi1ELb1EEENS1_21CollectiveEpilogueBwdISD_SE_SG_Li256ELb1ELb0ELi1EEENS1_19SingleTileSchedulerILb1ELb0ELb0ELi128EEEEEEEEEvNT_6ParamsE)
        /*023c*/ 	.word	0x00000000


	//----- nvinfo : EIATTR_REGCOUNT
	.align		4
.L_113:
        /*0240*/ 	.byte	0x04, 0x2f
        /*0242*/ 	.short	(.L_115 - .L_114)
	.align		4
.L_114:
        /*0244*/ 	.word	index@(_ZN7cutlass13device_kernelIN5flash11enable_sm90INS1_16FlashAttnBwdSm90INS1_25CollectiveMainloopBwdSm90ILi2ELi2ELi2EN4cute5tupleIJNS5_1CILi1EEES8_S8_EEENS6_IJNS7_ILi64EEENS7_ILi128EEENS7_ILi96EEEEEENS_10bfloat16_tEfNS_4arch4Sm90ELb0ELb0ELb0ELb0ELb1ELb1ELb0ELb0ELi2ELi1ELi2ELi1ELb1EEENS1_24CollectiveEpilogueBwdGQAISD_fSG_Li256ELb0ELb1EEENS1_19SingleTileSchedulerILb0ELb0ELb0ELi128EEEEEEEEEvNT_6ParamsE)
        /*0248*/ 	.word	0x000000a8


	//----- nvinfo : EIATTR_FRAME_SIZE
	.align		4
.L_115:
        /*024c*/ 	.byte	0x04, 0x11
        /*024e*/ 	.short	(.L_117 - .L_116)
	.align		4
.L_116:
        /*0250*/ 	.word	index@(_ZN7cutlass13device_kernelIN5flash11enable_sm90INS1_16FlashAttnBwdSm90INS1_25CollectiveMainloopBwdSm90ILi2ELi2ELi2EN4cute5tupleIJNS5_1CILi1EEES8_S8_EEENS6_IJNS7_ILi64EEENS7_ILi128EEENS7_ILi96EEEEEENS_10bfloat16_tEfNS_4arch4Sm90ELb0ELb0ELb0ELb0ELb1ELb1ELb0ELb0ELi2ELi1ELi2ELi1ELb1EEENS1_24CollectiveEpilogueBwdGQAISD_fSG_Li256ELb0ELb1EEENS1_19SingleTileSchedulerILb0ELb0ELb0ELi128EEEEEEEEEvNT_6ParamsE)
        /*0254*/ 	.word	0x00000000


	//----- nvinfo : EIATTR_REGCOUNT
	.align		4
.L_117:
        /*0258*/ 	.byte	0x04, 0x2f
        /*025a*/ 	.short	(.L_119 - .L_118)
	.align		4
.L_118:
        /*025c*/ 	.word	index@(_ZN7cutlass13device_kernelIN5flash11enable_sm90INS1_16FlashAttnBwdSm90INS1_25CollectiveMainloopBwdSm90ILi2ELi2ELi2EN4cute5tupleIJNS5_1CILi1EEES8_S8_EEENS6_IJNS7_ILi64EEENS7_ILi128EEENS7_ILi96EEEEEENS_10bfloat16_tEfNS_4arch4Sm90ELb0ELb0ELb0ELb0ELb0ELb1ELb0ELb0ELi2ELi1ELi2ELi1ELb1EEENS1_24CollectiveEpilogueBwdGQAISD_fSG_Li256ELb0ELb0EEENS1_19SingleTileSchedulerILb0ELb0ELb0ELi128EEEEEEEEEvNT_6ParamsE)
        /*0260*/ 	.word	0x000000a8


	//----- nvinfo : EIATTR_FRAME_SIZE
	.align		4
.L_119:
        /*0264*/ 	.byte	0x04, 0x11
        /*0266*/ 	.short	(.L_121 - .L_120)
	.align		4
.L_120:
        /*0268*/ 	.word	index@(_ZN7cutlass13device_kernelIN5flash11enable_sm90INS1_16FlashAttnBwdSm90INS1_25CollectiveMainloopBwdSm90ILi2ELi2ELi2EN4cute5tupleIJNS5_1CILi1EEES8_S8_EEENS6_IJNS7_ILi64EEENS7_ILi128EEENS7_ILi96EEEEEENS_10bfloat16_tEfNS_4arch4Sm90ELb0ELb0ELb0ELb0ELb0ELb1ELb0ELb0ELi2ELi1ELi2ELi1ELb1EEENS1_24CollectiveEpilogueBwdGQAISD_fSG_Li256ELb0ELb0EEENS1_19SingleTileSchedulerILb0ELb0ELb0ELi128EEEEEEEEEvNT_6ParamsE)
        /*026c*/ 	.word	0x00000000


	//----- nvinfo : EIATTR_REGCOUNT
	.align		4
.L_121:
        /*0270*/ 	.byte	0x04, 0x2f
        /*0272*/ 	.short	(.L_123 - .L_122)
	.align		4
.L_122:
        /*0274*/ 	.word	index@(_ZN7cutlass13device_kernelIN5flash11enable_sm90INS1_16FlashAttnBwdSm90INS1_25CollectiveMainloopBwdSm90ILi2ELi2ELi2EN4cute5tupleIJNS5_1CILi1EEES8_S8_EEENS6_IJNS7_ILi64EEENS7_ILi128EEENS7_ILi96EEEEEENS_10bfloat16_tEfNS_4arch4Sm90ELb0ELb0ELb0ELb0ELb1ELb1ELb0ELb0ELi2ELi1ELi2ELi1ELb1EEENS1_21CollectiveEpilogueBwdISD_SE_SG_Li256ELb0ELb0ELi1EEENS1_19SingleTileSchedulerILb0ELb0ELb0ELi128EEEEEEEEEvNT_6ParamsE)
        /*0278*/ 	.word	0x000000a8


	//----- nvinfo : EIATTR_FRAME_SIZE
	.align		4
.L_123:
        /*027c*/ 	.byte	0x04, 0x11
        /*027e*/ 	.short	(.L_125 - .L_124)
	.align		4
.L_124:
        /*0280*/ 	.word	index@(_ZN7cutlass13device_kernelIN5flash11enable_sm90INS1_16FlashAttnBwdSm90INS1_25CollectiveMainloopBwdSm90ILi2ELi2ELi2EN4cute5tupleIJNS5_1CILi1EEES8_S8_EEENS6_IJNS7_ILi64EEENS7_ILi128EEENS7_ILi96EEEEEENS_10bfloat16_tEfNS_4arch4Sm90ELb0ELb0ELb0ELb0ELb1ELb1ELb0ELb0ELi2ELi1ELi2ELi1ELb1EEENS1_21CollectiveEpilogueBwdISD_SE_SG_Li256ELb0ELb0ELi1EEENS1_19SingleTileSchedulerILb0ELb0ELb0ELi128EEEEEEEEEvNT_6ParamsE)
        /*0284*/ 	.word	0x00000000


	//----- nvinfo : EIATTR_REGCOUNT
	.align		4
.L_125:
        /*0288*/ 	.byte	0x04, 0x2f
        /*028a*/ 	.short	(.L_127 - .L_126)
	.align		4
.L_126:
        /*028c*/ 	.word	index@(_ZN7cutlass13device_kernelIN5flash11enable_sm90INS1_16FlashAttnBwdSm90INS1_25CollectiveMainloopBwdSm90ILi2ELi2ELi2EN4cute5tupleIJNS5_1CILi1EEES8_S8_EEENS6_IJNS7_ILi64EEENS7_ILi128EEENS7_ILi96EEEEEENS_10bfloat16_tEfNS_4arch4Sm90ELb0ELb0ELb0ELb0ELb0ELb1ELb0ELb0ELi2ELi1ELi2ELi1ELb1EEENS1_21CollectiveEpilogueBwdISD_SE_SG_Li256ELb0ELb0ELi1EEENS1_19SingleTileSchedulerILb0ELb0ELb0ELi128EEEEEEEEEvNT_6ParamsE)
        /*0290*/ 	.word	0x000000a8


	//----- nvinfo : EIATTR_FRAME_SIZE
	.align		4
.L_127:
        /*0294*/ 	.byte	0x04, 0x11
        /*0296*/ 	.short	(.L_129 - .L_128)
	.align		4
.L_128:
        /*0298*/ 	.word	index@(_ZN7cutlass13device_kernelIN5flash11enable_sm90INS1_16FlashAttnBwdSm90INS1_25CollectiveMainloopBwdSm90ILi2ELi2ELi2EN4cute5tupleIJNS5_1CILi1EEES8_S8_EEENS6_IJNS7_ILi64EEENS7_ILi128EEENS7_ILi96EEEEEENS_10bfloat16_tEfNS_4arch4Sm90ELb0ELb0ELb0ELb0ELb0ELb1ELb0ELb0ELi2ELi1ELi2ELi1ELb1EEENS1_21CollectiveEpilogueBwdISD_SE_SG_Li256ELb0ELb0ELi1EEENS1_19SingleTileSchedulerILb0ELb0ELb0ELi128EEEEEEEEEvNT_6ParamsE)
        /*029c*/ 	.word	0x00000000


	//----- nvinfo : EIATTR_MIN_STACK_SIZE
	.align		4
.L_129:
        /*02a0*/ 	.byte	0x04, 0x12
        /*02a2*/ 	.short	(.L_131 - .L_130)
	.align		4
.L_130:
        /*02a4*/ 	.word	index@(_ZN7cutlass13device_kernelIN5flash11enable_sm90INS1_16FlashAttnBwdSm90INS1_25CollectiveMainloopBwdSm90ILi2ELi2ELi2EN4cute5tupleIJNS5_1CILi1EEES8_S8_EEENS6_IJNS7_ILi64EEENS7_ILi128EEENS7_ILi96EEEEEENS_10bfloat16_tEfNS_4arch4Sm90ELb0ELb0ELb0ELb0ELb0ELb1ELb0ELb0ELi2ELi1ELi2ELi1ELb1EEENS1_21CollectiveEpilogueBwdISD_SE_SG_Li256ELb0ELb0ELi1EEENS1_19SingleTileSchedulerILb0ELb0ELb0ELi128EEEEEEEEEvNT_6ParamsE)
        /*02a8*/ 	.word	0x00000000


	//----- nvinfo : EIATTR_MIN_STACK_SIZE
	.align		4
.L_131:
        /*02ac*/ 	.byte	0x04, 0x12
        /*02ae*/ 	.short	(.L_133 - .L_132)
	.align		4
.L_132:
        /*02b0*/ 	.word	index@(_ZN7cutlass13device_kernelIN5flash11enable_sm90INS1_16FlashAttnBwdSm90INS1_25CollectiveMainloopBwdSm90ILi2ELi2ELi2EN4cute5tupleIJNS5_1CILi1EEES8_S8_EEENS6_IJNS7_ILi64EEENS7_ILi128EEENS7_ILi96EEEEEENS_10bfloat16_tEfNS_4arch4Sm90ELb0ELb0ELb0ELb0ELb1ELb1ELb0ELb0ELi2ELi1ELi2ELi1ELb1EEENS1_21CollectiveEpilogueBwdISD_SE_SG_Li256ELb0ELb0ELi1EEENS1_19SingleTileSchedulerILb0ELb0ELb0ELi128EEEEEEEEEvNT_6ParamsE)
        /*02b4*/ 	.word	0x00000000


	//----- nvinfo : EIATTR_MIN_STACK_SIZE
	.align		4
.L_133:
        /*02b8*/ 	.byte	0x04, 0x12
        /*02ba*/ 	.short	(.L_135 - .L_134)
	.align		4
.L_134:
        /*02bc*/ 	.word	index@(_ZN7cutlass13device_kernelIN5flash11enable_sm90INS1_16FlashAttnBwdSm90INS1_25CollectiveMainloopBwdSm90ILi2ELi2ELi2EN4cute5tupleIJNS5_1CILi1EEES8_S8_EEENS6_IJNS7_ILi64EEENS7_ILi128EEENS7_ILi96EEEEEENS_10bfloat16_tEfNS_4arch4Sm90ELb0ELb0ELb0ELb0ELb0ELb1ELb0ELb0ELi2ELi1ELi2ELi1ELb1EEENS1_24CollectiveEpilogueBwdGQAISD_fSG_Li256ELb0ELb0EEENS1_19SingleTileSchedulerILb0ELb0ELb0ELi128EEEEEEEEEvNT_6ParamsE)
        /*02c0*/ 	.word	0x00000000


	//----- nvinfo : EIATTR_MIN_STACK_SIZE
	.align		4
.L_135:
        /*02c4*/ 	.byte	0x04, 0x12
        /*02c6*/ 	.short	(.L_137 - .L_136)
	.align		4
.L_136:
        /*02c8*/ 	.word	index@(_ZN7cutlass13device_kernelIN5flash11enable_sm90INS1_16FlashAttnBwdSm90INS1_25CollectiveMainloopBwdSm90ILi2ELi2ELi2EN4cute5tupleIJNS5_1CILi1EEES8_S8_EEENS6_IJNS7_ILi64EEENS7_ILi128EEENS7_ILi96EEEEEENS_10bfloat16_tEfNS_4arch4Sm90ELb0ELb0ELb0ELb0ELb1ELb1ELb0ELb0ELi2ELi1ELi2ELi1ELb1EEENS1_24CollectiveEpilogueBwdGQAISD_fSG_Li256ELb0ELb1EEENS1_19SingleTileSchedulerILb0ELb0ELb0ELi128EEEEEEEEEvNT_6ParamsE)
        /*02cc*/ 	.word	0x00000000


	//----- nvinfo : EIATTR_MIN_STACK_SIZE
	.align		4
.L_137:
        /*02d0*/ 	.byte	0x04, 0x12
        /*02d2*/ 	.short	(.L_139 - .L_138)
	.align		4
.L_138:
        /*02d4*/ 	.word	index@(_ZN7cutlass13device_kernelIN5flash11enable_sm90INS1_16FlashAttnBwdSm90INS1_25CollectiveMainloopBwdSm90ILi2ELi2ELi2EN4cute5tupleIJNS5_1CILi1EEES8_S8_EEENS6_IJNS7_ILi64EEENS7_ILi128EEENS7_ILi96EEEEEENS_10bfloat16_tEfNS_4arch4Sm90ELb0ELb0ELb0ELb1ELb0ELb1ELb0ELb0ELi2ELi1ELi2ELi1ELb1EEENS1_21CollectiveEpilogueBwdISD_SE_SG_Li256ELb1ELb0ELi1EEENS1_19SingleTileSchedulerILb1ELb0ELb0ELi128EEEEEEEEEvNT_6ParamsE)
        /*02d8*/ 	.word	0x00000000


	//----- nvinfo : EIATTR_MIN_STACK_SIZE
	.align		4
.L_139:
        /*02dc*/ 	.byte	0x04, 0x12
        /*02de*/ 	.short	(.L_141 - .L_140)
	.align		4
.L_140:
        /*02e0*/ 	.word	index@(_ZN7cutlass13device_kernelIN5flash11enable_sm90INS1_16FlashAttnBwdSm90INS1_25CollectiveMainloopBwdSm90ILi2ELi2ELi2EN4cute5tupleIJNS5_1CILi1EEES8_S8_EEENS6_IJNS7_ILi64EEENS7_ILi128EEENS7_ILi96EEEEEENS_10bfloat16_tEfNS_4arch4Sm90ELb0ELb0ELb0ELb1ELb1ELb1ELb0ELb0ELi2ELi1ELi2ELi1ELb1EEENS1_21CollectiveEpilogueBwdISD_SE_SG_Li256ELb1ELb0ELi1EEENS1_19SingleTileSchedulerILb1ELb0ELb0ELi128EEEEEEEEEvNT_6ParamsE)
        /*02e4*/ 	.word	0x00000000


	//----- nvinfo : EIATTR_MIN_STACK_SIZE
	.align		4
.L_141:
        /*02e8*/ 	.byte	0x04, 0x12
        /*02ea*/ 	.short	(.L_143 - .L_142)
	.align		4
.L_142:
        /*02ec*/ 	.word	index@(_ZN7cutlass13device_kernelIN5flash11enable_sm90INS1_16FlashAttnBwdSm90INS1_25CollectiveMainloopBwdSm90ILi2ELi2ELi2EN4cute5tupleIJNS5_1CILi1EEES8_S8_EEENS6_IJNS7_ILi64EEENS7_ILi128EEENS7_ILi96EEEEEENS_10bfloat16_tEfNS_4arch4Sm90ELb0ELb0ELb0ELb1ELb0ELb1ELb0ELb0ELi2ELi1ELi2ELi1ELb1EEENS1_24CollectiveEpilogueBwdGQAISD_fSG_Li256ELb1ELb0EEENS1_19SingleTileSchedulerILb1ELb0ELb0ELi128EEEEEEEEEvNT_6ParamsE)
        /*02f0*/ 	.word	0x00000000


	//----- nvinfo : EIATTR_MIN_STACK_SIZE
	.align		4
.L_143:
        /*02f4*/ 	.byte	0x04, 0x12
        /*02f6*/ 	.short	(.L_145 - .L_144)
	.align		4
.L_144:
        /*02f8*/ 	.word	index@(_ZN7cutlass13device_kernelIN5flash11enable_sm90INS1_16FlashAttnBwdSm90INS1_25CollectiveMainloopBwdSm90ILi2ELi2ELi2EN4cute5tupleIJNS5_1CILi1EEES8_S8_EEENS6_IJNS7_ILi64EEENS7_ILi128EEENS7_ILi96EEEEEENS_10bfloat16_tEfNS_4arch4Sm90ELb0ELb0ELb0ELb1ELb1ELb1ELb0ELb0ELi2ELi1ELi2ELi1ELb1EEENS1_24CollectiveEpilogueBwdGQAISD_fSG_Li256ELb1ELb1EEENS1_19SingleTileSchedulerILb1ELb0ELb0ELi128EEEEEEEEEvNT_6ParamsE)
        /*02fc*/ 	.word	0x00000000


	//----- nvinfo : EIATTR_MIN_STACK_SIZE
	.align		4
.L_145:
        /*0300*/ 	.byte	0x04, 0x12
        /*0302*/ 	.short	(.L_147 - .L_146)
	.align		4
.L_146:
        /*0304*/ 	.word	index@(_ZN7cutlass13device_kernelIN5flash11enable_sm90INS1_16FlashAttnBwdSm90INS1_25CollectiveMainloopBwdSm90ILi2ELi2ELi2EN4cute5tupleIJNS5_1CILi1EEES8_S8_EEENS6_IJNS7_ILi64EEENS7_ILi128EEENS7_ILi96EEEEEENS_10bfloat16_tEfNS_4arch4Sm90ELb0ELb1ELb0ELb0ELb0ELb1ELb0ELb0ELi2ELi1ELi2ELi1ELb1EEENS1_21CollectiveEpilogueBwdISD_SE_SG_Li256ELb0ELb0ELi1EEENS1_19SingleTileSchedulerILb0ELb0ELb0ELi128EEEEEEEEEvNT_6ParamsE)
        /*0308*/ 	.word	0x00000008


	//----- nvinfo : EIATTR_MIN_STACK_SIZE
	.align		4
.L_147:
        /*030c*/ 	.byte	0x04, 0x12
        /*030e*/ 	.short	(.L_149 - .L_148)
	.align		4
.L_148:
        /*0310*/ 	.word	index@(_ZN7cutlass13device_kernelIN5flash11enable_sm90INS1_16FlashAttnBwdSm90INS1_25CollectiveMainloopBwdSm90ILi2ELi2ELi2EN4cute5tupleIJNS5_1CILi1EEES8_S8_EEENS6_IJNS7_ILi64EEENS7_ILi128EEENS7_ILi96EEEEEENS_10bfloat16_tEfNS_4arch4Sm90ELb0ELb1ELb0ELb0ELb1ELb1ELb0ELb0ELi2ELi1ELi2ELi1ELb1EEENS1_21CollectiveEpilogueBwdISD_SE_SG_Li256ELb0ELb0ELi1EEENS1_19SingleTileSchedulerILb0ELb0ELb0ELi128EEEEEEEEEvNT_6ParamsE)
        /*0314*/ 	.word	0x00000008


	//----- nvinfo : EIATTR_MIN_STACK_SIZE
	.align		4
.L_149:
        /*0318*/ 	.byte	0x04, 0x12
        /*031a*/ 	.short	(.L_151 - .L_150)
	.align		4
.L_150:
        /*031c*/ 	.word	index@(_ZN7cutlass13device_kernelIN5flash11enable_sm90INS1_16FlashAttnBwdSm90INS1_25CollectiveMainloopBwdSm90ILi2ELi2ELi2EN4cute5tupleIJNS5_1CILi1EEES8_S8_EEENS6_IJNS7_ILi64EEENS7_ILi128EEENS7_ILi96EEEEEENS_10bfloat16_tEfNS_4arch4Sm90ELb0ELb1ELb0ELb0ELb0ELb1ELb0ELb0ELi2ELi1ELi2ELi1ELb1EEENS1_24CollectiveEpilogueBwdGQAISD_fSG_Li256ELb0ELb0EEENS1_19SingleTileSchedulerILb0ELb0ELb0ELi128EEEEEEEEEvNT_6ParamsE)
        /*0320*/ 	.word	0x00000008


	//----- nvinfo : EIATTR_MIN_STACK_SIZE
	.align		4
.L_151:
        /*0324*/ 	.byte	0x04, 0x12
        /*0326*/ 	.short	(.L_153 - .L_152)
	.align		4
.L_152:
        /*0328*/ 	.word	index@(_ZN7cutlass13device_kernelIN5flash11enable_sm90INS1_16FlashAttnBwdSm90INS1_25CollectiveMainloopBwdSm90ILi2ELi2ELi2EN4cute5tupleIJNS5_1CILi1EEES8_S8_EEENS6_IJNS7_ILi64EEENS7_ILi128EEENS7_ILi96EEEEEENS_10bfloat16_tEfNS_4arch4Sm90ELb0ELb1ELb0ELb0ELb1ELb1ELb0ELb0ELi2ELi1ELi2ELi1ELb1EEENS1_24CollectiveEpilogueBwdGQAISD_fSG_Li256ELb0ELb1EEENS1_19SingleTileSchedulerILb0ELb0ELb0ELi128EEEEEEEEEvNT_6ParamsE)
        /*032c*/ 	.word	0x00000008


	//----- nvinfo : EIATTR_MIN_STACK_SIZE
	.align		4
.L_153:
        /*0330*/ 	.byte	0x04, 0x12
        /*0332*/ 	.short	(.L_155 - .L_154)
	.align		4
.L_154:
        /*0334*/ 	.word	index@(_ZN7cutlass13device_kernelIN5flash11enable_sm90INS1_16FlashAttnBwdSm90INS1_25CollectiveMainloopBwdSm90ILi2ELi2ELi2EN4cute5tupleIJNS5_1CILi1EEES8_S8_EEENS6_IJNS7_ILi64EEENS7_ILi128EEENS7_ILi96EEEEEENS_10bfloat16_tEfNS_4arch4Sm90ELb0ELb1ELb0ELb1ELb0ELb1ELb0ELb0ELi2ELi1ELi2ELi1ELb1EEENS1_21CollectiveEpilogueBwdISD_SE_SG_Li256ELb1ELb0ELi1EEENS1_19SingleTileSchedulerILb1ELb0ELb0ELi128EEEEEEEEEvNT_6ParamsE)
        /*0338*/ 	.word	0x00000008


	//----- nvinfo : EIATTR_MIN_STACK_SIZE
	.align		4
.L_155:
        /*033c*/ 	.byte	0x04, 0x12
        /*033e*/ 	.short	(.L_157 - .L_156)
	.align		4
.L_156:
        /*0340*/ 	.word	index@(_ZN7cutlass13device_kernelIN5flash11enable_sm90INS1_16FlashAttnBwdSm90INS1_25CollectiveMainloopBwdSm90ILi2ELi2ELi2EN4cute5tupleIJNS5_1CILi1EEES8_S8_EEENS6_IJNS7_ILi64EEENS7_ILi128EEENS7_ILi96EEEEEENS_10bfloat16_tEfNS_4arch4Sm90ELb0ELb1ELb0ELb1ELb1ELb1ELb0ELb0ELi2ELi1ELi2ELi1ELb1EEENS1_21CollectiveEpilogueBwdISD_SE_SG_Li256ELb1ELb0ELi1EEENS1_19SingleTileSchedulerILb1ELb0ELb0ELi128EEEEEEEEEvNT_6ParamsE)
        /*0344*/ 	.word	0x00000008


	//----- nvinfo : EIATTR_MIN_STACK_SIZE
	.align		4
.L_157:
        /*0348*/ 	.byte	0x04, 0x12
        /*034a*/ 	.short	(.L_159 - .L_158)
	.align		4
.L_158:
        /*034c*/ 	.word	index@(_ZN7cutlass13device_kernelIN5flash11enable_sm90INS1_16FlashAttnBwdSm90INS1_25CollectiveMainloopBwdSm90ILi2ELi2ELi2EN4cute5tupleIJNS5_1CILi1EEES8_S8_EEENS6_IJNS7_ILi64EEENS7_ILi128EEENS7_ILi96EEEEEENS_10bfloat16_tEfNS_4arch4Sm90ELb0ELb1ELb0ELb1ELb0ELb1ELb0ELb0ELi2ELi1ELi2ELi1ELb1EEENS1_24CollectiveEpilogueBwdGQAISD_fSG_Li256ELb1ELb0EEENS1_19SingleTileSchedulerILb1ELb0ELb0ELi128EEEEEEEEEvNT_6ParamsE)
        /*0350*/ 	.word	0x00000008


	//----- nvinfo : EIATTR_MIN_STACK_SIZE
	.align		4
.L_159:
        /*0354*/ 	.byte	0x04, 0x12
        /*0356*/ 	.short	(.L_161 - .L_160)
	.align		4
.L_160:
        /*0358*/ 	.word	index@(_ZN7cutlass13device_kernelIN5flash11enable_sm90INS1_16FlashAttnBwdSm90INS1_25CollectiveMainloopBwdSm90ILi2ELi2ELi2EN4cute5tupleIJNS5_1CILi1EEES8_S8_EEENS6_IJNS7_ILi64EEENS7_ILi128EEENS7_ILi96EEEEEENS_10bfloat16_tEfNS_4arch4Sm90ELb0ELb1ELb0ELb1ELb1ELb1ELb0ELb0ELi2ELi1ELi2ELi1ELb1EEENS1_24CollectiveEpilogueBwdGQAISD_fSG_Li256ELb1ELb1EEENS1_19SingleTileSchedulerILb1ELb0ELb0ELi128EEEEEEEEEvNT_6ParamsE)
        /*035c*/ 	.word	0x00000008


	//----- nvinfo : EIATTR_MIN_STACK_SIZE
	.align		4
.L_161:
        /*0360*/ 	.byte	0x04, 0x12
        /*0362*/ 	.short	(.L_163 - .L_162)
	.align		4
.L_162:
        /*0364*/ 	.word	index@(_ZN7cutlass13device_kernelIN5flash11enable_sm90INS1_16FlashAttnBwdSm90INS1_25CollectiveMainloopBwdSm90ILi2ELi2ELi2EN4cute5tupleIJNS5_1CILi1EEES8_S8_EEENS6_IJNS7_ILi64EEENS7_ILi128EEENS7_ILi96EEEEEENS_10bfloat16_tEfNS_4arch4Sm90ELb1ELb0ELb0ELb0ELb0ELb1ELb0ELb0ELi2ELi1ELi2ELi1ELb1EEENS1_21CollectiveEpilogueBwdISD_SE_SG_Li256ELb0ELb0ELi1EEENS1_25SingleTileBwdLPTSchedulerILb0ELi128ELb0EEEEEEEEEvNT_6ParamsE)
        /*0368*/ 	.word	0x00000008


	//----- nvinfo : EIATTR_MIN_STACK_SIZE
	.align		4
.L_163:
        /*036c*/ 	.byte	0x04, 0x12
        /*036e*/ 	.short	(.L_165 - .L_164)
	.align		4
.L_164:
        /*0370*/ 	.word	index@(_ZN7cutlass13device_kernelIN5flash11enable_sm90INS1_16FlashAttnBwdSm90INS1_25CollectiveMainloopBwdSm90ILi2ELi2ELi2EN4cute5tupleIJNS5_1CILi1EEES8_S8_EEENS6_IJNS7_ILi64EEENS7_ILi128EEENS7_ILi96EEEEEENS_10bfloat16_tEfNS_4arch4Sm90ELb1ELb0ELb0ELb0ELb1ELb1ELb0ELb0ELi2ELi1ELi2ELi1ELb1EEENS1_21CollectiveEpilogueBwdISD_SE_SG_Li256ELb0ELb0ELi1EEENS1_25SingleTileBwdLPTSchedulerILb0ELi128ELb1EEEEEEEEEvNT_6ParamsE)
        /*0374*/ 	.word	0x00000008


	//----- nvinfo : EIATTR_MIN_STACK_SIZE
	.align		4
.L_165:
        /*0378*/ 	.byte	0x04, 0x12
        /*037a*/ 	.short	(.L_167 - .L_166)
	.align		4
.L_166:
        /*037c*/ 	.word	index@(_ZN7cutlass13device_kernelIN5flash11enable_sm90INS1_16FlashAttnBwdSm90INS1_25CollectiveMainloopBwdSm90ILi2ELi2ELi2EN4cute5tupleIJNS5_1CILi1EEES8_S8_EEENS6_IJNS7_ILi64EEENS7_ILi128EEENS7_ILi96EEEEEENS_10bfloat16_tEfNS_4arch4Sm90ELb1ELb0ELb0ELb0ELb0ELb1ELb0ELb0ELi2ELi1ELi2ELi1ELb1EEENS1_24CollectiveEpilogueBwdGQAISD_fSG_Li256ELb0ELb0EEENS1_25SingleTileBwdLPTSchedulerILb0ELi128ELb0EEEEEEEEEvNT_6ParamsE)
        /*0380*/ 	.word	0x00000008


	//----- nvinfo : EIATTR_MIN_STACK_SIZE
	.align		4
.L_167:
        /*0384*/ 	.byte	0x04, 0x12
        /*0386*/ 	.short	(.L_169 - .L_168)
	.align		4
.L_168:
        /*0388*/ 	.word	index@(_ZN7cutlass13device_kernelIN5flash11enable_sm90INS1_16FlashAttnBwdSm90INS1_25CollectiveMainloopBwdSm90ILi2ELi2ELi2EN4cute5tupleIJNS5_1CILi1EEES8_S8_EEENS6_IJNS7_ILi64EEENS7_ILi128EEENS7_ILi96EEEEEENS_10bfloat16_tEfNS_4arch4Sm90ELb1ELb0ELb0ELb0ELb1ELb1ELb0ELb0ELi2ELi1ELi2ELi1ELb1EEENS1_24CollectiveEpilogueBwdGQAISD_fSG_Li256ELb0ELb1EEENS1_25SingleTileBwdLPTSchedulerILb0ELi128ELb1EEEEEEEEEvNT_6ParamsE)
        /*038c*/ 	.word	0x00000008


	//----- nvinfo : EIATTR_MIN_STACK_SIZE
	.align		4
.L_169:
        /*0390*/ 	.byte	0x04, 0x12
        /*0392*/ 	.short	(.L_171 - .L_170)
	.align		4
.L_170:
        /*0394*/ 	.word	index@(_ZN7cutlass13device_kernelIN5flash22FlashAttnBwdPreprocessIN4cute5tupleIJNS3_1CILi64EEENS5_ILi96EEEEEENS_10bfloat16_tEfNS_4arch4Sm90ELb1ELb0EEEEEvNT_6ParamsE)
        /*0398*/ 	.word	0x00000000


	//----- nvinfo : EIATTR_MIN_STACK_SIZE
	.align		4
.L_171:
        /*039c*/ 	.byte	0x04, 0x12
        /*039e*/ 	.short	(.L_173 - .L_172)
	.align		4
.L_172:
        /*03a0*/ 	.word	index@(_ZN7cutlass13device_kernelIN5flash11enable_sm90INS1_16FlashAttnBwdSm90INS1_25CollectiveMainloopBwdSm90ILi2ELi2ELi2EN4cute5tupleIJNS5_1CILi1EEES8_S8_EEENS6_IJNS7_ILi64EEENS7_ILi128EEENS7_ILi96EEEEEENS_10bfloat16_tEfNS_4arch4Sm90ELb1ELb0ELb0ELb1ELb0ELb1ELb0ELb0ELi2ELi1ELi2ELi1ELb1EEENS1_21CollectiveEpilogueBwdISD_SE_SG_Li256ELb1ELb0ELi1EEENS1_25SingleTileBwdLPTSchedulerILb1ELi128ELb0EEEEEEEEEvNT_6ParamsE)
        /*03a4*/ 	.word	0x00000008


	//----- nvinfo : EIATTR_MIN_STACK_SIZE
	.align		4
.L_173:
        /*03a8*/ 	.byte	0x04, 0x12
        /*03aa*/ 	.short	(.L_175 - .L_174)
	.align		4
.L_174:
        /*03ac*/ 	.word	index@(_ZN7cutlass13device_kernelIN5flash11enable_sm90INS1_16FlashAttnBwdSm90INS1_25CollectiveMainloopBwdSm90ILi2ELi2ELi2EN4cute5tupleIJNS5_1CILi1EEES8_S8_EEENS6_IJNS7_ILi64EEENS7_ILi128EEENS7_ILi96EEEEEENS_10bfloat16_tEfNS_4arch4Sm90ELb1ELb0ELb0ELb1ELb1ELb1ELb0ELb0ELi2ELi1ELi2ELi1ELb1EEENS1_21CollectiveEpilogueBwdISD_SE_SG_Li256ELb1ELb0ELi1EEENS1_25SingleTileBwdLPTSchedulerILb1ELi128ELb1EEEEEEEEEvNT_6ParamsE)
        /*03b0*/ 	.word	0x00000008


	//----- nvinfo : EIATTR_MIN_STACK_SIZE
	.align		4
.L_175:
        /*03b4*/ 	.byte	0x04, 0x12
        /*03b6*/ 	.short	(.L_177 - .L_176)
	.align		4
.L_176:
        /*03b8*/ 	.word	index@(_ZN7cutlass13device_kernelIN5flash11enable_sm90INS1_16FlashAttnBwdSm90INS1_25CollectiveMainloopBwdSm90ILi2ELi2ELi2EN4cute5tupleIJNS5_1CILi1EEES8_S8_EEENS6_IJNS7_ILi64EEENS7_ILi128EEENS7_ILi96EEEEEENS_10bfloat16_tEfNS_4arch4Sm90ELb1ELb0ELb0ELb1ELb0ELb1ELb0ELb0ELi2ELi1ELi2ELi1ELb1EEENS1_24CollectiveEpilogueBwdGQAISD_fSG_Li256ELb1ELb0EEENS1_25SingleTileBwdLPTSchedulerILb1ELi128ELb0EEEEEEEEEvNT_6ParamsE)
        /*03bc*/ 	.word	0x00000008


	//----- nvinfo : EIATTR_MIN_STACK_SIZE
	.align		4
.L_177:
        /*03c0*/ 	.byte	0x04, 0x12
        /*03c2*/ 	.short	(.L_179 - .L_178)
	.align		4
.L_178:
        /*03c4*/ 	.word	index@(_ZN7cutlass13device_kernelIN5flash32FlashAttnBwdPostprocessConvertdQIN4cute5tupleIJNS3_1CILi128EEENS5_ILi96EEEEEENS_10bfloat16_tEfNS_4arch4Sm90ELi256ENS3_8TiledMMAINS3_8MMA_AtomIJNS3_4SM904GMMA27MMA_64x96x16_F32BF16BF16_RSILNSF_5MajorE0ELSH_1ELNSF_7ScaleInE1ELSI_1EEEEEENS3_6LayoutINS4_IJNS5_ILi2EEENS5_ILi1EEESN_EEENS4_IJSN_NS5_ILi0EEESP_EEEEENS4_IJNS3_10UnderscoreESS_SS_EEEEELb0EEEEEvNT_6ParamsE)
        /*03c8*/ 	.word	0x00000000


	//----- nvinfo : EIATTR_MIN_STACK_SIZE
	.align		4
.L_179:
        /*03cc*/ 	.byte	0x04, 0x12
        /*03ce*/ 	.short	(.L_181 - .L_180)
	.align		4
.L_180:
        /*03d0*/ 	.word	index@(_ZN7cutlass13device_kernelIN5flash32FlashAttnBwdPostprocessConvertdQIN4cute5tupleIJNS3_1CILi64EEENS5_ILi96EEEEEENS_10bfloat16_tEfNS_4arch4Sm90ELi256ENS3_8TiledMMAINS3_8MMA_AtomIJNS3_4SM904GMMA27MMA_64x16x16_F32BF16BF16_SSILNSF_5MajorE0ELSH_1ELNSF_7ScaleInE1ELSI_1EEEEEENS3_6LayoutINS4_IJNS5_ILi1EEENS5_ILi2EEESM_EEENS4_IJNS5_ILi0EEESM_SP_EEEEENS4_IJNS3_10UnderscoreESS_SS_EEEEELb0EEEEEvNT_6ParamsE)
        /*03d4*/ 	.word	0x00000000


	//----- nvinfo : EIATTR_MIN_STACK_SIZE
	.align		4
.L_181:
        /*03d8*/ 	.byte	0x04, 0x12
        /*03da*/ 	.short	(.L_183 - .L_182)
	.align		4
.L_182:
        /*03dc*/ 	.word	index@(_ZN7cutlass13device_kernelIN5flash11enable_sm90INS1_16FlashAttnBwdSm90INS1_25CollectiveMainloopBwdSm90ILi2ELi2ELi2EN4cute5tupleIJNS5_1CILi1EEES8_S8_EEENS6_IJNS7_ILi64EEENS7_ILi128EEENS7_ILi96EEEEEENS_10bfloat16_tEfNS_4arch4Sm90ELb1ELb0ELb0ELb1ELb1ELb1ELb0ELb0ELi2ELi1ELi2ELi1ELb1EEENS1_24CollectiveEpilogueBwdGQAISD_fSG_Li256ELb1ELb1EEENS1_25SingleTileBwdLPTSchedulerILb1ELi128ELb1EEEEEEEEEvNT_6ParamsE)
        /*03e0*/ 	.word	0x00000008


	//----- nvinfo : EIATTR_MIN_STACK_SIZE
	.align		4
.L_183:
        /*03e4*/ 	.byte	0x04, 0x12
        /*03e6*/ 	.short	(.L_185 - .L_184)
	.align		4
.L_184:
        /*03e8*/ 	.word	index@(_ZN7cutlass13device_kernelIN5flash22FlashAttnBwdPreprocessIN4cute5tupleIJNS3_1CILi64EEENS5_ILi96EEEEEENS_10bfloat16_tEfNS_4arch4Sm90ELb1ELb1EEEEEvNT_6ParamsE)
        /*03ec*/ 	.word	0x00000000
.L_185:


//--------------------- .nv.compat                --------------------------
	.section	.nv.compat,"",@"SHT_CUDA_COMPAT_INFO"
	.align	4
        /*0000*/ 	.byte	0x02, 0x09, 0x01, 0x00, 0x02, 0x02, 0x04, 0x00, 0x02, 0x05, 0x05, 0x00, 0x03, 0x07, 0x01, 0x01
        /*0010*/ 	.byte	0x02, 0x03, 0x01, 0x00, 0x02, 0x06, 0x01, 0x00, 0x04, 0x0b, 0x08, 0x00, 0x00, 0x00, 0x00, 0x00
        /*0020*/ 	.byte	0x00, 0x00, 0x00, 0x00


//--------------------- .nv.info._ZN7cutlass13device_kernelIN5flash11enable_sm90INS1_16FlashAttnBwdSm90INS1_25CollectiveMainloopBwdSm90ILi2ELi2ELi2EN4cute5tupleIJNS5_1CILi1EEES8_S8_EEENS6_IJNS7_ILi64EEENS7_ILi128EEENS7_ILi96EEEEEENS_10bfloat16_tEfNS_4arch4Sm90ELb0ELb0ELb0ELb0ELb0ELb1ELb0ELb0ELi2ELi1ELi2ELi1ELb1EEENS1_21CollectiveEpilogueBwdISD_SE_SG_Li256ELb0ELb0ELi1EEENS1_19SingleTileSchedulerILb0ELb0ELb0ELi128EEEEEEEEEvNT_6ParamsE --------------------------
	.section	.nv.info._ZN7cutlass13device_kernelIN5flash11enable_sm90INS1_16FlashAttnBwdSm90INS1_25CollectiveMainloopBwdSm90ILi2ELi2ELi2EN4cute5tupleIJNS5_1CILi1EEES8_S8_EEENS6_IJNS7_ILi64EEENS7_ILi128EEENS7_ILi96EEEEEENS_10bfloat16_tEfNS_4arch4Sm90ELb0ELb0ELb0ELb0ELb0ELb1ELb0ELb0ELi2ELi1ELi2ELi1ELb1EEENS1_21CollectiveEpilogueBwdISD_SE_SG_Li256ELb0ELb0ELi1EEENS1_19SingleTileSchedulerILb0ELb0ELb0ELi128EEEEEEEEEvNT_6ParamsE,"",@"SHT_CUDA_INFO"
	.sectionflags	@""
	.align	4


	//----- nvinfo : EIATTR_CUDA_API_VERSION
	.align		4
        /*0000*/ 	.byte	0x04, 0x37
        /*0002*/ 	.short	(.L_187 - .L_186)
.L_186:
        /*0004*/ 	.word	0x00000082


	//----- nvinfo : EIATTR_KPARAM_INFO
	.align		4
.L_187:
        /*0008*/ 	.byte	0x04, 0x17
        /*000a*/ 	.short	(.L_189 - .L_188)
.L_188:
        /*000c*/ 	.word	0x00000000
        /*0010*/ 	.short	0x0000
        /*0012*/ 	.short	0x0070
        /*0014*/ 	.byte	0x00, 0xf0, 0x01, 0x24


	//----- nvinfo : EIATTR_SPARSE_MMA_MASK
	.align		4
.L_189:
        /*0018*/ 	.byte	0x03, 0x50
        /*001a*/ 	.short	0x0000


	//----- nvinfo : EIATTR_MAXREG_COUNT
	.align		4
        /*001c*/ 	.byte	0x03, 0x1b
        /*001e*/ 	.short	0x00a8


	//----- nvinfo : EIATTR_NUM_BARRIERS
	.align		4
        /*0020*/ 	.byte	0x02, 0x4c
        /*0022*/ 	.byte	0x10
	.zero		1


	//----- nvinfo : EIATTR_EXTERNS
	.align		4
        /*0024*/ 	.byte	0x04, 0x0f
        /*0026*/ 	.short	(.L_191 - .L_190)


	//   ....[0]....
	.align		4
.L_190:
        /*0028*/ 	.word	index@(__assertfail)


	//----- nvinfo : EIATTR_MERCURY_ISA_VERSION
	.align		4
.L_191:
        /*002c*/ 	.byte	0x03, 0x5f
        /*002e*/ 	.short	0x0101


	//----- nvinfo : EIATTR_INT_WARP_WIDE_INSTR_OFFSETS
	.align		4
        /*0030*/ 	.byte	0x04, 0x31
        /*0032*/ 	.short	(.L_193 - .L_192)


	//   ....[0]....
.L_192:
        /*0034*/ 	.word	0x000001e0


	//   ....[1]....
        /*0038*/ 	.word	0x00000210


	//----- nvinfo : EIATTR_COOP_GROUP_MASK_REGIDS
	.align		4
.L_193:
        /*003c*/ 	.byte	0x04, 0x29
        /*003e*/ 	.short	(.L_195 - .L_194)


	//   ....[0]....
.L_194:
        /*0040*/ 	.word	0xffffffff


	//   ....[1]....
        /*0044*/ 	.word	0xffffffff


	//   ....[2]....
        /*0048*/ 	.word	0xffffffff


	//   ....[3]....
        /*004c*/ 	.word	0xffffffff


	//   ....[4]....
        /*0050*/ 	.word	0xffffffff


	//   ....[5]....
        /*0054*/ 	.word	0xffffffff


	//   ....[6]....
        /*0058*/ 	.word	0xffffffff


	//   ....[7]....
        /*005c*/ 	.word	0xffffffff


	//   ....[8]....
        /*0060*/ 	.word	0x0500000f


	//----- nvinfo : EIATTR_COOP_GROUP_INSTR_OFFSETS
	.align		4
.L_195:
        /*0064*/ 	.byte	0x04, 0x28
        /*0066*/ 	.short	(.L_197 - .L_196)


	//   ....[0]....
.L_196:
        /*0068*/ 	.word	0x00000060


	//   ....[1]....
        /*006c*/ 	.word	0x000001f0


	//   ....[2]....
        /*0070*/ 	.word	0x00000240


	//   ....[3]....
        /*0074*/ 	.word	0x00000430


	//   ....[4]....
        /*0078*/ 	.word	0x00000640


	//   ....[5]....
        /*007c*/ 	.word	0x00000b90


	//   ....[6]....
        /*0080*/ 	.word	0x00004440


	//   ....[7]....
        /*0084*/ 	.word	0x00004a40


	//   ....[8]....
        /*0088*/ 	.word	0x000078a0


	//----- nvinfo : EIATTR_REG_RECONFIG
	.align		4
.L_197:
        /*008c*/ 	.byte	0x01, 0x54
	.zero		2


	//----- nvinfo : EIATTR_SYSCALL_OFFSETS
	.align		4
        /*0090*/ 	.byte	0x04, 0x46
        /*0092*/ 	.short	(.L_199 - .L_198)


	//   ....[0]....
.L_198:
        /*0094*/ 	.word	0x000007f0


	//   ....[1]....
        /*0098*/ 	.word	0x000008e0


	//   ....[2]....
        /*009c*/ 	.word	0x00000a40


	//   ....[3]....
        /*00a0*/ 	.word	0x00000b30


	//   ....[4]....
        /*00a4*/ 	.word	0x00000e20


	//   ....[5]....
        /*00a8*/ 	.word	0x00003ee0


	//   ....[6]....
        /*00ac*/ 	.word	0x00004000


	//   ....[7]....
        /*00b0*/ 	.word	0x00004120


	//   ....[8]....
        /*00b4*/ 	.word	0x00004240


	//----- nvinfo : EIATTR_MBARRIER_INSTR_OFFSETS
	.align		4
.L_199:
        /*00b8*/ 	.byte	0x04, 0x39
        /*00ba*/ 	.short	(.L_201 - .L_200)


	//   ....[0]....
.L_200:
        /*00bc*/ 	.word	0x000002e0
        /*00c0*/ 	.word	0x000000ff
        /*00c4*/ 	.word	0x00026800
        /*00c8*/ 	.short	0x0100
        /*00ca*/ 	.byte	0x06
	.zero		1


	//   ....[1]....
        /*00cc*/ 	.word	0x000003e0
        /*00d0*/ 	.word	0x000000ff
        /*00d4*/ 	.word	0x00026810
        /*00d8*/ 	.short	0x0100
        /*00da*/ 	.byte	0x08
	.zero		1


	//   ....[2]....
        /*00dc*/ 	.word	0x000003f0
        /*00e0*/ 	.word	0x000000ff
        /*00e4*/ 	.word	0x00026820
        /*00e8*/ 	.short	0x0100
        /*00ea*/ 	.byte	0x08
	.zero		1


	//   ....[3]....
        /*00ec*/ 	.word	0x00000400
        /*00f0*/ 	.word	0x000000ff
        /*00f4*/ 	.word	0x00026818
        /*00f8*/ 	.short	0x0100
        /*00fa*/ 	.byte	0x08
	.zero		1


	//   ....[4]....
        /*00fc*/ 	.word	0x00000410
        /*0100*/ 	.word	0x000000ff
        /*0104*/ 	.word	0x00026828
        /*0108*/ 	.short	0x0100
        /*010a*/ 	.byte	0x08
	.zero		1


	//   ....[5]....
        /*010c*/ 	.word	0x00000540
        /*0110*/ 	.word	0x000000ff
        /*0114*/ 	.word	0x00026830
        /*0118*/ 	.short	0x0100
        /*011a*/ 	.byte	0x08
	.zero		1


	//   ....[6]....
        /*011c*/ 	.word	0x00000550
        /*0120*/ 	.word	0x000000ff
        /*0124*/ 	.word	0x00026840
        /*0128*/ 	.short	0x0100
        /*012a*/ 	.byte	0x08
	.zero		1


	//   ....[7]....
        /*012c*/ 	.word	0x00000560
        /*0130*/ 	.word	0x000000ff
        /*0134*/ 	.word	0x00026838
        /*0138*/ 	.short	0x0100
        /*013a*/ 	.byte	0x08
	.zero		1


	//   ....[8]....
        /*013c*/ 	.word	0x00000570
        /*0140*/ 	.word	0x000000ff
        /*0144*/ 	.word	0x00026848
        /*0148*/ 	.short	0x0100
        /*014a*/ 	.byte	0x08
	.zero		1


	//   ....[9]....
        /*014c*/ 	.word	0x00000bd0
        /*0150*/ 	.word	0x00000002
        /*0154*/ 	.word	0x00026800
        /*0158*/ 	.short	0x010a
        /*015a*/ 	.byte	0x3f
	.zero		1


	//   ....[10]....
        /*015c*/ 	.word	0x00000cd0
        /*0160*/ 	.word	0x00000002
        /*0164*/ 	.word	0x00026800
        /*0168*/ 	.short	0x010a
        /*016a*/ 	.byte	0x3f
	.zero		1


	//   ....[11]....
        /*016c*/ 	.word	0x00001680
        /*0170*/ 	.word	0x000000ff
        /*0174*/ 	.word	0x00026810
        /*0178*/ 	.short	0x010a
        /*017a*/ 	.byte	0x08
	.zero		1


	//   ....[12]....
        /*017c*/ 	.word	0x000016c0
        /*0180*/ 	.word	0x000000ff
        /*0184*/ 	.word	0x00026810
        /*0188*/ 	.short	0x010a
        /*018a*/ 	.byte	0x08
	.zero		1


	//   ....[13]....
        /*018c*/ 	.word	0x00001b10
        /*0190*/ 	.word	0x000000ff
        /*0194*/ 	.word	0x00026830
        /*0198*/ 	.short	0x010a
        /*019a*/ 	.byte	0x08
	.zero		1


	//   ....[14]....
        /*019c*/ 	.word	0x00001b50
        /*01a0*/ 	.word	0x000000ff
        /*01a4*/ 	.word	0x00026830
        /*01a8*/ 	.short	0x010a
        /*01aa*/ 	.byte	0x08
	.zero		1


	//   ....[15]....
        /*01ac*/ 	.word	0x00003760
        /*01b0*/ 	.word	0x000000ff
        /*01b4*/ 	.word	0x00000000
        /*01b8*/ 	.short	0x0101
        /*01ba*/ 	.byte	0x0a
	.zero		1


	//   ....[16]....
        /*01bc*/ 	.word	0x00003a70
        /*01c0*/ 	.word	0x000000ff
        /*01c4*/ 	.word	0x00000000
        /*01c8*/ 	.short	0x0101
        /*01ca*/ 	.byte	0x08
	.zero		1


	//   ....[17]....
        /*01cc*/ 	.word	0x00005840
        /*01d0*/ 	.word	0x00000000
        /*01d4*/ 	.word	0x00026820
        /*01d8*/ 	.short	0x010a
        /*01da*/ 	.byte	0x3f
	.zero		1


	//   ....[18]....
        /*01dc*/ 	.word	0x00006140
        /*01e0*/ 	.word	0x00000000
        /*01e4*/ 	.word	0x00026840
        /*01e8*/ 	.short	0x010a
        /*01ea*/ 	.byte	0x3f
	.zero		1


	//   ....[19]....
        /*01ec*/ 	.word	0x00006440
        /*01f0*/ 	.word	0x00000000
        /*01f4*/ 	.word	0x00026828
        /*01f8*/ 	.short	0x010a
        /*01fa*/ 	.byte	0x3f
	.zero		1


	//   ....[20]....
        /*01fc*/ 	.word	0x000066c0
        /*0200*/ 	.word	0x00000000
        /*0204*/ 	.word	0x00026848
        /*0208*/ 	.short	0x010a
        /*020a*/ 	.byte	0x3f
	.zero		1


	//   ....[21]....
        /*020c*/ 	.word	0x00006990
        /*0210*/ 	.word	0x00000000
        /*0214*/ 	.word	0x00026820
        /*0218*/ 	.short	0x010a
        /*021a*/ 	.byte	0x3f
	.zero		1


	//   ....[22]....
        /*021c*/ 	.word	0x00006c80
        /*0220*/ 	.word	0x00000000
        /*0224*/ 	.word	0x00026840
        /*0228*/ 	.short	0x010a
        /*022a*/ 	.byte	0x3f
	.zero		1


	//   ....[23]....
        /*022c*/ 	.word	0x00006f60
        /*0230*/ 	.word	0x00000000
        /*0234*/ 	.word	0x00026828
        /*0238*/ 	.short	0x010a
        /*023a*/ 	.byte	0x3f
	.zero		1


	//   ....[24]....
        /*023c*/ 	.word	0x00007240
        /*0240*/ 	.word	0x00000003
        /*0244*/ 	.word	0x00026840
        /*0248*/ 	.short	0x010a
        /*024a*/ 	.byte	0x3f
	.zero		1


	//   ....[25]....
        /*024c*/ 	.word	0x00007700
        /*0250*/ 	.word	0x00000006
        /*0254*/ 	.word	0x00000000
        /*0258*/ 	.short	0x010a
        /*025a*/ 	.byte	0x3f
	.zero		1


	//   ....[26]....
        /*025c*/ 	.word	0x00007760
        /*0260*/ 	.word	0x00000003
        /*0264*/ 	.word	0x00000000
        /*0268*/ 	.short	0x010a
        /*026a*/ 	.byte	0x3f
	.zero		1


	//   ....[27]....
        /*026c*/ 	.word	0x000077c0
        /*0270*/ 	.word	0x00000000
        /*0274*/ 	.word	0x00000000
        /*0278*/ 	.short	0x010a
        /*027a*/ 	.byte	0x3f
	.zero		1


	//   ....[28]....
        /*027c*/ 	.word	0x000077f0
        /*0280*/ 	.word	0x00000003
        /*0284*/ 	.word	0x00000000
        /*0288*/ 	.short	0x010a
        /*028a*/ 	.byte	0x3f
	.zero		1


	//   ....[29]....
        /*028c*/ 	.word	0x000078d0
        /*0290*/ 	.word	0x00000002
        /*0294*/ 	.word	0x00026800
        /*0298*/ 	.short	0x010a
        /*029a*/ 	.byte	0x3f
	.zero		1


	//   ....[30]....
        /*029c*/ 	.word	0x00007930
        /*02a0*/ 	.word	0x00000005
        /*02a4*/ 	.word	0x00026810
        /*02a8*/ 	.short	0x010a
        /*02aa*/ 	.byte	0x3f
	.zero		1


	//   ....[31]....
        /*02ac*/ 	.word	0x00007990
        /*02b0*/ 	.word	0x00000005
        /*02b4*/ 	.word	0x00026830
        /*02b8*/ 	.short	0x010a
        /*02ba*/ 	.byte	0x3f
	.zero		1


	//   ....[32]....
        /*02bc*/ 	.word	0x000079e0
        /*02c0*/ 	.word	0x00000000
        /*02c4*/ 	.word	0x00026820
        /*02c8*/ 	.short	0x010a
        /*02ca*/ 	.byte	0x3f
	.zero		1


	//   ....[33]....
        /*02cc*/ 	.word	0x00007a30
        /*02d0*/ 	.word	0x00000000
        /*02d4*/ 	.word	0x00026840
        /*02d8*/ 	.short	0x010a
        /*02da*/ 	.byte	0x3f
	.zero		1


	//   ....[34]....
        /*02dc*/ 	.word	0x00007a80
        /*02e0*/ 	.word	0x00000000
        /*02e4*/ 	.word	0x00026828
        /*02e8*/ 	.short	0x010a
        /*02ea*/ 	.byte	0x3f
	.zero		1


	//   ....[35]....
        /*02ec*/ 	.word	0x00007ad0
        /*02f0*/ 	.word	0x00000000
        /*02f4*/ 	.word	0x00026848
        /*02f8*/ 	.short	0x010a
        /*02fa*/ 	.byte	0x3f
	.zero		1


	//   ....[36]....
        /*02fc*/ 	.word	0x00007b30
        /*0300*/ 	.word	0x00000000
        /*0304*/ 	.word	0x00026820
        /*0308*/ 	.short	0x010a
        /*030a*/ 	.byte	0x3f
	.zero		1


	//   ....[37]....
        /*030c*/ 	.word	0x00007b80
        /*0310*/ 	.word	0x00000000
        /*0314*/ 	.word	0x00026840
        /*0318*/ 	.short	0x010a
        /*031a*/ 	.byte	0x3f
	.zero		1


	//   ....[38]....
        /*031c*/ 	.word	0x00007bd0
        /*0320*/ 	.word	0x00000000
        /*0324*/ 	.word	0x00026828
        /*0328*/ 	.short	0x010a
        /*032a*/ 	.byte	0x3f
	.zero		1


	//   ....[39]....
        /*032c*/ 	.word	0x00007c20
        /*0330*/ 	.word	0x00000003
        /*0334*/ 	.word	0x00026840
        /*0338*/ 	.short	0x010a
        /*033a*/ 	.byte	0x3f
	.zero		1


	//   ....[40]....
        /*033c*/ 	.word	0x00007d00
        /*0340*/ 	.word	0x00000006
        /*0344*/ 	.word	0x00000000
        /*0348*/ 	.short	0x010a
        /*034a*/ 	.byte	0x3f
	.zero		1


	//   ....[41]....
        /*034c*/ 	.word	0x00007d50
        /*0350*/ 	.word	0x00000003
        /*0354*/ 	.word	0x00000000
        /*0358*/ 	.short	0x010a
        /*035a*/ 	.byte	0x3f
	.zero		1


	//   ....[42]....
        /*035c*/ 	.word	0x00007da0
        /*0360*/ 	.word	0x00000000
        /*0364*/ 	.word	0x00000000
        /*0368*/ 	.short	0x010a
        /*036a*/ 	.byte	0x3f
	.zero		1


	//----- nvinfo : EIATTR_NUM_MBARRIERS
	.align		4
.L_201:
        /*036c*/ 	.byte	0x03, 0x38
        /*036e*/ 	.short	0x0009


	//----- nvinfo : EIATTR_EXIT_INSTR_OFFSETS
	.align		4
        /*0370*/ 	.byte	0x04, 0x1c
        /*0372*/ 	.short	(.L_203 - .L_202)


	//   ....[0]....
.L_202:
        /*0374*/ 	.word	0x000006a0


	//   ....[1]....
        /*0378*/ 	.word	0x000049f0


	//   ....[2]....
        /*037c*/ 	.word	0x00004a80


	//   ....[3]....
        /*0380*/ 	.word	0x00004ab0


	//   ....[4]....
        /*0384*/ 	.word	0x00004bc0


	//   ....[5]....
        /*0388*/ 	.word	0x00005280


	//   ....[6]....
        /*038c*/ 	.word	0x00005550


	//   ....[7]....
        /*0390*/ 	.word	0x00007840


	//----- nvinfo : EIATTR_MAX_THREADS
	.align		4
.L_203:
        /*0394*/ 	.byte	0x04, 0x05
        /*0396*/ 	.short	(.L_205 - .L_204)
.L_204:
        /*0398*/ 	.word	0x00000180
        /*039c*/ 	.word	0x00000001
        /*03a0*/ 	.word	0x00000001


	//----- nvinfo : EIATTR_CRS_STACK_SIZE
	.align		4
.L_205:
        /*03a4*/ 	.byte	0x04, 0x1e
        /*03a6*/ 	.short	(.L_207 - .L_206)
.L_206:
        /*03a8*/ 	.word	0x00000000


	//----- nvinfo : EIATTR_CBANK_PARAM_SIZE
	.align		4
.L_207:
        /*03ac*/ 	.byte	0x03, 0x19
        /*03ae*/ 	.short	0x0970


	//----- nvinfo : EIATTR_PARAM_CBANK
	.align		4
        /*03b0*/ 	.byte	0x04, 0x0a
        /*03b2*/ 	.short	(.L_209 - .L_208)
	.align		4
.L_208:
        /*03b4*/ 	.word	index@(.nv.constant0._ZN7cutlass13device_kernelIN5flash11enable_sm90INS1_16FlashAttnBwdSm90INS1_25CollectiveMainloopBwdSm90ILi2ELi2ELi2EN4cute5tupleIJNS5_1CILi1EEES8_S8_EEENS6_IJNS7_ILi64EEENS7_ILi128EEENS7_ILi96EEEEEENS_10bfloat16_tEfNS_4arch4Sm90ELb0ELb0ELb0ELb0ELb0ELb1ELb0ELb0ELi2ELi1ELi2ELi1ELb1EEENS1_21CollectiveEpilogueBwdISD_SE_SG_Li256ELb0ELb0ELi1EEENS1_19SingleTileSchedulerILb0ELb0ELb0ELi128EEEEEEEEEvNT_6ParamsE)
        /*03b8*/ 	.short	0x0210
        /*03ba*/ 	.short	0x0970


	//----- nvinfo : EIATTR_SW_WAR
	.align		4
.L_209:
        /*03bc*/ 	.byte	0x04, 0x36
        /*03be*/ 	.short	(.L_211 - .L_210)
.L_210:
        /*03c0*/ 	.word	0x00000008
.L_211:


//--------------------- .nv.info._ZN7cutlass13device_kernelIN5flash11enable_sm90INS1_16FlashAttnBwdSm90INS1_25CollectiveMainloopBwdSm90ILi2ELi2ELi2EN4cute5tupleIJNS5_1CILi1EEES8_S8_EEENS6_IJNS7_ILi64EEENS7_ILi128EEENS7_ILi96EEEEEENS_10bfloat16_tEfNS_4arch4Sm90ELb0ELb0ELb0ELb0ELb1ELb1ELb0ELb0ELi2ELi1ELi2ELi1ELb1EEENS1_21CollectiveEpilogueBwdISD_SE_SG_Li256ELb0ELb0ELi1EEENS1_19SingleTileSchedulerILb0ELb0ELb0ELi128EEEEEEEEEvNT_6ParamsE --------------------------
	.section	.nv.info._ZN7cutlass13device_kernelIN5flash11enable_sm90INS1_16FlashAttnBwdSm90INS1_25CollectiveMainloopBwdSm90ILi2ELi2ELi2EN4cute5tupleIJNS5_1CILi1EEES8_S8_EEENS6_IJNS7_ILi64EEENS7_ILi128EEENS7_ILi96EEEEEENS_10bfloat16_tEfNS_4arch4Sm90ELb0ELb0ELb0ELb0ELb1ELb1ELb0ELb0ELi2ELi1ELi2ELi1ELb1EEENS1_21CollectiveEpilogueBwdISD_SE_SG_Li256ELb0ELb0ELi1EEENS1_19SingleTileSchedulerILb0ELb0ELb0ELi128EEEEEEEEEvNT_6ParamsE,"",@"SHT_CUDA_INFO"
	.sectionflags	@""
	.align	4


	//----- nvinfo : EIATTR_CUDA_API_VERSION
	.align		4
        /*0000*/ 	.byte	0x04, 0x37
        /*0002*/ 	.short	(.L_213 - .L_212)
.L_212:
        /*0004*/ 	.word	0x00000082


	//----- nvinfo : EIATTR_KPARAM_INFO
	.align		4
.L_213:
        /*0008*/ 	.byte	0x04, 0x17
        /*000a*/ 	.short	(.L_215 - .L_214)
.L_214:
        /*000c*/ 	.word	0x00000000
        /*0010*/ 	.short	0x0000
        /*0012*/ 	.short	0x0070
        /*0014*/ 	.byte	0x00, 0xf0, 0x01, 0x24


	//----- nvinfo : EIATTR_SPARSE_MMA_MASK
	.align		4
.L_215:
        /*0018*/ 	.byte	0x03, 0x50
        /*001a*/ 	.short	0x0000


	//----- nvinfo : EIATTR_MAXREG_COUNT
	.align		4
        /*001c*/ 	.byte	0x03, 0x1b
        /*001e*/ 	.short	0x00a8


	//----- nvinfo : EIATTR_NUM_BARRIERS
	.align		4
        /*0020*/ 	.byte	0x02, 0x4c
        /*0022*/ 	.byte	0x10
	.zero		1


	//----- nvinfo : EIATTR_EXTERNS
	.align		4
        /*0024*/ 	.byte	0x04, 0x0f
        /*0026*/ 	.short	(.L_217 - .L_216)


	//   ....[0]....
	.align		4
.L_216:
        /*0028*/ 	.word	index@(__assertfail)


	//----- nvinfo : EIATTR_MERCURY_ISA_VERSION
	.align		4
.L_217:
        /*002c*/ 	.byte	0x03, 0x5f
        /*002e*/ 	.short	0x0101


	//----- nvinfo : EIATTR_INT_WARP_WIDE_INSTR_OFFSETS
	.align		4
        /*0030*/ 	.byte	0x04, 0x31
        /*0032*/ 	.short	(.L_219 - .L_218)


	//   ....[0]....
.L_218:
        /*0034*/ 	.word	0x000001e0


	//   ....[1]....
        /*0038*/ 	.word	0x00000210


	//   ....[2]....
        /*003c*/ 	.word	0x000052e0


	//   ....[3]....
        /*0040*/ 	.word	0x00005750


	//   ....[4]....
        /*0044*/ 	.word	0x00005d30


	//----- nvinfo : EIATTR_COOP_GROUP_MASK_REGIDS
	.align		4
.L_219:
        /*0048*/ 	.byte	0x04, 0x29
        /*004a*/ 	.short	(.L_221 - .L_220)


	//   ....[0]....
.L_220:
        /*004c*/ 	.word	0xffffffff


	//   ....[1]....
        /*0050*/ 	.word	0xffffffff


	//   ....[2]....
        /*0054*/ 	.word	0xffffffff


	//   ....[3]....
        /*0058*/ 	.word	0xffffffff


	//   ....[4]....
        /*005c*/ 	.word	0xffffffff


	//   ....[5]....
        /*0060*/ 	.word	0xffffffff


	//   ....[6]....
        /*0064*/ 	.word	0xffffffff


	//   ....[7]....
        /*0068*/ 	.word	0xffffffff


	//   ....[8]....
        /*006c*/ 	.word	0xffffffff


	//   ....[9]....
        /*0070*/ 	.word	0xffffffff


	//   ....[10]....
        /*0074*/ 	.word	0xffffffff


	//   ....[11]....
        /*0078*/ 	.word	0xffffffff


	//   ....[12]....
        /*007c*/ 	.word	0xffffffff


	//   ....[13]....
        /*0080*/ 	.word	0xffffffff


	//   ....[14]....
        /*0084*/ 	.word	0x0500000f


	//   ....[15]....
        /*0088*/ 	.word	0x0500000f


	//   ....[16]....
        /*008c*/ 	.word	0x0500000f


	//   ....[17]....
        /*0090*/ 	.word	0x0500000f


	//----- nvinfo : EIATTR_COOP_GROUP_INSTR_OFFSETS
	.align		4
.L_221:
        /*0094*/ 	.byte	0x04, 0x28
        /*0096*/ 	.short	(.L_223 - .L_222)


	//   ....[0]....
.L_222:
        /*0098*/ 	.word	0x00000060


	//   ....[1]....
        /*009c*/ 	.word	0x000001f0


	//   ....[2]....
        /*00a0*/ 	.word	0x00000240


	//   ....[3]....
        /*00a4*/ 	.word	0x00000430


	//   ....[4]....
        /*00a8*/ 	.word	0x00000640


	//   ....[5]....
        /*00ac*/ 	.word	0x00000b90


	//   ....[6]....
        /*00b0*/ 	.word	0x00004440


	//   ....[7]....
        /*00b4*/ 	.word	0x00004a40


	//   ....[8]....
        /*00b8*/ 	.word	0x00004f80


	//   ....[9]....
        /*00bc*/ 	.word	0x00005210


	//   ....[10]....
        /*00c0*/ 	.word	0x00005450


	//   ....[11]....
        /*00c4*/ 	.word	0x00005680


	//   ....[12]....
        /*00c8*/ 	.word	0x00005930


	//   ....[13]....
        /*00cc*/ 	.word	0x00005c60


	//   ....[14]....
        /*00d0*/ 	.word	0x000080e0


	//   ....[15]....
        /*00d4*/ 	.word	0x00008250


	//   ....[16]....
        /*00d8*/ 	.word	0x000082c0


	//   ....[17]....
        /*00dc*/ 	.word	0x00008330


	//----- nvinfo : EIATTR_REG_RECONFIG
	.align		4
.L_223:
        /*00e0*/ 	.byte	0x01, 0x54
	.zero		2


	//----- nvinfo : EIATTR_SYSCALL_OFFSETS
	.align		4
        /*00e4*/ 	.byte	0x04, 0x46
        /*00e6*/ 	.short	(.L_225 - .L_224)


	//   ....[0]....
.L_224:
        /*00e8*/ 	.word	0x000007f0


	//   ....[1]....
        /*00ec*/ 	.word	0x000008e0


	//   ....[2]....
        /*00f0*/ 	.word	0x00000a40


	//   ....[3]....
        /*00f4*/ 	.word	0x00000b30


	//   ....[4]....
        /*00f8*/ 	.word	0x00000e20


	//   ....[5]....
        /*00fc*/ 	.word	0x00003ee0


	//   ....[6]....
        /*0100*/ 	.word	0x00004000


	//   ....[7]....
        /*0104*/ 	.word	0x00004120


	//   ....[8]....
        /*0108*/ 	.word	0x00004240


	//----- nvinfo : EIATTR_MBARRIER_INSTR_OFFSETS
	.align		4
.L_225:
        /*010c*/ 	.byte	0x04, 0x39
        /*010e*/ 	.short	(.L_227 - .L_226)


	//   ....[0]....
.L_226:
        /*0110*/ 	.word	0x000002e0
        /*0114*/ 	.word	0x000000ff
        /*0118*/ 	.word	0x00026800
        /*011c*/ 	.short	0x0100
        /*011e*/ 	.byte	0x06
	.zero		1


	//   ....[1]....
        /*0120*/ 	.word	0x000003e0
        /*0124*/ 	.word	0x000000ff
        /*0128*/ 	.word	0x00026810
        /*012c*/ 	.short	0x0100
        /*012e*/ 	.byte	0x08
	.zero		1


	//   ....[2]....
        /*0130*/ 	.word	0x000003f0
        /*0134*/ 	.word	0x000000ff
        /*0138*/ 	.word	0x00026820
        /*013c*/ 	.short	0x0100
        /*013e*/ 	.byte	0x08
	.zero		1


	//   ....[3]....
        /*0140*/ 	.word	0x00000400
        /*0144*/ 	.word	0x000000ff
        /*0148*/ 	.word	0x00026818
        /*014c*/ 	.short	0x0100
        /*014e*/ 	.byte	0x08
	.zero		1


	//   ....[4]....
        /*0150*/ 	.word	0x00000410
        /*0154*/ 	.word	0x000000ff
        /*0158*/ 	.word	0x00026828
        /*015c*/ 	.short	0x0100
        /*015e*/ 	.byte	0x08
	.zero		1


	//   ....[5]....
        /*0160*/ 	.word	0x00000540
        /*0164*/ 	.word	0x000000ff
        /*0168*/ 	.word	0x00026830
        /*016c*/ 	.short	0x0100
        /*016e*/ 	.byte	0x08
	.zero		1


	//   ....[6]....
        /*0170*/ 	.word	0x00000550
        /*0174*/ 	.word	0x000000ff
        /*0178*/ 	.word	0x00026840
        /*017c*/ 	.short	0x0100
        /*017e*/ 	.byte	0x08
	.zero		1


	//   ....[7]....
        /*0180*/ 	.word	0x00000560
        /*0184*/ 	.word	0x000000ff
        /*0188*/ 	.word	0x00026838
        /*018c*/ 	.short	0x0100
        /*018e*/ 	.byte	0x08
	.zero		1


	//   ....[8]....
        /*0190*/ 	.word	0x00000570
        /*0194*/ 	.word	0x000000ff
        /*0198*/ 	.word	0x00026848
        /*019c*/ 	.short	0x0100
        /*019e*/ 	.byte	0x08
	.zero		1


	//   ....[9]....
        /*01a0*/ 	.word	0x00000bd0
        /*01a4*/ 	.word	0x00000002
        /*01a8*/ 	.word	0x00026800
        /*01ac*/ 	.short	0x010a
        /*01ae*/ 	.byte	0x3f
	.zero		1


	//   ....[10]....
        /*01b0*/ 	.word	0x00000cd0
        /*01b4*/ 	.word	0x00000002
        /*01b8*/ 	.word	0x00026800
        /*01bc*/ 	.short	0x010a
        /*01be*/ 	.byte	0x3f
	.zero		1


	//   ....[11]....
        /*01c0*/ 	.word	0x00001680
        /*01c4*/ 	.word	0x000000ff
        /*01c8*/ 	.word	0x00026810
        /*01cc*/ 	.short	0x010a
        /*01ce*/ 	.byte	0x08
	.zero		1


	//   ....[12]....
        /*01d0*/ 	.word	0x000016c0
        /*01d4*/ 	.word	0x000000ff
        /*01d8*/ 	.word	0x00026810
        /*01dc*/ 	.short	0x010a
        /*01de*/ 	.byte	0x08
	.zero		1


	//   ....[13]....
        /*01e0*/ 	.word	0x00001b10
        /*01e4*/ 	.word	0x000000ff
        /*01e8*/ 	.word	0x00026830
        /*01ec*/ 	.short	0x010a
        /*01ee*/ 	.byte	0x08
	.zero		1


	//   ....[14]....
        /*01f0*/ 	.word	0x00001b50
        /*01f4*/ 	.word	0x000000ff
        /*01f8*/ 	.word	0x00026830
        /*01fc*/ 	.short	0x010a
        /*01fe*/ 	.byte	0x08
	.zero		1


	//   ....[15]....
        /*0200*/ 	.word	0x00003760
        /*0204*/ 	.word	0x000000ff
        /*0208*/ 	.word	0x00000000
        /*020c*/ 	.short	0x0101
        /*020e*/ 	.byte	0x0a
	.zero		1


	//   ....[16]....
        /*0210*/ 	.word	0x00003a70
        /*0214*/ 	.word	0x000000ff
        /*0218*/ 	.word	0x00000000
        /*021c*/ 	.short	0x0101
        /*021e*/ 	.byte	0x08
	.zero		1


	//   ....[17]....
        /*0220*/ 	.word	0x00006080
        /*0224*/ 	.word	0x00000000
        /*0228*/ 	.word	0x00026820
        /*022c*/ 	.short	0x010a
        /*022e*/ 	.byte	0x3f
	.zero		1


	//   ....[18]....
        /*0230*/ 	.word	0x00006980
        /*0234*/ 	.word	0x00000000
        /*0238*/ 	.word	0x00026840
        /*023c*/ 	.short	0x010a
        /*023e*/ 	.byte	0x3f
	.zero		1


	//   ....[19]....
        /*0240*/ 	.word	0x00006c80
        /*0244*/ 	.word	0x00000000
        /*0248*/ 	.word	0x00026828
        /*024c*/ 	.short	0x010a
        /*024e*/ 	.byte	0x3f
	.zero		1


	//   ....[20]....
        /*0250*/ 	.word	0x00006f00
        /*0254*/ 	.word	0x00000000
        /*0258*/ 	.word	0x00026848
        /*025c*/ 	.short	0x010a
        /*025e*/ 	.byte	0x3f
	.zero		1


	//   ....[21]....
        /*0260*/ 	.word	0x000071d0
        /*0264*/ 	.word	0x00000000
        /*0268*/ 	.word	0x00026820
        /*026c*/ 	.short	0x010a
        /*026e*/ 	.byte	0x3f
	.zero		1


	//   ....[22]....
        /*0270*/ 	.word	0x000074c0
        /*0274*/ 	.word	0x00000000
        /*0278*/ 	.word	0x00026840
        /*027c*/ 	.short	0x010a
        /*027e*/ 	.byte	0x3f
	.zero		1


	//   ....[23]....
        /*0280*/ 	.word	0x000077a0
        /*0284*/ 	.word	0x00000000
        /*0288*/ 	.word	0x00026828
        /*028c*/ 	.short	0x010a
        /*028e*/ 	.byte	0x3f
	.zero		1


	//   ....[24]....
        /*0290*/ 	.word	0x00007a80
        /*0294*/ 	.word	0x00000003
        /*0298*/ 	.word	0x00026840
        /*029c*/ 	.short	0x010a
        /*029e*/ 	.byte	0x3f
	.zero		1


	//   ....[25]....
        /*02a0*/ 	.word	0x00007f40
        /*02a4*/ 	.word	0x00000006
        /*02a8*/ 	.word	0x00000000
        /*02ac*/ 	.short	0x010a
        /*02ae*/ 	.byte	0x3f
	.zero		1


	//   ....[26]....
        /*02b0*/ 	.word	0x00007fa0
        /*02b4*/ 	.word	0x00000003
        /*02b8*/ 	.word	0x00000000
        /*02bc*/ 	.short	0x010a
        /*02be*/ 	.byte	0x3f
	.zero		1


	//   ....[27]....
        /*02c0*/ 	.word	0x00008000
        /*02c4*/ 	.word	0x00000000
        /*02c8*/ 	.word	0x00000000
        /*02cc*/ 	.short	0x010a
        /*02ce*/ 	.byte	0x3f
	.zero		1


	//   ....[28]....
        /*02d0*/ 	.word	0x00008030
        /*02d4*/ 	.word	0x00000003
        /*02d8*/ 	.word	0x00000000
        /*02dc*/ 	.short	0x010a
        /*02de*/ 	.byte	0x3f
	.zero		1


	//   ....[29]....
        /*02e0*/ 	.word	0x00008110
        /*02e4*/ 	.word	0x00000002
        /*02e8*/ 	.word	0x00026800
        /*02ec*/ 	.short	0x010a
        /*02ee*/ 	.byte	0x3f
	.zero		1


	//   ....[30]....
        /*02f0*/ 	.word	0x00008170
        /*02f4*/ 	.word	0x00000005
        /*02f8*/ 	.word	0x00026810
        /*02fc*/ 	.short	0x010a
        /*02fe*/ 	.byte	0x3f
	.zero		1


	//   ....[31]....
        /*0300*/ 	.word	0x000081d0
        /*0304*/ 	.word	0x00000005
        /*0308*/ 	.word	0x00026830
        /*030c*/ 	.short	0x010a
        /*030e*/ 	.byte	0x3f
	.zero		1


	//   ....[32]....
        /*0310*/ 	.word	0x00008370
        /*0314*/ 	.word	0x00000000
        /*0318*/ 	.word	0x00026820
        /*031c*/ 	.short	0x010a
        /*031e*/ 	.byte	0x3f
	.zero		1


	//   ....[33]....
        /*0320*/ 	.word	0x000083c0
        /*0324*/ 	.word	0x00000000
        /*0328*/ 	.word	0x00026840
        /*032c*/ 	.short	0x010a
        /*032e*/ 	.byte	0x3f
	.zero		1


	//   ....[34]....
        /*0330*/ 	.word	0x00008410
        /*0334*/ 	.word	0x00000000
        /*0338*/ 	.word	0x00026828
        /*033c*/ 	.short	0x010a
        /*033e*/ 	.byte	0x3f
	.zero		1


	//   ....[35]....
        /*0340*/ 	.word	0x00008460
        /*0344*/ 	.word	0x00000000
        /*0348*/ 	.word	0x00026848
        /*034c*/ 	.short	0x010a
        /*034e*/ 	.byte	0x3f
	.zero		1


	//   ....[36]....
        /*0350*/ 	.word	0x000084c0
        /*0354*/ 	.word	0x00000000
        /*0358*/ 	.word	0x00026820
        /*035c*/ 	.short	0x010a
        /*035e*/ 	.byte	0x3f
	.zero		1


	//   ....[37]....
        /*0360*/ 	.word	0x00008510
        /*0364*/ 	.word	0x00000000
        /*0368*/ 	.word	0x00026840
        /*036c*/ 	.short	0x010a
        /*036e*/ 	.byte	0x3f
	.zero		1


	//   ....[38]....
        /*0370*/ 	.word	0x00008560
        /*0374*/ 	.word	0x00000000
        /*0378*/ 	.word	0x00026828
        /*037c*/ 	.short	0x010a
        /*037e*/ 	.byte	0x3f
	.zero		1


	//   ....[39]....
        /*0380*/ 	.word	0x000085b0
        /*0384*/ 	.word	0x00000003
        /*0388*/ 	.word	0x00026840
        /*038c*/ 	.short	0x010a
        /*038e*/ 	.byte	0x3f
	.zero		1


	//   ....[40]....
        /*0390*/ 	.word	0x00008690
        /*0394*/ 	.word	0x00000006
        /*0398*/ 	.word	0x00000000
        /*039c*/ 	.short	0x010a
        /*039e*/ 	.byte	0x3f
	.zero		1


	//   ....[41]....
        /*03a0*/ 	.word	0x000086e0
        /*03a4*/ 	.word	0x00000003
        /*03a8*/ 	.word	0x00000000
        /*03ac*/ 	.short	0x010a
        /*03ae*/ 	.byte	0x3f
	.zero		1


	//   ....[42]....
        /*03b0*/ 	.word	0x00008730
        /*03b4*/ 	.word	0x00000000
        /*03b8*/ 	.word	0x00000000
        /*03bc*/ 	.short	0x010a
        /*03be*/ 	.byte	0x3f
	.zero		1


	//----- nvinfo : EIATTR_NUM_MBARRIERS
	.align		4
.L_227:
        /*03c0*/ 	.byte	0x03, 0x38
        /*03c2*/ 	.short	0x0009


	//----- nvinfo : EIATTR_EXIT_INSTR_OFFSETS
	.align		4
        /*03c4*/ 	.byte	0x04, 0x1c
        /*03c6*/ 	.short	(.L_229 - .L_228)


	//   ....[0]....
.L_228:
        /*03c8*/ 	.word	0x000006a0


	//   ....[1]....
        /*03cc*/ 	.word	0x000049f0


	//   ....[2]....
        /*03d0*/ 	.word	0x00004a80


	//   ....[3]....
        /*03d4*/ 	.word	0x00004ab0


	//   ....[4]....
        /*03d8*/ 	.word	0x00004c00


	//   ....[5]....
        /*03dc*/ 	.word	0x000057f0


	//   ....[6]....
        /*03e0*/ 	.word	0x00005d90


	//   ....[7]....
        /*03e4*/ 	.word	0x00008080


	//----- nvinfo : EIATTR_MAX_THREADS
	.align		4
.L_229:
        /*03e8*/ 	.byte	0x04, 0x05
        /*03ea*/ 	.short	(.L_231 - .L_230)
.L_230:
        /*03ec*/ 	.word	0x00000180
        /*03f0*/ 	.word	0x00000001
        /*03f4*/ 	.word	0x00000001


	//----- nvinfo : EIATTR_CRS_STACK_SIZE
	.align		4
.L_231:
        /*03f8*/ 	.byte	0x04, 0x1e
        /*03fa*/ 	.short	(.L_233 - .L_232)
.L_232:
        /*03fc*/ 	.word	0x00000000


	//----- nvinfo : EIATTR_CBANK_PARAM_SIZE
	.align		4
.L_233:
        /*0400*/ 	.byte	0x03, 0x19
        /*0402*/ 	.short	0x0970


	//----- nvinfo : EIATTR_PARAM_CBANK
	.align		4
        /*0404*/ 	.byte	0x04, 0x0a
        /*0406*/ 	.short	(.L_235 - .L_234)
	.align		4
.L_234:
        /*0408*/ 	.word	index@(.nv.constant0._ZN7cutlass13device_kernelIN5flash11enable_sm90INS1_16FlashAttnBwdSm90INS1_25CollectiveMainloopBwdSm90ILi2ELi2ELi2EN4cute5tupleIJNS5_1CILi1EEES8_S8_EEENS6_IJNS7_ILi64EEENS7_ILi128EEENS7_ILi96EEEEEENS_10bfloat16_tEfNS_4arch4Sm90ELb0ELb0ELb0ELb0ELb1ELb1ELb0ELb0ELi2ELi1ELi2ELi1ELb1EEENS1_21CollectiveEpilogueBwdISD_SE_SG_Li256ELb0ELb0ELi1EEENS1_19SingleTileSchedulerILb0ELb0ELb0ELi128EEEEEEEEEvNT_6ParamsE)
        /*040c*/ 	.short	0x0210
        /*040e*/ 	.short	0x0970


	//----- nvinfo : EIATTR_SW_WAR
	.align		4
.L_235:
        /*0410*/ 	.byte	0x04, 0x36
        /*0412*/ 	.short	(.L_237 - .L_236)
.L_236:
        /*0414*/ 	.word	0x00000008
.L_237:


//--------------------- .nv.info._ZN7cutlass13device_kernelIN5flash11enable_sm90INS1_16FlashAttnBwdSm90INS1_25CollectiveMainloopBwdSm90ILi2ELi2ELi2EN4cute5tupleIJNS5_1CILi1EEES8_S8_EEENS6_IJNS7_ILi64EEENS7_ILi128EEENS7_ILi96EEEEEENS_10bfloat16_tEfNS_4arch4Sm90ELb0ELb0ELb0ELb0ELb0ELb1ELb0ELb0ELi2ELi1ELi2ELi1ELb1EEENS1_24CollectiveEpilogueBwdGQAISD_fSG_Li256ELb0ELb0EEENS1_19SingleTileSchedulerILb0ELb0ELb0ELi128EEEEEEEEEvNT_6ParamsE --------------------------
	.section	.nv.info._ZN7cutlass13device_kernelIN5flash11enable_sm90INS1_16FlashAttnBwdSm90INS1_25CollectiveMainloopBwdSm90ILi2ELi2ELi2EN4cute5tupleIJNS5_1CILi1EEES8_S8_EEENS6_IJNS7_ILi64EEENS7_ILi128EEENS7_ILi96EEEEEENS_10bfloat16_tEfNS_4arch4Sm90ELb0ELb0ELb0ELb0ELb0ELb1ELb0ELb0ELi2ELi1ELi2ELi1ELb1EEENS1_24CollectiveEpilogueBwdGQAISD_fSG_Li256ELb0ELb0EEENS1_19SingleTileSchedulerILb0ELb0ELb0ELi128EEEEEEEEEvNT_6ParamsE,"",@"SHT_CUDA_INFO"
	.sectionflags	@""
	.align	4


	//----- nvinfo : EIATTR_CUDA_API_VERSION
	.align		4
        /*0000*/ 	.byte	0x04, 0x37
        /*0002*/ 	.short	(.L_239 - .L_238)
.L_238:
        /*0004*/ 	.word	0x00000082


	//----- nvinfo : EIATTR_KPARAM_INFO
	.align		4
.L_239:
        /*0008*/ 	.byte	0x04, 0x17
        /*000a*/ 	.short	(.L_241 - .L_240)
.L_240:
        /*000c*/ 	.word	0x00000000
        /*0010*/ 	.short	0x0000
        /*0012*/ 	.short	0x0070
        /*0014*/ 	.byte	0x00, 0xf0, 0x01, 0x1a


	//----- nvinfo : EIATTR_SPARSE_MMA_MASK
	.align		4
.L_241:
        /*0018*/ 	.byte	0x03, 0x50
        /*001a*/ 	.short	0x0000


	//----- nvinfo : EIATTR_MAXREG_COUNT
	.align		4
        /*001c*/ 	.byte	0x03, 0x1b
        /*001e*/ 	.short	0x00a8


	//----- nvinfo : EIATTR_NUM_BARRIERS
	.align		4
        /*0020*/ 	.byte	0x02, 0x4c
        /*0022*/ 	.byte	0x10
	.zero		1


	//----- nvinfo : EIATTR_EXTERNS
	.align		4
        /*0024*/ 	.byte	0x04, 0x0f
        /*0026*/ 	.short	(.L_243 - .L_242)


	//   ....[0]....
	.align		4
.L_242:
        /*0028*/ 	.word	index@(__assertfail)


	//----- nvinfo : EIATTR_MERCURY_ISA_VERSION
	.align		4
.L_243:
        /*002c*/ 	.byte	0x03, 0x5f
        /*002e*/ 	.short	0x0101


	//----- nvinfo : EIATTR_INT_WARP_WIDE_INSTR_OFFSETS
	.align		4
        /*0030*/ 	.byte	0x04, 0x31
        /*0032*/ 	.short	(.L_245 - .L_244)


	//   ....[0]....
.L_244:
        /*0034*/ 	.word	0x00000180


	//   ....[1]....
        /*0038*/ 	.word	0x000001b0


	//----- nvinfo : EIATTR_COOP_GROUP_MASK_REGIDS
	.align		4
.L_245:
        /*003c*/ 	.byte	0x04, 0x29
        /*003e*/ 	.short	(.L_247 - .L_246)


	//   ....[0]....
.L_246:
        /*0040*/ 	.word	0xffffffff


	//   ....[1]....
        /*0044*/ 	.word	0xffffffff


	//   ....[2]....
        /*0048*/ 	.word	0xffffffff


	//   ....[3]....
        /*004c*/ 	.word	0xffffffff


	//   ....[4]....
        /*0050*/ 	.word	0xffffffff


	//   ....[5]....
        /*0054*/ 	.word	0xffffffff


	//   ....[6]....
        /*0058*/ 	.word	0xffffffff


	//   ....[7]....
        /*005c*/ 	.word	0x0500000f


	//----- nvinfo : EIATTR_COOP_GROUP_INSTR_OFFSETS
	.align		4
.L_247:
        /*0060*/ 	.byte	0x04, 0x28
        /*0062*/ 	.short	(.L_249 - .L_248)


	//   ....[0]....
.L_248:
        /*0064*/ 	.word	0x00000050


	//   ....[1]....
        /*0068*/ 	.word	0x00000190


	//   ....[2]....
        /*006c*/ 	.word	0x000001e0


	//   ....[3]....
        /*0070*/ 	.word	0x000003d0


	//   ....[4]....
        /*0074*/ 	.word	0x000005e0


	//   ....[5]....
        /*0078*/ 	.word	0x00000b20


	//   ....[6]....
        /*007c*/ 	.word	0x000047d0


	//   ....[7]....
        /*0080*/ 	.word	0x00007670


	//----- nvinfo : EIATTR_REG_RECONFIG
	.align		4
.L_249:
        /*0084*/ 	.byte	0x01, 0x54
	.zero		2


	//----- nvinfo : EIATTR_SYSCALL_OFFSETS
	.align		4
        /*0088*/ 	.byte	0x04, 0x46
        /*008a*/ 	.short	(.L_251 - .L_250)


	//   ....[0]....
.L_250:
        /*008c*/ 	.word	0x00000780


	//   ....[1]....
        /*0090*/ 	.word	0x00000870


	//   ....[2]....
        /*0094*/ 	.word	0x000009d0


	//   ....[3]....
        /*0098*/ 	.word	0x00000ac0


	//   ....[4]....
        /*009c*/ 	.word	0x00000d40


	//----- nvinfo : EIATTR_MBARRIER_INSTR_OFFSETS
	.align		4
.L_251:
        /*00a0*/ 	.byte	0x04, 0x39
        /*00a2*/ 	.short	(.L_253 - .L_252)


	//   ....[0]....
.L_252:
        /*00a4*/ 	.word	0x00000280
        /*00a8*/ 	.word	0x000000ff
        /*00ac*/ 	.word	0x00026800
        /*00b0*/ 	.short	0x0100
        /*00b2*/ 	.byte	0x06
	.zero		1


	//   ....[1]....
        /*00b4*/ 	.word	0x00000380
        /*00b8*/ 	.word	0x000000ff
        /*00bc*/ 	.word	0x00026810
        /*00c0*/ 	.short	0x0100
        /*00c2*/ 	.byte	0x08
	.zero		1


	//   ....[2]....
        /*00c4*/ 	.word	0x00000390
        /*00c8*/ 	.word	0x000000ff
        /*00cc*/ 	.word	0x00026820
        /*00d0*/ 	.short	0x0100
        /*00d2*/ 	.byte	0x08
	.zero		1


	//   ....[3]....
        /*00d4*/ 	.word	0x000003a0
        /*00d8*/ 	.word	0x000000ff
        /*00dc*/ 	.word	0x00026818
        /*00e0*/ 	.short	0x0100
        /*00e2*/ 	.byte	0x08
	.zero		1


	//   ....[4]....
        /*00e4*/ 	.word	0x000003b0
        /*00e8*/ 	.word	0x000000ff
        /*00ec*/ 	.word	0x00026828
        /*00f0*/ 	.short	0x0100
        /*00f2*/ 	.byte	0x08
	.zero		1


	//   ....[5]....
        /*00f4*/ 	.word	0x000004e0
        /*00f8*/ 	.word	0x000000ff
        /*00fc*/ 	.word	0x00026830
        /*0100*/ 	.short	0x0100
        /*0102*/ 	.byte	0x08
	.zero		1


	//   ....[6]....
        /*0104*/ 	.word	0x000004f0
        /*0108*/ 	.word	0x000000ff
        /*010c*/ 	.word	0x00026840
        /*0110*/ 	.short	0x0100
        /*0112*/ 	.byte	0x08
	.zero		1


	//   ....[7]....
        /*0114*/ 	.word	0x00000500
        /*0118*/ 	.word	0x000000ff
        /*011c*/ 	.word	0x00026838
        /*0120*/ 	.short	0x0100
        /*0122*/ 	.byte	0x08
	.zero		1


	//   ....[8]....
        /*0124*/ 	.word	0x00000510
        /*0128*/ 	.word	0x000000ff
        /*012c*/ 	.word	0x00026848
        /*0130*/ 	.short	0x0100
        /*0132*/ 	.byte	0x08
	.zero		1


	//   ....[9]....
        /*0134*/ 	.word	0x00000b50
        /*0138*/ 	.word	0x00000012
        /*013c*/ 	.word	0x00026800
        /*0140*/ 	.short	0x010a
        /*0142*/ 	.byte	0x3f
	.zero		1


	//   ....[10]....
        /*0144*/ 	.word	0x00000c00
        /*0148*/ 	.word	0x00000012
        /*014c*/ 	.word	0x00026800
        /*0150*/ 	.short	0x010a
        /*0152*/ 	.byte	0x3f
	.zero		1


	//   ....[11]....
        /*0154*/ 	.word	0x000018d0
        /*0158*/ 	.word	0x000000ff
        /*015c*/ 	.word	0x00026810
        /*0160*/ 	.short	0x010a
        /*0162*/ 	.byte	0x08
	.zero		1


	//   ....[12]....
        /*0164*/ 	.word	0x00001910
        /*0168*/ 	.word	0x000000ff
        /*016c*/ 	.word	0x00026810
        /*0170*/ 	.short	0x010a
        /*0172*/ 	.byte	0x08
	.zero		1


	//   ....[13]....
        /*0174*/ 	.word	0x00001d60
        /*0178*/ 	.word	0x000000ff
        /*017c*/ 	.word	0x00026830
        /*0180*/ 	.short	0x010a
        /*0182*/ 	.byte	0x08
	.zero		1


	//   ....[14]....
        /*0184*/ 	.word	0x00001da0
        /*0188*/ 	.word	0x000000ff
        /*018c*/ 	.word	0x00026830
        /*0190*/ 	.short	0x010a
        /*0192*/ 	.byte	0x08
	.zero		1


	//   ....[15]....
        /*0194*/ 	.word	0x000039e0
        /*0198*/ 	.word	0x000000ff
        /*019c*/ 	.word	0x00000000
        /*01a0*/ 	.short	0x0101
        /*01a2*/ 	.byte	0x0a
	.zero		1


	//   ....[16]....
        /*01a4*/ 	.word	0x00003cc0
        /*01a8*/ 	.word	0x000000ff
        /*01ac*/ 	.word	0x00000000
        /*01b0*/ 	.short	0x0101
        /*01b2*/ 	.byte	0x08
	.zero		1


	//   ....[17]....
        /*01b4*/ 	.word	0x000055d0
        /*01b8*/ 	.word	0x00000000
        /*01bc*/ 	.word	0x00026820
        /*01c0*/ 	.short	0x010a
        /*01c2*/ 	.byte	0x3f
	.zero		1


	//   ....[18]....
        /*01c4*/ 	.word	0x00005f20
        /*01c8*/ 	.word	0x00000000
        /*01cc*/ 	.word	0x00026840
        /*01d0*/ 	.short	0x010a
        /*01d2*/ 	.byte	0x3f
	.zero		1


	//   ....[19]....
        /*01d4*/ 	.word	0x00006220
        /*01d8*/ 	.word	0x00000000
        /*01dc*/ 	.word	0x00026828
        /*01e0*/ 	.short	0x010a
        /*01e2*/ 	.byte	0x3f
	.zero		1


	//   ....[20]....
        /*01e4*/ 	.word	0x000064a0
        /*01e8*/ 	.word	0x00000000
        /*01ec*/ 	.word	0x00026848
        /*01f0*/ 	.short	0x010a
        /*01f2*/ 	.byte	0x3f
	.zero		1


	//   ....[21]....
        /*01f4*/ 	.word	0x00006770
        /*01f8*/ 	.word	0x00000000
        /*01fc*/ 	.word	0x00026820
        /*0200*/ 	.short	0x010a
        /*0202*/ 	.byte	0x3f
	.zero		1


	//   ....[22]....
        /*0204*/ 	.word	0x00006a60
        /*0208*/ 	.word	0x00000000
        /*020c*/ 	.word	0x00026840
        /*0210*/ 	.short	0x010a
        /*0212*/ 	.byte	0x3f
	.zero		1


	//   ....[23]....
        /*0214*/ 	.word	0x00006d40
        /*0218*/ 	.word	0x00000000
        /*021c*/ 	.word	0x00026828
        /*0220*/ 	.short	0x010a
        /*0222*/ 	.byte	0x3f
	.zero		1


	//   ....[24]....
        /*0224*/ 	.word	0x00007020
        /*0228*/ 	.word	0x00000003
        /*022c*/ 	.word	0x00026840
        /*0230*/ 	.short	0x010a
        /*0232*/ 	.byte	0x3f
	.zero		1


	//   ....[25]....
        /*0234*/ 	.word	0x000074d0
        /*0238*/ 	.word	0x00000006
        /*023c*/ 	.word	0x00000000
        /*0240*/ 	.short	0x010a
        /*0242*/ 	.byte	0x3f
	.zero		1


	//   ....[26]....
        /*0244*/ 	.word	0x00007530
        /*0248*/ 	.word	0x00000003
        /*024c*/ 	.word	0x00000000
        /*0250*/ 	.short	0x010a
        /*0252*/ 	.byte	0x3f
	.zero		1


	//   ....[27]....
        /*0254*/ 	.word	0x00007590
        /*0258*/ 	.word	0x00000000
        /*025c*/ 	.word	0x00000000
        /*0260*/ 	.short	0x010a
        /*0262*/ 	.byte	0x3f
	.zero		1


	//   ....[28]....
        /*0264*/ 	.word	0x000075c0
        /*0268*/ 	.word	0x00000003
        /*026c*/ 	.word	0x00000000
        /*0270*/ 	.short	0x010a
        /*0272*/ 	.byte	0x3f
	.zero		1


	//   ....[29]....
        /*0274*/ 	.word	0x000076a0
        /*0278*/ 	.word	0x00000012
        /*027c*/ 	.word	0x00026800
        /*0280*/ 	.short	0x010a
        /*0282*/ 	.byte	0x3f
	.zero		1


	//   ....[30]....
        /*0284*/ 	.word	0x00007700
        /*0288*/ 	.word	0x00000005
        /*028c*/ 	.word	0x00026810
        /*0290*/ 	.short	0x010a
        /*0292*/ 	.byte	0x3f
	.zero		1


	//   ....[31]....
        /*0294*/ 	.word	0x00007760
        /*0298*/ 	.word	0x00000079
        /*029c*/ 	.word	0x00026830
        /*02a0*/ 	.short	0x010a
        /*02a2*/ 	.byte	0x3f
	.zero		1


	//   ....[32]....
        /*02a4*/ 	.word	0x000077b0
        /*02a8*/ 	.word	0x00000000
        /*02ac*/ 	.word	0x00026820
        /*02b0*/ 	.short	0x010a
        /*02b2*/ 	.byte	0x3f
	.zero		1


	//   ....[33]....
        /*02b4*/ 	.word	0x00007800
        /*02b8*/ 	.word	0x00000000
        /*02bc*/ 	.word	0x00026840
        /*02c0*/ 	.short	0x010a
        /*02c2*/ 	.byte	0x3f
	.zero		1


	//   ....[34]....
        /*02c4*/ 	.word	0x00007850
        /*02c8*/ 	.word	0x00000000
        /*02cc*/ 	.word	0x00026828
        /*02d0*/ 	.short	0x010a
        /*02d2*/ 	.byte	0x3f
	.zero		1


	//   ....[35]....
        /*02d4*/ 	.word	0x000078a0
        /*02d8*/ 	.word	0x00000000
        /*02dc*/ 	.word	0x00026848
        /*02e0*/ 	.short	0x010a
        /*02e2*/ 	.byte	0x3f
	.zero		1


	//   ....[36]....
        /*02e4*/ 	.word	0x00007900
        /*02e8*/ 	.word	0x00000000
        /*02ec*/ 	.word	0x00026820
        /*02f0*/ 	.short	0x010a
        /*02f2*/ 	.byte	0x3f
	.zero		1


	//   ....[37]....
        /*02f4*/ 	.word	0x00007950
        /*02f8*/ 	.word	0x00000000
        /*02fc*/ 	.word	0x00026840
        /*0300*/ 	.short	0x010a
        /*0302*/ 	.byte	0x3f
	.zero		1


	//   ....[38]....
        /*0304*/ 	.word	0x000079a0
        /*0308*/ 	.word	0x00000000
        /*030c*/ 	.word	0x00026828
        /*0310*/ 	.short	0x010a
        /*0312*/ 	.byte	0x3f
	.zero		1


	//   ....[39]....
        /*0314*/ 	.word	0x000079f0
        /*0318*/ 	.word	0x00000003
        /*031c*/ 	.word	0x00026840
        /*0320*/ 	.short	0x010a
        /*0322*/ 	.byte	0x3f
	.zero		1


	//   ....[40]....
        /*0324*/ 	.word	0x00007ad0
        /*0328*/ 	.word	0x00000006
        /*032c*/ 	.word	0x00000000
        /*0330*/ 	.short	0x010a
        /*0332*/ 	.byte	0x3f
	.zero		1


	//   ....[41]....
        /*0334*/ 	.word	0x00007b20
        /*0338*/ 	.word	0x00000003
        /*033c*/ 	.word	0x00000000
        /*0340*/ 	.short	0x010a
        /*0342*/ 	.byte	0x3f
	.zero		1


	//   ....[42]....
        /*0344*/ 	.word	0x00007b70
        /*0348*/ 	.word	0x00000000
        /*034c*/ 	.word	0x00000000
        /*0350*/ 	.short	0x010a
        /*0352*/ 	.byte	0x3f
	.zero		1


	//----- nvinfo : EIATTR_NUM_MBARRIERS
	.align		4
.L_253:
        /*0354*/ 	.byte	0x03, 0x38
        /*0356*/ 	.short	0x0009


	//----- nvinfo : EIATTR_EXIT_INSTR_OFFSETS
	.align		4
        /*0358*/ 	.byte	0x04, 0x1c
        /*035a*/ 	.short	(.L_255 - .L_254)


	//   ....[0]....
.L_254:
        /*035c*/ 	.word	0x00007610


	//----- nvinfo : EIATTR_MAX_THREADS
	.align		4
.L_255:
        /*0360*/ 	.byte	0x04, 0x05
        /*0362*/ 	.short	(.L_257 - .L_256)
.L_256:
        /*0364*/ 	.word	0x00000180
        /*0368*/ 	.word	0x00000001
        /*036c*/ 	.word	0x00000001


	//----- nvinfo : EIATTR_CRS_STACK_SIZE
	.align		4
.L_257:
        /*0370*/ 	.byte	0x04, 0x1e
        /*0372*/ 	.short	(.L_259 - .L_258)
.L_258:
        /*0374*/ 	.word	0x00000000


	//----- nvinfo : EIATTR_CBANK_PARAM_SIZE
	.align		4
.L_259:
        /*0378*/ 	.byte	0x03, 0x19
        /*037a*/ 	.short	0x06f0


	//----- nvinfo : EIATTR_PARAM_CBANK
	.align		4
        /*037c*/ 	.byte	0x04, 0x0a
        /*037e*/ 	.short	(.L_261 - .L_260)
	.align		4
.L_260:
        /*0380*/ 	.word	index@(.nv.constant0._ZN7cutlass13device_kernelIN5flash11enable_sm90INS1_16FlashAttnBwdSm90INS1_25CollectiveMainloopBwdSm90ILi2ELi2ELi2EN4cute5tupleIJNS5_1CILi1EEES8_S8_EEENS6_IJNS7_ILi64EEENS7_ILi128EEENS7_ILi96EEEEEENS_10bfloat16_tEfNS_4arch4Sm90ELb0ELb0ELb0ELb0ELb0ELb1ELb0ELb0ELi2ELi1ELi2ELi1ELb1EEENS1_24CollectiveEpilogueBwdGQAISD_fSG_Li256ELb0ELb0EEENS1_19SingleTileSchedulerILb0ELb0ELb0ELi128EEEEEEEEEvNT_6ParamsE)
        /*0384*/ 	.short	0x0210
        /*0386*/ 	.short	0x06f0


	//----- nvinfo : EIATTR_SW_WAR
	.align		4
.L_261:
        /*0388*/ 	.byte	0x04, 0x36
        /*038a*/ 	.short	(.L_263 - .L_262)
.L_262:
        /*038c*/ 	.word	0x00000008
.L_263:


//--------------------- .nv.info._ZN7cutlass13device_kernelIN5flash11enable_sm90INS1_16FlashAttnBwdSm90INS1_25CollectiveMainloopBwdSm90ILi2ELi2ELi2EN4cute5tupleIJNS5_1CILi1EEES8_S8_EEENS6_IJNS7_ILi64EEENS7_ILi128EEENS7_ILi96EEEEEENS_10bfloat16_tEfNS_4arch4Sm90ELb0ELb0ELb0ELb0ELb1ELb1ELb0ELb0ELi2ELi1ELi2ELi1ELb1EEENS1_24CollectiveEpilogueBwdGQAISD_fSG_Li256ELb0ELb1EEENS1_19SingleTileSchedulerILb0ELb0ELb0ELi128EEEEEEEEEvNT_6ParamsE --------------------------
	.section	.nv.info._ZN7cutlass13device_kernelIN5flash11enable_sm90INS1_16FlashAttnBwdSm90INS1_25CollectiveMainloopBwdSm90ILi2ELi2ELi2EN4cute5tupleIJNS5_1CILi1EEES8_S8_EEENS6_IJNS7_ILi64EEENS7_ILi128EEENS7_ILi96EEEEEENS_10bfloat16_tEfNS_4arch4Sm90ELb0ELb0ELb0ELb0ELb1ELb1ELb0ELb0ELi2ELi1ELi2ELi1ELb1EEENS1_24CollectiveEpilogueBwdGQAISD_fSG_Li256ELb0ELb1EEENS1_19SingleTileSchedulerILb0ELb0ELb0ELi128EEEEEEEEEvNT_6ParamsE,"",@"SHT_CUDA_INFO"
	.sectionflags	@""
	.align	4


	//----- nvinfo : EIATTR_CUDA_API_VERSION
	.align		4
        /*0000*/ 	.byte	0x04, 0x37
        /*0002*/ 	.short	(.L_265 - .L_264)
.L_264:
        /*0004*/ 	.word	0x00000082


	//----- nvinfo : EIATTR_KPARAM_INFO
	.align		4
.L_265:
        /*0008*/ 	.byte	0x04, 0x17
        /*000a*/ 	.short	(.L_267 - .L_266)
.L_266:
        /*000c*/ 	.word	0x00000000
        /*0010*/ 	.short	0x0000
        /*0012*/ 	.short	0x0070
        /*0014*/ 	.byte	0x00, 0xf0, 0x01, 0x1a


	//----- nvinfo : EIATTR_SPARSE_MMA_MASK
	.align		4
.L_267:
        /*0018*/ 	.byte	0x03, 0x50
        /*001a*/ 	.short	0x0000


	//----- nvinfo : EIATTR_MAXREG_COUNT
	.align		4
        /*001c*/ 	.byte	0x03, 0x1b
        /*001e*/ 	.short	0x00a8


	//----- nvinfo : EIATTR_NUM_BARRIERS
	.align		4
        /*0020*/ 	.byte	0x02, 0x4c
        /*0022*/ 	.byte	0x10
	.zero		1


	//----- nvinfo : EIATTR_EXTERNS
	.align		4
        /*0024*/ 	.byte	0x04, 0x0f
        /*0026*/ 	.short	(.L_269 - .L_268)


	//   ....[0]....
	.align		4
.L_268:
        /*0028*/ 	.word	index@(__assertfail)


	//----- nvinfo : EIATTR_MERCURY_ISA_VERSION
	.align		4
.L_269:
        /*002c*/ 	.byte	0x03, 0x5f
        /*002e*/ 	.short	0x0101


	//----- nvinfo : EIATTR_INT_WARP_WIDE_INSTR_OFFSETS
	.align		4
        /*0030*/ 	.byte	0x04, 0x31
        /*0032*/ 	.short	(.L_271 - .L_270)


	//   ....[0]....
.L_270:
        /*0034*/ 	.word	0x00000180


	//   ....[1]....
        /*0038*/ 	.word	0x000001b0


	//   ....[2]....
        /*003c*/ 	.word	0x00005550


	//   ....[3]....
        /*0040*/ 	.word	0x000059c0


	//   ....[4]....
        /*0044*/ 	.word	0x00005f90


	//----- nvinfo : EIATTR_COOP_GROUP_MASK_REGIDS
	.align		4
.L_271:
        /*0048*/ 	.byte	0x04, 0x29
        /*004a*/ 	.short	(.L_273 - .L_272)


	//   ....[0]....
.L_272:
        /*004c*/ 	.word	0xffffffff


	//   ....[1]....
        /*0050*/ 	.word	0xffffffff


	//   ....[2]....
        /*0054*/ 	.word	0xffffffff


	//   ....[3]....
        /*0058*/ 	.word	0xffffffff


	//   ....[4]....
        /*005c*/ 	.word	0xffffffff


	//   ....[5]....
        /*0060*/ 	.word	0xffffffff


	//   ....[6]....
        /*0064*/ 	.word	0xffffffff


	//   ....[7]....
        /*0068*/ 	.word	0xffffffff


	//   ....[8]....
        /*006c*/ 	.word	0xffffffff


	//   ....[9]....
        /*0070*/ 	.word	0xffffffff


	//   ....[10]....
        /*0074*/ 	.word	0xffffffff


	//   ....[11]....
        /*0078*/ 	.word	0xffffffff


	//   ....[12]....
        /*007c*/ 	.word	0xffffffff


	//   ....[13]....
        /*0080*/ 	.word	0xffffffff


	//   ....[14]....
        /*0084*/ 	.word	0xffffffff


	//   ....[15]....
        /*0088*/ 	.word	0xffffffff


	//   ....[16]....
        /*008c*/ 	.word	0xffffffff


	//   ....[17]....
        /*0090*/ 	.word	0x0500000f


	//   ....[18]....
        /*0094*/ 	.word	0x0500000f


	//   ....[19]....
        /*0098*/ 	.word	0x0500000f


	//   ....[20]....
        /*009c*/ 	.word	0x0500000f


	//   ....[21]....
        /*00a0*/ 	.word	0x0500000f


	//   ....[22]....
        /*00a4*/ 	.word	0x0500000f


	//----- nvinfo : EIATTR_COOP_GROUP_INSTR_OFFSETS
	.align		4
.L_273:
        /*00a8*/ 	.byte	0x04, 0x28
        /*00aa*/ 	.short	(.L_275 - .L_274)


	//   ....[0]....
.L_274:
        /*00ac*/ 	.word	0x00000050


	//   ....[1]....
        /*00b0*/ 	.word	0x00000190


	//   ....[2]....
        /*00b4*/ 	.word	0x000001e0


	//   ....[3]....
        /*00b8*/ 	.word	0x000003d0


	//   ....[4]....
        /*00bc*/ 	.word	0x000005f0


	//   ....[5]....
        /*00c0*/ 	.word	0x00000b30


	//   ....[6]....
        /*00c4*/ 	.word	0x000045c0


	//   ....[7]....
        /*00c8*/ 	.word	0x00004750


	//   ....[8]....
        /*00cc*/ 	.word	0x00004a00


	//   ....[9]....
        /*00d0*/ 	.word	0x00004ba0


	//   ....[10]....
        /*00d4*/ 	.word	0x00004cc0


	//   ....[11]....
        /*00d8*/ 	.word	0x000051f0


	//   ....[12]....
        /*00dc*/ 	.word	0x00005480


	//   ....[13]....
        /*00e0*/ 	.word	0x000056c0


	//   ....[14]....
        /*00e4*/ 	.word	0x000058f0


	//   ....[15]....
        /*00e8*/ 	.word	0x00005ba0


	//   ....[16]....
        /*00ec*/ 	.word	0x00005ed0


	//   ....[17]....
        /*00f0*/ 	.word	0x000083b0


	//   ....[18]....
        /*00f4*/ 	.word	0x00008520


	//   ....[19]....
        /*00f8*/ 	.word	0x00008590


	//   ....[20]....
        /*00fc*/ 	.word	0x00008600


	//   ....[21]....
        /*0100*/ 	.word	0x00008670


	//   ....[22]....
        /*0104*/ 	.word	0x000086e0


	//----- nvinfo : EIATTR_REG_RECONFIG
	.align		4
.L_275:
        /*0108*/ 	.byte	0x01, 0x54
	.zero		2


	//----- nvinfo : EIATTR_SYSCALL_OFFSETS
	.align		4
        /*010c*/ 	.byte	0x04, 0x46
        /*010e*/ 	.short	(.L_277 - .L_276)


	//   ....[0]....
.L_276:
        /*0110*/ 	.word	0x00000790


	//   ....[1]....
        /*0114*/ 	.word	0x00000880


	//   ....[2]....
        /*0118*/ 	.word	0x000009e0


	//   ....[3]....
        /*011c*/ 	.word	0x00000ad0


	//   ....[4]....
        /*0120*/ 	.word	0x00000d50


	//----- nvinfo : EIATTR_MBARRIER_INSTR_OFFSETS
	.align		4
.L_277:
        /*0124*/ 	.byte	0x04, 0x39
        /*0126*/ 	.short	(.L_279 - .L_278)


	//   ....[0]....
.L_278:
        /*0128*/ 	.word	0x00000280
        /*012c*/ 	.word	0x000000ff
        /*0130*/ 	.word	0x00026800
        /*0134*/ 	.short	0x0100
        /*0136*/ 	.byte	0x06
	.zero		1


	//   ....[1]....
        /*0138*/ 	.word	0x00000380
        /*013c*/ 	.word	0x000000ff
        /*0140*/ 	.word	0x00026810
        /*0144*/ 	.short	0x0100
        /*0146*/ 	.byte	0x08
	.zero		1


	//   ....[2]....
        /*0148*/ 	.word	0x00000390
        /*014c*/ 	.word	0x000000ff
        /*0150*/ 	.word	0x00026820
        /*0154*/ 	.short	0x0100
        /*0156*/ 	.byte	0x08
	.zero		1


	//   ....[3]....
        /*0158*/ 	.word	0x000003a0
        /*015c*/ 	.word	0x000000ff
        /*0160*/ 	.word	0x00026818
        /*0164*/ 	.short	0x0100
        /*0166*/ 	.byte	0x08
	.zero		1


	//   ....[4]....
        /*0168*/ 	.word	0x000003b0
        /*016c*/ 	.word	0x000000ff
        /*0170*/ 	.word	0x00026828
        /*0174*/ 	.short	0x0100
        /*0176*/ 	.byte	0x08
	.zero		1


	//   ....[5]....
        /*0178*/ 	.word	0x000004e0
        /*017c*/ 	.word	0x000000ff
        /*0180*/ 	.word	0x00026830
        /*0184*/ 	.short	0x0100
        /*0186*/ 	.byte	0x08
	.zero		1


	//   ....[6]....
        /*0188*/ 	.word	0x000004f0
        /*018c*/ 	.word	0x000000ff
        /*0190*/ 	.word	0x00026840
        /*0194*/ 	.short	0x0100
        /*0196*/ 	.byte	0x08
	.zero		1


	//   ....[7]....
        /*0198*/ 	.word	0x00000500
        /*019c*/ 	.word	0x000000ff
        /*01a0*/ 	.word	0x00026838
        /*01a4*/ 	.short	0x0100
        /*01a6*/ 	.byte	0x08
	.zero		1


	//   ....[8]....
        /*01a8*/ 	.word	0x00000510
        /*01ac*/ 	.word	0x000000ff
        /*01b0*/ 	.word	0x00026848
        /*01b4*/ 	.short	0x0100
        /*01b6*/ 	.byte	0x08
	.zero		1


	//   ....[9]....
        /*01b8*/ 	.word	0x00000b60
        /*01bc*/ 	.word	0x00000012
        /*01c0*/ 	.word	0x00026800
        /*01c4*/ 	.short	0x010a
        /*01c6*/ 	.byte	0x3f
	.zero		1


	//   ....[10]....
        /*01c8*/ 	.word	0x00000c10
        /*01cc*/ 	.word	0x00000012
        /*01d0*/ 	.word	0x00026800
        /*01d4*/ 	.short	0x010a
        /*01d6*/ 	.byte	0x3f
	.zero		1


	//   ....[11]....
        /*01d8*/ 	.word	0x000018e0
        /*01dc*/ 	.word	0x000000ff
        /*01e0*/ 	.word	0x00026810
        /*01e4*/ 	.short	0x010a
        /*01e6*/ 	.byte	0x08
	.zero		1


	//   ....[12]....
        /*01e8*/ 	.word	0x00001920
        /*01ec*/ 	.word	0x000000ff
        /*01f0*/ 	.word	0x00026810
        /*01f4*/ 	.short	0x010a
        /*01f6*/ 	.byte	0x08
	.zero		1


	//   ....[13]....
        /*01f8*/ 	.word	0x00001d70
        /*01fc*/ 	.word	0x000000ff
        /*0200*/ 	.word	0x00026830
        /*0204*/ 	.short	0x010a
        /*0206*/ 	.byte	0x08
	.zero		1


	//   ....[14]....
        /*0208*/ 	.word	0x00001db0
        /*020c*/ 	.word	0x000000ff
        /*0210*/ 	.word	0x00026830
        /*0214*/ 	.short	0x010a
        /*0216*/ 	.byte	0x08
	.zero		1


	//   ....[15]....
        /*0218*/ 	.word	0x000039f0
        /*021c*/ 	.word	0x000000ff
        /*0220*/ 	.word	0x00000000
        /*0224*/ 	.short	0x0101
        /*0226*/ 	.byte	0x0a
	.zero		1


	//   ....[16]....
        /*0228*/ 	.word	0x00003cd0
        /*022c*/ 	.word	0x000000ff
        /*0230*/ 	.word	0x00000000
        /*0234*/ 	.short	0x0101
        /*0236*/ 	.byte	0x08
	.zero		1


	//   ....[17]....
        /*0238*/ 	.word	0x000062d0
        /*023c*/ 	.word	0x00000000
        /*0240*/ 	.word	0x00026820
        /*0244*/ 	.short	0x010a
        /*0246*/ 	.byte	0x3f
	.zero		1


	//   ....[18]....
        /*0248*/ 	.word	0x00006c60
        /*024c*/ 	.word	0x00000000
        /*0250*/ 	.word	0x00026840
        /*0254*/ 	.short	0x010a
        /*0256*/ 	.byte	0x3f
	.zero		1


	//   ....[19]....
        /*0258*/ 	.word	0x00006f60
        /*025c*/ 	.word	0x00000000
        /*0260*/ 	.word	0x00026828
        /*0264*/ 	.short	0x010a
        /*0266*/ 	.byte	0x3f
	.zero		1


	//   ....[20]....
        /*0268*/ 	.word	0x000071e0
        /*026c*/ 	.word	0x00000000
        /*0270*/ 	.word	0x00026848
        /*0274*/ 	.short	0x010a
        /*0276*/ 	.byte	0x3f
	.zero		1


	//   ....[21]....
        /*0278*/ 	.word	0x000074b0
        /*027c*/ 	.word	0x00000000
        /*0280*/ 	.word	0x00026820
        /*0284*/ 	.short	0x010a
        /*0286*/ 	.byte	0x3f
	.zero		1


	//   ....[22]....
        /*0288*/ 	.word	0x000077a0
        /*028c*/ 	.word	0x00000000
        /*0290*/ 	.word	0x00026840
        /*0294*/ 	.short	0x010a
        /*0296*/ 	.byte	0x3f
	.zero		1


	//   ....[23]....
        /*0298*/ 	.word	0x00007a80
        /*029c*/ 	.word	0x00000000
        /*02a0*/ 	.word	0x00026828
        /*02a4*/ 	.short	0x010a
        /*02a6*/ 	.byte	0x3f
	.zero		1


	//   ....[24]....
        /*02a8*/ 	.word	0x00007d60
        /*02ac*/ 	.word	0x00000003
        /*02b0*/ 	.word	0x00026840
        /*02b4*/ 	.short	0x010a
        /*02b6*/ 	.byte	0x3f
	.zero		1


	//   ....[25]....
        /*02b8*/ 	.word	0x00008210
        /*02bc*/ 	.word	0x00000006
        /*02c0*/ 	.word	0x00000000
        /*02c4*/ 	.short	0x010a
        /*02c6*/ 	.byte	0x3f
	.zero		1


	//   ....[26]....
        /*02c8*/ 	.word	0x00008270
        /*02cc*/ 	.word	0x00000003
        /*02d0*/ 	.word	0x00000000
        /*02d4*/ 	.short	0x010a
        /*02d6*/ 	.byte	0x3f
	.zero		1


	//   ....[27]....
        /*02d8*/ 	.word	0x000082d0
        /*02dc*/ 	.word	0x00000000
        /*02e0*/ 	.word	0x00000000
        /*02e4*/ 	.short	0x010a
        /*02e6*/ 	.byte	0x3f
	.zero		1


	//   ....[28]....
        /*02e8*/ 	.word	0x00008300
        /*02ec*/ 	.word	0x00000003
        /*02f0*/ 	.word	0x00000000
        /*02f4*/ 	.short	0x010a
        /*02f6*/ 	.byte	0x3f
	.zero		1


	//   ....[29]....
        /*02f8*/ 	.word	0x000083e0
        /*02fc*/ 	.word	0x00000012
        /*0300*/ 	.word	0x00026800
        /*0304*/ 	.short	0x010a
        /*0306*/ 	.byte	0x3f
	.zero		1


	//   ....[30]....
        /*0308*/ 	.word	0x00008440
        /*030c*/ 	.word	0x00000005
        /*0310*/ 	.word	0x00026810
        /*0314*/ 	.short	0x010a
        /*0316*/ 	.byte	0x3f
	.zero		1


	//   ....[31]....
        /*0318*/ 	.word	0x000084a0
        /*031c*/ 	.word	0x00000079
        /*0320*/ 	.word	0x00026830
        /*0324*/ 	.short	0x010a
        /*0326*/ 	.byte	0x3f
	.zero		1


	//   ....[32]....
        /*0328*/ 	.word	0x00008720
        /*032c*/ 	.word	0x00000000
        /*0330*/ 	.word	0x00026820
        /*0334*/ 	.short	0x010a
        /*0336*/ 	.byte	0x3f
	.zero		1


	//   ....[33]....
        /*0338*/ 	.word	0x00008770
        /*033c*/ 	.word	0x00000000
        /*0340*/ 	.word	0x00026840
        /*0344*/ 	.short	0x010a
        /*0346*/ 	.byte	0x3f
	.zero		1


	//   ....[34]....
        /*0348*/ 	.word	0x000087c0
        /*034c*/ 	.word	0x00000000
        /*0350*/ 	.word	0x00026828
        /*0354*/ 	.short	0x010a
        /*0356*/ 	.byte	0x3f
	.zero		1


	//   ....[35]....
        /*0358*/ 	.word	0x00008810
        /*035c*/ 	.word	0x00000000
        /*0360*/ 	.word	0x00026848
        /*0364*/ 	.short	0x010a
        /*0366*/ 	.byte	0x3f
	.zero		1


	//   ....[36]....
        /*0368*/ 	.word	0x00008870
        /*036c*/ 	.word	0x00000000
        /*0370*/ 	.word	0x00026820
        /*0374*/ 	.short	0x010a
        /*0376*/ 	.byte	0x3f
	.zero		1


	//   ....[37]....
        /*0378*/ 	.word	0x000088c0
        /*037c*/ 	.word	0x00000000
        /*0380*/ 	.word	0x00026840
        /*0384*/ 	.short	0x010a
        /*0386*/ 	.byte	0x3f
	.zero		1


	//   ....[38]....
        /*0388*/ 	.word	0x00008910
        /*038c*/ 	.word	0x00000000
        /*0390*/ 	.word	0x00026828
        /*0394*/ 	.short	0x010a
        /*0396*/ 	.byte	0x3f
	.zero		1


	//   ....[39]....
        /*0398*/ 	.word	0x00008960
        /*039c*/ 	.word	0x00000003
        /*03a0*/ 	.word	0x00026840
        /*03a4*/ 	.short	0x010a
        /*03a6*/ 	.byte	0x3f
	.zero		1


	//   ....[40]....
        /*03a8*/ 	.word	0x00008a40
        /*03ac*/ 	.word	0x00000006
        /*03b0*/ 	.word	0x00000000
        /*03b4*/ 	.short	0x010a
        /*03b6*/ 	.byte	0x3f
	.zero		1


	//   ....[41]....
        /*03b8*/ 	.word	0x00008a90
        /*03bc*/ 	.word	0x00000003
        /*03c0*/ 	.word	0x00000000
        /*03c4*/ 	.short	0x010a
        /*03c6*/ 	.byte	0x3f
	.zero		1


	//   ....[42]....
        /*03c8*/ 	.word	0x00008ae0
        /*03cc*/ 	.word	0x00000000
        /*03d0*/ 	.word	0x00000000
        /*03d4*/ 	.short	0x010a
        /*03d6*/ 	.byte	0x3f
	.zero		1


	//----- nvinfo : EIATTR_NUM_MBARRIERS
	.align		4
.L_279:
        /*03d8*/ 	.byte	0x03, 0x38
        /*03da*/ 	.short	0x0009


	//----- nvinfo : EIATTR_EXIT_INSTR_OFFSETS
	.align		4
        /*03dc*/ 	.byte	0x04, 0x1c
        /*03de*/ 	.short	(.L_281 - .L_280)


	//   ....[0]....
.L_280:
        /*03e0*/ 	.word	0x00008350


	//----- nvinfo : EIATTR_MAX_THREADS
	.align		4
.L_281:
        /*03e4*/ 	.byte	0x04, 0x05
        /*03e6*/ 	.short	(.L_283 - .L_282)
.L_282:
        /*03e8*/ 	.word	0x00000180
        /*03ec*/ 	.word	0x00000001
        /*03f0*/ 	.word	0x00000001


	//----- nvinfo : EIATTR_CRS_STACK_SIZE
	.align		4
.L_283:
        /*03f4*/ 	.byte	0x04, 0x1e
        /*03f6*/ 	.short	(.L_285 - .L_284)
.L_284:
        /*03f8*/ 	.word	0x00000000


	//----- nvinfo : EIATTR_CBANK_PARAM_SIZE
	.align		4
.L_285:
        /*03fc*/ 	.byte	0x03, 0x19
        /*03fe*/ 	.short	0x06f0


	//----- nvinfo : EIATTR_PARAM_CBANK
	.align		4
        /*0400*/ 	.byte	0x04, 0x0a
        /*0402*/ 	.short	(.L_287 - .L_286)
	.align		4
.L_286:
        /*0404*/ 	.word	index@(.nv.constant0._ZN7cutlass13device_kernelIN5flash11enable_sm90INS1_16FlashAttnBwdSm90INS1_25CollectiveMainloopBwdSm90ILi2ELi2ELi2EN4cute5tupleIJNS5_1CILi1EEES8_S8_EEENS6_IJNS7_ILi64EEENS7_ILi128EEENS7_ILi96EEEEEENS_10bfloat16_tEfNS_4arch4Sm90ELb0ELb0ELb0ELb0ELb1ELb1ELb0ELb0ELi2ELi1ELi2ELi1ELb1EEENS1_24CollectiveEpilogueBwdGQAISD_fSG_Li256ELb0ELb1EEENS1_19SingleTileSchedulerILb0ELb0ELb0ELi128EEEEEEEEEvNT_6ParamsE)
        /*0408*/ 	.short	0x0210
        /*040a*/ 	.short	0x06f0


	//----- nvinfo : EIATTR_SW_WAR
	.align		4
.L_287:
        /*040c*/ 	.byte	0x04, 0x36
        /*040e*/ 	.short	(.L_289 - .L_288)
.L_288:
        /*0410*/ 	.word	0x00000008
.L_289:


//--------------------- .nv.info._ZN7cutlass13device_kernelIN5flash11enable_sm90INS1_16FlashAttnBwdSm90INS1_25CollectiveMainloopBwdSm90ILi2ELi2ELi2EN4cute5tupleIJNS5_1CILi1EEES8_S8_EEENS6_IJNS7_ILi64EEENS7_ILi128EEENS7_ILi96EEEEEENS_10bfloat16_tEfNS_4arch4Sm90ELb0ELb0ELb0ELb1ELb0ELb1ELb0ELb0ELi2ELi1ELi2ELi1ELb1EEENS1_21CollectiveEpilogueBwdISD_SE_SG_Li256ELb1ELb0ELi1EEENS1_19SingleTileSchedulerILb1ELb0ELb0ELi128EEEEEEEEEvNT_6ParamsE --------------------------
	.section	.nv.info._ZN7cutlass13device_kernelIN5flash11enable_sm90INS1_16FlashAttnBwdSm90INS1_25CollectiveMainloopBwdSm90ILi2ELi2ELi2EN4cute5tupleIJNS5_1CILi1EEES8_S8_EEENS6_IJNS7_ILi64EEENS7_ILi128EEENS7_ILi96EEEEEENS_10bfloat16_tEfNS_4arch4Sm90ELb0ELb0ELb0ELb1ELb0ELb1ELb0ELb0ELi2ELi1ELi2ELi1ELb1EEENS1_21CollectiveEpilogueBwdISD_SE_SG_Li256ELb1ELb0ELi1EEENS1_19SingleTileSchedulerILb1ELb0ELb0ELi128EEEEEEEEEvNT_6ParamsE,"",@"SHT_CUDA_INFO"
	.sectionflags	@""
	.align	4


	//----- nvinfo : EIATTR_CUDA_API_VERSION
	.align		4
        /*0000*/ 	.byte	0x04, 0x37
        /*0002*/ 	.short	(.L_291 - .L_290)
.L_290:
        /*0004*/ 	.word	0x00000082


	//----- nvinfo : EIATTR_KPARAM_INFO
	.align		4
.L_291:
        /*0008*/ 	.byte	0x04, 0x17
        /*000a*/ 	.short	(.L_293 - .L_292)
.L_292:
        /*000c*/ 	.word	0x00000000
        /*0010*/ 	.short	0x0000
        /*0012*/ 	.short	0x0070
        /*0014*/ 	.byte	0x00, 0xf0, 0x01, 0x1a


	//----- nvinfo : EIATTR_SPARSE_MMA_MASK
	.align		4
.L_293:
        /*0018*/ 	.byte	0x03, 0x50
        /*001a*/ 	.short	0x0000


	//----- nvinfo : EIATTR_MAXREG_COUNT
	.align		4
        /*001c*/ 	.byte	0x03, 0x1b
        /*001e*/ 	.short	0x00a8


	//----- nvinfo : EIATTR_NUM_BARRIERS
	.align		4
        /*0020*/ 	.byte	0x02, 0x4c
        /*0022*/ 	.byte	0x10
	.zero		1


	//----- nvinfo : EIATTR_EXTERNS
	.align		4
        /*0024*/ 	.byte	0x04, 0x0f
        /*0026*/ 	.short	(.L_295 - .L_294)


	//   ....[0]....
	.align		4
.L_294:
        /*0028*/ 	.word	index@(__assertfail)


	//----- nvinfo : EIATTR_MERCURY_ISA_VERSION
	.align		4
.L_295:
        /*002c*/ 	.byte	0x03, 0x5f
        /*002e*/ 	.short	0x0101


	//----- nvinfo : EIATTR_INT_WARP_WIDE_INSTR_OFFSETS
	.align		4
        /*0030*/ 	.byte	0x04, 0x31
        /*0032*/ 	.short	(.L_297 - .L_296)


	//   ....[0]....
.L_296:
        /*0034*/ 	.word	0x00000180


	//   ....[1]....
        /*0038*/ 	.word	0x000001b0


	//----- nvinfo : EIATTR_COOP_GROUP_MASK_REGIDS
	.align		4
.L_297:
        /*003c*/ 	.byte	0x04, 0x29
        /*003e*/ 	.short	(.L_299 - .L_298)


	//   ....[0]....
.L_298:
        /*0040*/ 	.word	0xffffffff


	//   ....[1]....
        /*0044*/ 	.word	0xffffffff


	//   ....[2]....
        /*0048*/ 	.word	0xffffffff


	//   ....[3]....
        /*004c*/ 	.word	0xffffffff


	//   ....[4]....
        /*0050*/ 	.word	0xffffffff


	//   ....[5]....
        /*0054*/ 	.word	0xffffffff


	//   ....[6]....
        /*0058*/ 	.word	0xffffffff


	//   ....[7]....
        /*005c*/ 	.word	0x0500000f


	//----- nvinfo : EIATTR_COOP_GROUP_INSTR_OFFSETS
	.align		4
.L_299:
        /*0060*/ 	.byte	0x04, 0x28
        /*0062*/ 	.short	(.L_301 - .L_300)


	//   ....[0]....
.L_300:
        /*0064*/ 	.word	0x00000050


	//   ....[1]....
        /*0068*/ 	.word	0x00000190


	//   ....[2]....
        /*006c*/ 	.word	0x000001e0


	//   ....[3]....
        /*0070*/ 	.word	0x000003d0


	//   ....[4]....
        /*0074*/ 	.word	0x00000600


	//   ....[5]....
        /*0078*/ 	.word	0x00001360


	//   ....[6]....
        /*007c*/ 	.word	0x000060e0


	//   ....[7]....
        /*0080*/ 	.word	0x00009a20


	//----- nvinfo : EIATTR_REG_RECONFIG
	.align		4
.L_301:
        /*0084*/ 	.byte	0x01, 0x54
	.zero		2


	//----- nvinfo : EIATTR_SYSCALL_OFFSETS
	.align		4
        /*0088*/ 	.byte	0x04, 0x46
        /*008a*/ 	.short	(.L_303 - .L_302)


	//   ....[0]....
.L_302:
        /*008c*/ 	.word	0x00000fc0


	//   ....[1]....
        /*0090*/ 	.word	0x000010b0


	//   ....[2]....
        /*0094*/ 	.word	0x00001210


	//   ....[3]....
        /*0098*/ 	.word	0x00001300


	//   ....[4]....
        /*009c*/ 	.word	0x00001570


	//----- nvinfo : EIATTR_MBARRIER_INSTR_OFFSETS
	.align		4
.L_303:
        /*00a0*/ 	.byte	0x04, 0x39
        /*00a2*/ 	.short	(.L_305 - .L_304)


	//   ....[0]....
.L_304:
        /*00a4*/ 	.word	0x00000280
        /*00a8*/ 	.word	0x000000ff
        /*00ac*/ 	.word	0x00026800
        /*00b0*/ 	.short	0x0100
        /*00b2*/ 	.byte	0x06
	.zero		1


	//   ....[1]....
        /*00b4*/ 	.word	0x00000380
        /*00b8*/ 	.word	0x000000ff
        /*00bc*/ 	.word	0x00026810
        /*00c0*/ 	.short	0x0100
        /*00c2*/ 	.byte	0x08
	.zero		1


	//   ....[2]....
        /*00c4*/ 	.word	0x00000390
        /*00c8*/ 	.word	0x000000ff
        /*00cc*/ 	.word	0x00026820
        /*00d0*/ 	.short	0x0100
        /*00d2*/ 	.byte	0x08
	.zero		1


	//   ....[3]....
        /*00d4*/ 	.word	0x000003a0
        /*00d8*/ 	.word	0x000000ff
        /*00dc*/ 	.word	0x00026818
        /*00e0*/ 	.short	0x0100
        /*00e2*/ 	.byte	0x08
	.zero		1


	//   ....[4]....
        /*00e4*/ 	.word	0x000003b0
        /*00e8*/ 	.word	0x000000ff
        /*00ec*/ 	.word	0x00026828
        /*00f0*/ 	.short	0x0100
        /*00f2*/ 	.byte	0x08
	.zero		1


	//   ....[5]....
        /*00f4*/ 	.word	0x000004e0
        /*00f8*/ 	.word	0x000000ff
        /*00fc*/ 	.word	0x00026830
        /*0100*/ 	.short	0x0100
        /*0102*/ 	.byte	0x08
	.zero		1


	//   ....[6]....
        /*0104*/ 	.word	0x000004f0
        /*0108*/ 	.word	0x000000ff
        /*010c*/ 	.word	0x00026840
        /*0110*/ 	.short	0x0100
        /*0112*/ 	.byte	0x08
	.zero		1


	//   ....[7]....
        /*0114*/ 	.word	0x00000500
        /*0118*/ 	.word	0x000000ff
        /*011c*/ 	.word	0x00026838
        /*0120*/ 	.short	0x0100
        /*0122*/ 	.byte	0x08
	.zero		1


	//   ....[8]....
        /*0124*/ 	.word	0x00000510
        /*0128*/ 	.word	0x000000ff
        /*012c*/ 	.word	0x00026848
        /*0130*/ 	.short	0x0100
        /*0132*/ 	.byte	0x08
	.zero		1


	//   ....[9]....
        /*0134*/ 	.word	0x000013a0
        /*0138*/ 	.word	0x00000012
        /*013c*/ 	.word	0x00026800
        /*0140*/ 	.short	0x010a
        /*0142*/ 	.byte	0x3f
	.zero		1


	//   ....[10]....
        /*0144*/ 	.word	0x00001430
        /*0148*/ 	.word	0x00000012
        /*014c*/ 	.word	0x00026800
        /*0150*/ 	.short	0x010a
        /*0152*/ 	.byte	0x3f
	.zero		1


	//   ....[11]....
        /*0154*/ 	.word	0x00001dd0
        /*0158*/ 	.word	0x000000ff
        /*015c*/ 	.word	0x00026810
        /*0160*/ 	.short	0x010a
        /*0162*/ 	.byte	0x08
	.zero		1


	//   ....[12]....
        /*0164*/ 	.word	0x00001e10
        /*0168*/ 	.word	0x000000ff
        /*016c*/ 	.word	0x00026810
        /*0170*/ 	.short	0x010a
        /*0172*/ 	.byte	0x08
	.zero		1


	//   ....[13]....
        /*0174*/ 	.word	0x00002260
        /*0178*/ 	.word	0x000000ff
        /*017c*/ 	.word	0x00026830
        /*0180*/ 	.short	0x010a
        /*0182*/ 	.byte	0x08
	.zero		1


	//   ....[14]....
        /*0184*/ 	.word	0x000022a0
        /*0188*/ 	.word	0x000000ff
        /*018c*/ 	.word	0x00026830
        /*0190*/ 	.short	0x010a
        /*0192*/ 	.byte	0x08
	.zero		1


	//   ....[15]....
        /*0194*/ 	.word	0x00003eb0
        /*0198*/ 	.word	0x000000ff
        /*019c*/ 	.word	0x00000000
        /*01a0*/ 	.short	0x0101
        /*01a2*/ 	.byte	0x0a
	.zero		1


	//   ....[16]....
        /*01a4*/ 	.word	0x00004190
        /*01a8*/ 	.word	0x000000ff
        /*01ac*/ 	.word	0x00000000
        /*01b0*/ 	.short	0x0101
        /*01b2*/ 	.byte	0x08
	.zero		1


	//   ....[17]....
        /*01b4*/ 	.word	0x00007970
        /*01b8*/ 	.word	0x00000000
        /*01bc*/ 	.word	0x00026820
        /*01c0*/ 	.short	0x010a
        /*01c2*/ 	.byte	0x3f
	.zero		1


	//   ....[18]....
        /*01c4*/ 	.word	0x00008240
        /*01c8*/ 	.word	0x00000000
        /*01cc*/ 	.word	0x00026840
        /*01d0*/ 	.short	0x010a
        /*01d2*/ 	.byte	0x3f
	.zero		1


	//   ....[19]....
        /*01d4*/ 	.word	0x00008550
        /*01d8*/ 	.word	0x00000000
        /*01dc*/ 	.word	0x00026828
        /*01e0*/ 	.short	0x010a
        /*01e2*/ 	.byte	0x3f
	.zero		1


	//   ....[20]....
        /*01e4*/ 	.word	0x000087f0
        /*01e8*/ 	.word	0x00000000
        /*01ec*/ 	.word	0x00026848
        /*01f0*/ 	.short	0x010a
        /*01f2*/ 	.byte	0x3f
	.zero		1


	//   ....[21]....
        /*01f4*/ 	.word	0x00008ae0
        /*01f8*/ 	.word	0x00000000
        /*01fc*/ 	.word	0x00026820
        /*0200*/ 	.short	0x010a
        /*0202*/ 	.byte	0x3f
	.zero		1


	//   ....[22]....
        /*0204*/ 	.word	0x00008de0
        /*0208*/ 	.word	0x00000000
        /*020c*/ 	.word	0x00026840
        /*0210*/ 	.short	0x010a
        /*0212*/ 	.byte	0x3f
	.zero		1


	//   ....[23]....
        /*0214*/ 	.word	0x000090d0
        /*0218*/ 	.word	0x00000000
        /*021c*/ 	.word	0x00026828
        /*0220*/ 	.short	0x010a
        /*0222*/ 	.byte	0x3f
	.zero		1


	//   ....[24]....
        /*0224*/ 	.word	0x000093c0
        /*0228*/ 	.word	0x00000003
        /*022c*/ 	.word	0x00026840
        /*0230*/ 	.short	0x010a
        /*0232*/ 	.byte	0x3f
	.zero		1


	//   ....[25]....
        /*0234*/ 	.word	0x00009880
        /*0238*/ 	.word	0x00000006
        /*023c*/ 	.word	0x00000000
        /*0240*/ 	.short	0x010a
        /*0242*/ 	.byte	0x3f
	.zero		1


	//   ....[26]....
        /*0244*/ 	.word	0x000098e0
        /*0248*/ 	.word	0x00000003
        /*024c*/ 	.word	0x00000000
        /*0250*/ 	.short	0x010a
        /*0252*/ 	.byte	0x3f
	.zero		1


	//   ....[27]....
        /*0254*/ 	.word	0x00009940
        /*0258*/ 	.word	0x00000000
        /*025c*/ 	.word	0x00000000
        /*0260*/ 	.short	0x010a
        /*0262*/ 	.byte	0x3f
	.zero		1


	//   ....[28]....
        /*0264*/ 	.word	0x00009970
        /*0268*/ 	.word	0x00000003
        /*026c*/ 	.word	0x00000000
        /*0270*/ 	.short	0x010a
        /*0272*/ 	.byte	0x3f
	.zero		1


	//   ....[29]....
        /*0274*/ 	.word	0x00009a50
        /*0278*/ 	.word	0x00000012
        /*027c*/ 	.word	0x00026800
        /*0280*/ 	.short	0x010a
        /*0282*/ 	.byte	0x3f
	.zero		1


	//   ....[30]....
        /*0284*/ 	.word	0x00009ab0
        /*0288*/ 	.word	0x00000005
        /*028c*/ 	.word	0x00026810
        /*0290*/ 	.short	0x010a
        /*0292*/ 	.byte	0x3f
	.zero		1


	//   ....[31]....
        /*0294*/ 	.word	0x00009b10
        /*0298*/ 	.word	0x00000005
        /*029c*/ 	.word	0x00026830
        /*02a0*/ 	.short	0x010a
        /*02a2*/ 	.byte	0x3f
	.zero		1


	//   ....[32]....
        /*02a4*/ 	.word	0x00009b60
        /*02a8*/ 	.word	0x00000000
        /*02ac*/ 	.word	0x00026820
        /*02b0*/ 	.short	0x010a
        /*02b2*/ 	.byte	0x3f
	.zero		1


	//   ....[33]....
        /*02b4*/ 	.word	0x00009bb0
        /*02b8*/ 	.word	0x00000000
        /*02bc*/ 	.word	0x00026840
        /*02c0*/ 	.short	0x010a
        /*02c2*/ 	.byte	0x3f
	.zero		1


	//   ....[34]....
        /*02c4*/ 	.word	0x00009c00
        /*02c8*/ 	.word	0x00000000
        /*02cc*/ 	.word	0x00026828
        /*02d0*/ 	.short	0x010a
        /*02d2*/ 	.byte	0x3f
	.zero		1


	//   ....[35]....
        /*02d4*/ 	.word	0x00009c50
        /*02d8*/ 	.word	0x00000000
        /*02dc*/ 	.word	0x00026848
        /*02e0*/ 	.short	0x010a
        /*02e2*/ 	.byte	0x3f
	.zero		1


	//   ....[36]....
        /*02e4*/ 	.word	0x00009cb0
        /*02e8*/ 	.word	0x00000000
        /*02ec*/ 	.word	0x00026820
        /*02f0*/ 	.short	0x010a
        /*02f2*/ 	.byte	0x3f
	.zero		1


	//   ....[37]....
        /*02f4*/ 	.word	0x00009d00
        /*02f8*/ 	.word	0x00000000
        /*02fc*/ 	.word	0x00026840
        /*0300*/ 	.short	0x010a
        /*0302*/ 	.byte	0x3f
	.zero		1


	//   ....[38]....
        /*0304*/ 	.word	0x00009d50
        /*0308*/ 	.word	0x00000000
        /*030c*/ 	.word	0x00026828
        /*0310*/ 	.short	0x010a
        /*0312*/ 	.byte	0x3f
	.zero		1


	//   ....[39]....
        /*0314*/ 	.word	0x00009da0
        /*0318*/ 	.word	0x00000003
        /*031c*/ 	.word	0x00026840
        /*0320*/ 	.short	0x010a
        /*0322*/ 	.byte	0x3f
	.zero		1


	//   ....[40]....
        /*0324*/ 	.word	0x00009e80
        /*0328*/ 	.word	0x00000006
        /*032c*/ 	.word	0x00000000
        /*0330*/ 	.short	0x010a
        /*0332*/ 	.byte	0x3f
	.zero		1


	//   ....[41]....
        /*0334*/ 	.word	0x00009ed0
        /*0338*/ 	.word	0x00000003
        /*033c*/ 	.word	0x00000000
        /*0340*/ 	.short	0x010a
        /*0342*/ 	.byte	0x3f
	.zero		1


	//   ....[42]....
        /*0344*/ 	.word	0x00009f20
        /*0348*/ 	.word	0x00000000
        /*034c*/ 	.word	0x00000000
        /*0350*/ 	.short	0x010a
        /*0352*/ 	.byte	0x3f
	.zero		1


	//----- nvinfo : EIATTR_NUM_MBARRIERS
	.align		4
.L_305:
        /*0354*/ 	.byte	0x03, 0x38
        /*0356*/ 	.short	0x0009


	//----- nvinfo : EIATTR_EXIT_INSTR_OFFSETS
	.align		4
        /*0358*/ 	.byte	0x04, 0x1c
        /*035a*/ 	.short	(.L_307 - .L_306)


	//   ....[0]....
.L_306:
        /*035c*/ 	.word	0x000099c0


	//----- nvinfo : EIATTR_MAX_THREADS
	.align		4
.L_307:
        /*0360*/ 	.byte	0x04, 0x05
        /*0362*/ 	.short	(.L_309 - .L_308)
.L_308:
        /*0364*/ 	.word	0x00000180
        /*0368*/ 	.word	0x00000001
        /*036c*/ 	.word	0x00000001


	//----- nvinfo : EIATTR_CRS_STACK_SIZE
	.align		4
.L_309:
        /*0370*/ 	.byte	0x04, 0x1e
        /*0372*/ 	.short	(.L_311 - .L_310)
.L_310:
        /*0374*/ 	.word	0x00000000


	//----- nvinfo : EIATTR_CBANK_PARAM_SIZE
	.align		4
.L_311:
        /*0378*/ 	.byte	0x03, 0x19
        /*037a*/ 	.short	0x06f0


	//----- nvinfo : EIATTR_PARAM_CBANK
	.align		4
        /*037c*/ 	.byte	0x04, 0x0a
        /*037e*/ 	.short	(.L_313 - .L_312)
	.align		4
.L_312:
        /*0380*/ 	.word	index@(.nv.constant0._ZN7cutlass13device_kernelIN5flash11enable_sm90INS1_16FlashAttnBwdSm90INS1_25CollectiveMainloopBwdSm90ILi2ELi2ELi2EN4cute5tupleIJNS5_1CILi1EEES8_S8_EEENS6_IJNS7_ILi64EEENS7_ILi128EEENS7_ILi96EEEEEENS_10bfloat16_tEfNS_4arch4Sm90ELb0ELb0ELb0ELb1ELb0ELb1ELb0ELb0ELi2ELi1ELi2ELi1ELb1EEENS1_21CollectiveEpilogueBwdISD_SE_SG_Li256ELb1ELb0ELi1EEENS1_19SingleTileSchedulerILb1ELb0ELb0ELi128EEEEEEEEEvNT_6ParamsE)
        /*0384*/ 	.short	0x0210
        /*0386*/ 	.short	0x06f0


	//----- nvinfo : EIATTR_SW_WAR
	.align		4
.L_313:
        /*0388*/ 	.byte	0x04, 0x36
        /*038a*/ 	.short	(.L_315 - .L_314)
.L_314:
        /*038c*/ 	.word	0x00000008
.L_315:


//--------------------- .nv.info._ZN7cutlass13device_kernelIN5flash11enable_sm90INS1_16FlashAttnBwdSm90INS1_25CollectiveMainloopBwdSm90ILi2ELi2ELi2EN4cute5tupleIJNS5_1CILi1EEES8_S8_EEENS6_IJNS7_ILi64EEENS7_ILi128EEENS7_ILi96EEEEEENS_10bfloat16_tEfNS_4arch4Sm90ELb0ELb0ELb0ELb1ELb1ELb1ELb0ELb0ELi2ELi1ELi2ELi1ELb1EEENS1_21CollectiveEpilogueBwdISD_SE_SG_Li256ELb1ELb0ELi1EEENS1_19SingleTileSchedulerILb1ELb0ELb0ELi128EEEEEEEEEvNT_6ParamsE --------------------------
	.section	.nv.info._ZN7cutlass13device_kernelIN5flash11enable_sm90INS1_16FlashAttnBwdSm90INS1_25CollectiveMainloopBwdSm90ILi2ELi2ELi2EN4cute5tupleIJNS5_1CILi1EEES8_S8_EEENS6_IJNS7_ILi64EEENS7_ILi128EEENS7_ILi96EEEEEENS_10bfloat16_tEfNS_4arch4Sm90ELb0ELb0ELb0ELb1ELb1ELb1ELb0ELb0ELi2ELi1ELi2ELi1ELb1EEENS1_21CollectiveEpilogueBwdISD_SE_SG_Li256ELb1ELb0ELi1EEENS1_19SingleTileSchedulerILb1ELb0ELb0ELi128EEEEEEEEEvNT_6ParamsE,"",@"SHT_CUDA_INFO"
	.sectionflags	@""
	.align	4


	//----- nvinfo : EIATTR_CUDA_API_VERSION
	.align		4
        /*0000*/ 	.byte	0x04, 0x37
        /*0002*/ 	.short	(.L_317 - .L_316)
.L_316:
        /*0004*/ 	.word	0x00000082


	//----- nvinfo : EIATTR_KPARAM_INFO
	.align		4
.L_317:
        /*0008*/ 	.byte	0x04, 0x17
        /*000a*/ 	.short	(.L_319 - .L_318)
.L_318:
        /*000c*/ 	.word	0x00000000
        /*0010*/ 	.short	0x0000
        /*0012*/ 	.short	0x0070
        /*0014*/ 	.byte	0x00, 0xf0, 0x01, 0x1a


	//----- nvinfo : EIATTR_SPARSE_MMA_MASK
	.align		4
.L_319:
        /*0018*/ 	.byte	0x03, 0x50
        /*001a*/ 	.short	0x0000


	//----- nvinfo : EIATTR_MAXREG_COUNT
	.align		4
        /*001c*/ 	.byte	0x03, 0x1b
        /*001e*/ 	.short	0x00a8


	//----- nvinfo : EIATTR_NUM_BARRIERS
	.align		4
        /*0020*/ 	.byte	0x02, 0x4c
        /*0022*/ 	.byte	0x10
	.zero		1


	//----- nvinfo : EIATTR_EXTERNS
	.align		4
        /*0024*/ 	.byte	0x04, 0x0f
        /*0026*/ 	.short	(.L_321 - .L_320)


	//   ....[0]....
	.align		4
.L_320:
        /*0028*/ 	.word	index@(__assertfail)


	//----- nvinfo : EIATTR_MERCURY_ISA_VERSION
	.align		4
.L_321:
        /*002c*/ 	.byte	0x03, 0x5f
        /*002e*/ 	.short	0x0101


	//----- nvinfo : EIATTR_INT_WARP_WIDE_INSTR_OFFSETS
	.align		4
        /*0030*/ 	.byte	0x04, 0x31
        /*0032*/ 	.short	(.L_323 - .L_322)


	//   ....[0]....
.L_322:
        /*0034*/ 	.word	0x00000180


	//   ....[1]....
        /*0038*/ 	.word	0x000001b0


	//   ....[2]....
        /*003c*/ 	.word	0x00006e10


	//   ....[3]....
        /*0040*/ 	.word	0x00007280


	//   ....[4]....
        /*0044*/ 	.word	0x00007850


	//----- nvinfo : EIATTR_COOP_GROUP_MASK_REGIDS
	.align		4
.L_323:
        /*0048*/ 	.byte	0x04, 0x29
        /*004a*/ 	.short	(.L_325 - .L_324)


	//   ....[0]....
.L_324:
        /*004c*/ 	.word	0xffffffff


	//   ....[1]....
        /*0050*/ 	.word	0xffffffff


	//   ....[2]....
        /*0054*/ 	.word	0xffffffff


	//   ....[3]....
        /*0058*/ 	.word	0xffffffff


	//   ....[4]....
        /*005c*/ 	.word	0xffffffff


	//   ....[5]....
        /*0060*/ 	.word	0xffffffff


	//   ....[6]....
        /*0064*/ 	.word	0xffffffff


	//   ....[7]....
        /*0068*/ 	.word	0xffffffff


	//   ....[8]....
        /*006c*/ 	.word	0xffffffff


	//   ....[9]....
        /*0070*/ 	.word	0xffffffff


	//   ....[10]....
        /*0074*/ 	.word	0xffffffff


	//   ....[11]....
        /*0078*/ 	.word	0xffffffff


	//   ....[12]....
        /*007c*/ 	.word	0xffffffff


	//   ....[13]....
        /*0080*/ 	.word	0x0500000f


	//   ....[14]....
        /*0084*/ 	.word	0x0500000f


	//   ....[15]....
        /*0088*/ 	.word	0x0500000f


	//   ....[16]....
        /*008c*/ 	.word	0x0500000f


	//----- nvinfo : EIATTR_COOP_GROUP_INSTR_OFFSETS
	.align		4
.L_325:
        /*0090*/ 	.byte	0x04, 0x28
        /*0092*/ 	.short	(.L_327 - .L_326)


	//   ....[0]....
.L_326:
        /*0094*/ 	.word	0x00000050


	//   ....[1]....
        /*0098*/ 	.word	0x00000190


	//   ....[2]....
        /*009c*/ 	.word	0x000001e0


	//   ....[3]....
        /*00a0*/ 	.word	0x000003d0


	//   ....[4]....
        /*00a4*/ 	.word	0x00000600


	//   ....[5]....
        /*00a8*/ 	.word	0x00001360


	//   ....[6]....
        /*00ac*/ 	.word	0x000060e0


	//   ....[7]....
        /*00b0*/ 	.word	0x00006ab0


	//   ....[8]....
        /*00b4*/ 	.word	0x00006d40


	//   ....[9]....
        /*00b8*/ 	.word	0x00006f80


	//   ....[10]....
        /*00bc*/ 	.word	0x000071b0


	//   ....[11]....
        /*00c0*/ 	.word	0x00007460


	//   ....[12]....
        /*00c4*/ 	.word	0x00007790


	//   ....[13]....
        /*00c8*/ 	.word	0x0000a270


	//   ....[14]....
        /*00cc*/ 	.word	0x0000a3e0


	//   ....[15]....
        /*00d0*/ 	.word	0x0000a450


	//   ....[16]....
        /*00d4*/ 	.word	0x0000a4c0


	//----- nvinfo : EIATTR_REG_RECONFIG
	.align		4
.L_327:
        /*00d8*/ 	.byte	0x01, 0x54
	.zero		2


	//----- nvinfo : EIATTR_SYSCALL_OFFSETS
	.align		4
        /*00dc*/ 	.byte	0x04, 0x46
        /*00de*/ 	.short	(.L_329 - .L_328)


	//   ....[0]....
.L_328:
        /*00e0*/ 	.word	0x00000fc0


	//   ....[1]....
        /*00e4*/ 	.word	0x000010b0


	//   ....[2]....
        /*00e8*/ 	.word	0x00001210


	//   ....[3]....
        /*00ec*/ 	.word	0x00001300


	//   ....[4]....
        /*00f0*/ 	.word	0x00001570


	//----- nvinfo : EIATTR_MBARRIER_INSTR_OFFSETS
	.align		4
.L_329:
        /*00f4*/ 	.byte	0x04, 0x39
        /*00f6*/ 	.short	(.L_331 - .L_330)


	//   ....[0]....
.L_330:
        /*00f8*/ 	.word	0x00000280
        /*00fc*/ 	.word	0x000000ff
        /*0100*/ 	.word	0x00026800
        /*0104*/ 	.short	0x0100
        /*0106*/ 	.byte	0x06
	.zero		1


	//   ....[1]....
        /*0108*/ 	.word	0x00000380
        /*010c*/ 	.word	0x000000ff
        /*0110*/ 	.word	0x00026810
        /*0114*/ 	.short	0x0100
        /*0116*/ 	.byte	0x08
	.zero		1


	//   ....[2]....
        /*0118*/ 	.word	0x00000390
        /*011c*/ 	.word	0x000000ff
        /*0120*/ 	.word	0x00026820
        /*0124*/ 	.short	0x0100
        /*0126*/ 	.byte	0x08
	.zero		1


	//   ....[3]....
        /*0128*/ 	.word	0x000003a0
        /*012c*/ 	.word	0x000000ff
        /*0130*/ 	.word	0x00026818
        /*0134*/ 	.short	0x0100
        /*0136*/ 	.byte	0x08
	.zero		1


	//   ....[4]....
        /*0138*/ 	.word	0x000003b0
        /*013c*/ 	.word	0x000000ff
        /*0140*/ 	.word	0x00026828
        /*0144*/ 	.short	0x0100
        /*0146*/ 	.byte	0x08
	.zero		1


	//   ....[5]....
        /*0148*/ 	.word	0x000004e0
        /*014c*/ 	.word	0x000000ff
        /*0150*/ 	.word	0x00026830
        /*0154*/ 	.short	0x0100
        /*0156*/ 	.byte	0x08
	.zero		1


	//   ....[6]....
        /*0158*/ 	.word	0x000004f0
        /*015c*/ 	.word	0x000000ff
        /*0160*/ 	.word	0x00026840
        /*0164*/ 	.short	0x0100
        /*0166*/ 	.byte	0x08
	.zero		1


	//   ....[7]....
        /*0168*/ 	.word	0x00000500
        /*016c*/ 	.word	0x000000ff
        /*0170*/ 	.word	0x00026838
        /*0174*/ 	.short	0x0100
        /*0176*/ 	.byte	0x08
	.zero		1


	//   ....[8]....
        /*0178*/ 	.word	0x00000510
        /*017c*/ 	.word	0x000000ff
        /*0180*/ 	.word	0x00026848
        /*0184*/ 	.short	0x0100
        /*0186*/ 	.byte	0x08
	.zero		1


	//   ....[9]....
        /*0188*/ 	.word	0x000013a0
        /*018c*/ 	.word	0x00000012
        /*0190*/ 	.word	0x00026800
        /*0194*/ 	.short	0x010a
        /*0196*/ 	.byte	0x3f
	.zero		1


	//   ....[10]....
        /*0198*/ 	.word	0x00001430
        /*019c*/ 	.word	0x00000012
        /*01a0*/ 	.word	0x00026800
        /*01a4*/ 	.short	0x010a
        /*01a6*/ 	.byte	0x3f
	.zero		1


	//   ....[11]....
        /*01a8*/ 	.word	0x00001dd0
        /*01ac*/ 	.word	0x000000ff
        /*01b0*/ 	.word	0x00026810
        /*01b4*/ 	.short	0x010a
        /*01b6*/ 	.byte	0x08
	.zero		1


	//   ....[12]....
        /*01b8*/ 	.word	0x00001e10
        /*01bc*/ 	.word	0x000000ff
        /*01c0*/ 	.word	0x00026810
        /*01c4*/ 	.short	0x010a
        /*01c6*/ 	.byte	0x08
	.zero		1


	//   ....[13]....
        /*01c8*/ 	.word	0x00002260
        /*01cc*/ 	.word	0x000000ff
        /*01d0*/ 	.word	0x00026830
        /*01d4*/ 	.short	0x010a
        /*01d6*/ 	.byte	0x08
	.zero		1


	//   ....[14]....
        /*01d8*/ 	.word	0x000022a0
        /*01dc*/ 	.word	0x000000ff
        /*01e0*/ 	.word	0x00026830
        /*01e4*/ 	.short	0x010a
        /*01e6*/ 	.byte	0x08
	.zero		1


	//   ....[15]....
        /*01e8*/ 	.word	0x00003eb0
        /*01ec*/ 	.word	0x000000ff
        /*01f0*/ 	.word	0x00000000
        /*01f4*/ 	.short	0x0101
        /*01f6*/ 	.byte	0x0a
	.zero		1


	//   ....[16]....
        /*01f8*/ 	.word	0x00004190
        /*01fc*/ 	.word	0x000000ff
        /*0200*/ 	.word	0x00000000
        /*0204*/ 	.short	0x0101
        /*0206*/ 	.byte	0x08
	.zero		1


	//   ....[17]....
        /*0208*/ 	.word	0x000081c0
        /*020c*/ 	.word	0x00000000
        /*0210*/ 	.word	0x00026820
        /*0214*/ 	.short	0x010a
        /*0216*/ 	.byte	0x3f
	.zero		1


	//   ....[18]....
        /*0218*/ 	.word	0x00008a90
        /*021c*/ 	.word	0x00000000
        /*0220*/ 	.word	0x00026840
        /*0224*/ 	.short	0x010a
        /*0226*/ 	.byte	0x3f
	.zero		1


	//   ....[19]....
        /*0228*/ 	.word	0x00008da0
        /*022c*/ 	.word	0x00000000
        /*0230*/ 	.word	0x00026828
        /*0234*/ 	.short	0x010a
        /*0236*/ 	.byte	0x3f
	.zero		1


	//   ....[20]....
        /*0238*/ 	.word	0x00009040
        /*023c*/ 	.word	0x00000000
        /*0240*/ 	.word	0x00026848
        /*0244*/ 	.short	0x010a
        /*0246*/ 	.byte	0x3f
	.zero		1


	//   ....[21]....
        /*0248*/ 	.word	0x00009330
        /*024c*/ 	.word	0x00000000
        /*0250*/ 	.word	0x00026820
        /*0254*/ 	.short	0x010a
        /*0256*/ 	.byte	0x3f
	.zero		1


	//   ....[22]....
        /*0258*/ 	.word	0x00009630
        /*025c*/ 	.word	0x00000000
        /*0260*/ 	.word	0x00026840
        /*0264*/ 	.short	0x010a
        /*0266*/ 	.byte	0x3f
	.zero		1


	//   ....[23]....
        /*0268*/ 	.word	0x00009920
        /*026c*/ 	.word	0x00000000
        /*0270*/ 	.word	0x00026828
        /*0274*/ 	.short	0x010a
        /*0276*/ 	.byte	0x3f
	.zero		1


	//   ....[24]....
        /*0278*/ 	.word	0x00009c10
        /*027c*/ 	.word	0x00000003
        /*0280*/ 	.word	0x00026840
        /*0284*/ 	.short	0x010a
        /*0286*/ 	.byte	0x3f
	.zero		1


	//   ....[25]....
        /*0288*/ 	.word	0x0000a0d0
        /*028c*/ 	.word	0x00000006
        /*0290*/ 	.word	0x00000000
        /*0294*/ 	.short	0x010a
        /*0296*/ 	.byte	0x3f
	.zero		1


	//   ....[26]....
        /*0298*/ 	.word	0x0000a130
        /*029c*/ 	.word	0x00000003
        /*02a0*/ 	.word	0x00000000
        /*02a4*/ 	.short	0x010a
        /*02a6*/ 	.byte	0x3f
	.zero		1


	//   ....[27]....
        /*02a8*/ 	.word	0x0000a190
        /*02ac*/ 	.word	0x00000000
        /*02b0*/ 	.word	0x00000000
        /*02b4*/ 	.short	0x010a
        /*02b6*/ 	.byte	0x3f
	.zero		1


	//   ....[28]....
        /*02b8*/ 	.word	0x0000a1c0
        /*02bc*/ 	.word	0x00000003
        /*02c0*/ 	.word	0x00000000
        /*02c4*/ 	.short	0x010a
        /*02c6*/ 	.byte	0x3f
	.zero		1


	//   ....[29]....
        /*02c8*/ 	.word	0x0000a2a0
        /*02cc*/ 	.word	0x00000012
        /*02d0*/ 	.word	0x00026800
        /*02d4*/ 	.short	0x010a
        /*02d6*/ 	.byte	0x3f
	.zero		1


	//   ....[30]....
        /*02d8*/ 	.word	0x0000a300
        /*02dc*/ 	.word	0x00000005
        /*02e0*/ 	.word	0x00026810
        /*02e4*/ 	.short	0x010a
        /*02e6*/ 	.byte	0x3f
	.zero		1


	//   ....[31]....
        /*02e8*/ 	.word	0x0000a360
        /*02ec*/ 	.word	0x00000005
        /*02f0*/ 	.word	0x00026830
        /*02f4*/ 	.short	0x010a
        /*02f6*/ 	.byte	0x3f
	.zero		1


	//   ....[32]....
        /*02f8*/ 	.word	0x0000a500
        /*02fc*/ 	.word	0x00000000
        /*0300*/ 	.word	0x00026820
        /*0304*/ 	.short	0x010a
        /*0306*/ 	.byte	0x3f
	.zero		1


	//   ....[33]....
        /*0308*/ 	.word	0x0000a550
        /*030c*/ 	.word	0x00000000
        /*0310*/ 	.word	0x00026840
        /*0314*/ 	.short	0x010a
        /*0316*/ 	.byte	0x3f
	.zero		1


	//   ....[34]....
        /*0318*/ 	.word	0x0000a5a0
        /*031c*/ 	.word	0x00000000
        /*0320*/ 	.word	0x00026828
        /*0324*/ 	.short	0x010a
        /*0326*/ 	.byte	0x3f
	.zero		1


	//   ....[35]....
        /*0328*/ 	.word	0x0000a5f0
        /*032c*/ 	.word	0x00000000
        /*0330*/ 	.word	0x00026848
        /*0334*/ 	.short	0x010a
        /*0336*/ 	.byte	0x3f
	.zero		1


	//   ....[36]....
        /*0338*/ 	.word	0x0000a650
        /*033c*/ 	.word	0x00000000
        /*0340*/ 	.word	0x00026820
        /*0344*/ 	.short	0x010a
        /*0346*/ 	.byte	0x3f
	.zero		1


	//   ....[37]....
        /*0348*/ 	.word	0x0000a6a0
        /*034c*/ 	.word	0x00000000
        /*0350*/ 	.word	0x00026840
        /*0354*/ 	.short	0x010a
        /*0356*/ 	.byte	0x3f
	.zero		1


	//   ....[38]....
        /*0358*/ 	.word	0x0000a6f0
        /*035c*/ 	.word	0x00000000
        /*0360*/ 	.word	0x00026828
        /*0364*/ 	.short	0x010a
        /*0366*/ 	.byte	0x3f
	.zero		1


	//   ....[39]....
        /*0368*/ 	.word	0x0000a740
        /*036c*/ 	.word	0x00000003
        /*0370*/ 	.word	0x00026840
        /*0374*/ 	.short	0x010a
        /*0376*/ 	.byte	0x3f
	.zero		1


	//   ....[40]....
        /*0378*/ 	.word	0x0000a820
        /*037c*/ 	.word	0x00000006
        /*0380*/ 	.word	0x00000000
        /*0384*/ 	.short	0x010a
        /*0386*/ 	.byte	0x3f
	.zero		1


	//   ....[41]....
        /*0388*/ 	.word	0x0000a870
        /*038c*/ 	.word	0x00000003
        /*0390*/ 	.word	0x00000000
        /*0394*/ 	.short	0x010a
        /*0396*/ 	.byte	0x3f
	.zero		1


	//   ....[42]....
        /*0398*/ 	.word	0x0000a8c0
        /*039c*/ 	.word	0x00000000
        /*03a0*/ 	.word	0x00000000
        /*03a4*/ 	.short	0x010a
        /*03a6*/ 	.byte	0x3f
	.zero		1


	//----- nvinfo : EIATTR_NUM_MBARRIERS
	.align		4
.L_331:
        /*03a8*/ 	.byte	0x03, 0x38
        /*03aa*/ 	.short	0x0009


	//----- nvinfo : EIATTR_EXIT_INSTR_OFFSETS
	.align		4
        /*03ac*/ 	.byte	0x04, 0x1c
        /*03ae*/ 	.short	(.L_333 - .L_332)


	//   ....[0]....
.L_332:
        /*03b0*/ 	.word	0x0000a210


	//----- nvinfo : EIATTR_MAX_THREADS
	.align		4
.L_333:
        /*03b4*/ 	.byte	0x04, 0x05
        /*03b6*/ 	.short	(.L_335 - .L_334)
.L_334:
        /*03b8*/ 	.word	0x00000180
        /*03bc*/ 	.word	0x00000001
        /*03c0*/ 	.word	0x00000001


	//----- nvinfo : EIATTR_CRS_STACK_SIZE
	.align		4
.L_335:
        /*03c4*/ 	.byte	0x04, 0x1e
        /*03c6*/ 	.short	(.L_337 - .L_336)
.L_336:
        /*03c8*/ 	.word	0x00000000


	//----- nvinfo : EIATTR_CBANK_PARAM_SIZE
	.align		4
.L_337:
        /*03cc*/ 	.byte	0x03, 0x19
        /*03ce*/ 	.short	0x06f0


	//----- nvinfo : EIATTR_PARAM_CBANK
	.align		4
        /*03d0*/ 	.byte	0x04, 0x0a
        /*03d2*/ 	.short	(.L_339 - .L_338)
	.align		4
.L_338:
        /*03d4*/ 	.word	index@(.nv.constant0._ZN7cutlass13device_kernelIN5flash11enable_sm90INS1_16FlashAttnBwdSm90INS1_25CollectiveMainloopBwdSm90ILi2ELi2ELi2EN4cute5tupleIJNS5_1CILi1EEES8_S8_EEENS6_IJNS7_ILi64EEENS7_ILi128EEENS7_ILi96EEEEEENS_10bfloat16_tEfNS_4arch4Sm90ELb0ELb0ELb0ELb1ELb1ELb1ELb0ELb0ELi2ELi1ELi2ELi1ELb1EEENS1_21CollectiveEpilogueBwdISD_SE_SG_Li256ELb1ELb0ELi1EEENS1_19SingleTileSchedulerILb1ELb0ELb0ELi128EEEEEEEEEvNT_6ParamsE)
        /*03d8*/ 	.short	0x0210
        /*03da*/ 	.short	0x06f0


	//----- nvinfo : EIATTR_SW_WAR
	.align		4
.L_339:
        /*03dc*/ 	.byte	0x04, 0x36
        /*03de*/ 	.short	(.L_341 - .L_340)
.L_340:
        /*03e0*/ 	.word	0x00000008
.L_341:


//--------------------- .nv.info._ZN7cutlass13device_kernelIN5flash11enable_sm90INS1_16FlashAttnBwdSm90INS1_25CollectiveMainloopBwdSm90ILi2ELi2ELi2EN4cute5tupleIJNS5_1CILi1EEES8_S8_EEENS6_IJNS7_ILi64EEENS7_ILi128EEENS7_ILi96EEEEEENS_10bfloat16_tEfNS_4arch4Sm90ELb0ELb0ELb0ELb1ELb0ELb1ELb0ELb0ELi2ELi1ELi2ELi1ELb1EEENS1_24CollectiveEpilogueBwdGQAISD_fSG_Li256ELb1ELb0EEENS1_19SingleTileSchedulerILb1ELb0ELb0ELi128EEEEEEEEEvNT_6ParamsE --------------------------
	.section	.nv.info._ZN7cutlass13device_kernelIN5flash11enable_sm90INS1_16FlashAttnBwdSm90INS1_25CollectiveMainloopBwdSm90ILi2ELi2ELi2EN4cute5tupleIJNS5_1CILi1EEES8_S8_EEENS6_IJNS7_ILi64EEENS7_ILi128EEENS7_ILi96EEEEEENS_10bfloat16_tEfNS_4arch4Sm90ELb0ELb0ELb0ELb1ELb0ELb1ELb0ELb0ELi2ELi1ELi2ELi1ELb1EEENS1_24CollectiveEpilogueBwdGQAISD_fSG_Li256ELb1ELb0EEENS1_19SingleTileSchedulerILb1ELb0ELb0ELi128EEEEEEEEEvNT_6ParamsE,"",@"SHT_CUDA_INFO"
	.sectionflags	@""
	.align	4


	//----- nvinfo : EIATTR_CUDA_API_VERSION
	.align		4
        /*0000*/ 	.byte	0x04, 0x37
        /*0002*/ 	.short	(.L_343 - .L_342)
.L_342:
        /*0004*/ 	.word	0x00000082


	//----- nvinfo : EIATTR_KPARAM_INFO
	.align		4
.L_343:
        /*0008*/ 	.byte	0x04, 0x17
        /*000a*/ 	.short	(.L_345 - .L_344)
.L_344:
        /*000c*/ 	.word	0x00000000
        /*0010*/ 	.short	0x0000
        /*0012*/ 	.short	0x0070
        /*0014*/ 	.byte	0x00, 0xf0, 0x01, 0x1a


	//----- nvinfo : EIATTR_SPARSE_MMA_MASK
	.align		4
.L_345:
        /*0018*/ 	.byte	0x03, 0x50
        /*001a*/ 	.short	0x0000


	//----- nvinfo : EIATTR_MAXREG_COUNT
	.align		4
        /*001c*/ 	.byte	0x03, 0x1b
        /*001e*/ 	.short	0x00a8


	//----- nvinfo : EIATTR_NUM_BARRIERS
	.align		4
        /*0020*/ 	.byte	0x02, 0x4c
        /*0022*/ 	.byte	0x10
	.zero		1


	//----- nvinfo : EIATTR_EXTERNS
	.align		4
        /*0024*/ 	.byte	0x04, 0x0f
        /*0026*/ 	.short	(.L_347 - .L_346)


	//   ....[0]....
	.align		4
.L_346:
        /*0028*/ 	.word	index@(__assertfail)


	//----- nvinfo : EIATTR_MERCURY_ISA_VERSION
	.align		4
.L_347:
        /*002c*/ 	.byte	0x03, 0x5f
        /*002e*/ 	.short	0x0101


	//----- nvinfo : EIATTR_INT_WARP_WIDE_INSTR_OFFSETS
	.align		4
        /*0030*/ 	.byte	0x04, 0x31
        /*0032*/ 	.short	(.L_349 - .L_348)


	//   ....[0]....
.L_348:
        /*0034*/ 	.word	0x00000180


	//   ....[1]....
        /*0038*/ 	.word	0x000001b0


	//----- nvinfo : EIATTR_COOP_GROUP_MASK_REGIDS
	.align		4
.L_349:
        /*003c*/ 	.byte	0x04, 0x29
        /*003e*/ 	.short	(.L_351 - .L_350)


	//   ....[0]....
.L_350:
        /*0040*/ 	.word	0xffffffff


	//   ....[1]....
        /*0044*/ 	.word	0xffffffff


	//   ....[2]....
        /*0048*/ 	.word	0xffffffff


	//   ....[3]....
        /*004c*/ 	.word	0xffffffff


	//   ....[4]....
        /*0050*/ 	.word	0xffffffff


	//   ....[5]....
        /*0054*/ 	.word	0xffffffff


	//   ....[6]....
        /*0058*/ 	.word	0xffffffff


	//   ....[7]....
        /*005c*/ 	.word	0x0500000f


	//----- nvinfo : EIATTR_COOP_GROUP_INSTR_OFFSETS
	.align		4
.L_351:
        /*0060*/ 	.byte	0x04, 0x28
        /*0062*/ 	.short	(.L_353 - .L_352)


	//   ....[0]....
.L_352:
        /*0064*/ 	.word	0x00000050


	//   ....[1]....
        /*0068*/ 	.word	0x00000190


	//   ....[2]....
        /*006c*/ 	.word	0x000001e0


	//   ....[3]....
        /*0070*/ 	.word	0x000003d0


	//   ....[4]....
        /*0074*/ 	.word	0x00000600


	//   ....[5]....
        /*0078*/ 	.word	0x00001350


	//   ....[6]....
        /*007c*/ 	.word	0x00004e70


	//   ....[7]....
        /*0080*/ 	.word	0x000087b0


	//----- nvinfo : EIATTR_REG_RECONFIG
	.align		4
.L_353:
        /*0084*/ 	.byte	0x01, 0x54
	.zero		2


	//----- nvinfo : EIATTR_SYSCALL_OFFSETS
	.align		4
        /*0088*/ 	.byte	0x04, 0x46
        /*008a*/ 	.short	(.L_355 - .L_354)


	//   ....[0]....
.L_354:
        /*008c*/ 	.word	0x00000fb0


	//   ....[1]....
        /*0090*/ 	.word	0x000010a0


	//   ....[2]....
        /*0094*/ 	.word	0x00001200


	//   ....[3]....
        /*0098*/ 	.word	0x000012f0


	//   ....[4]....
        /*009c*/ 	.word	0x00001560


	//----- nvinfo : EIATTR_MBARRIER_INSTR_OFFSETS
	.align		4
.L_355:
        /*00a0*/ 	.byte	0x04, 0x39
        /*00a2*/ 	.short	(.L_357 - .L_356)


	//   ....[0]....
.L_356:
        /*00a4*/ 	.word	0x00000280
        /*00a8*/ 	.word	0x000000ff
        /*00ac*/ 	.word	0x00026800
        /*00b0*/ 	.short	0x0100
        /*00b2*/ 	.byte	0x06
	.zero		1


	//   ....[1]....
        /*00b4*/ 	.word	0x00000380
        /*00b8*/ 	.word	0x000000ff
        /*00bc*/ 	.word	0x00026810
        /*00c0*/ 	.short	0x0100
        /*00c2*/ 	.byte	0x08
	.zero		1


	//   ....[2]....
        /*00c4*/ 	.word	0x00000390
        /*00c8*/ 	.word	0x000000ff
        /*00cc*/ 	.word	0x00026820
        /*00d0*/ 	.short	0x0100
        /*00d2*/ 	.byte	0x08
	.zero		1


	//   ....[3]....
        /*00d4*/ 	.word	0x000003a0
        /*00d8*/ 	.word	0x000000ff
        /*00dc*/ 	.word	0x00026818
        /*00e0*/ 	.short	0x0100
        /*00e2*/ 	.byte	0x08
	.zero		1


	//   ....[4]....
        /*00e4*/ 	.word	0x000003b0
        /*00e8*/ 	.word	0x000000ff
        /*00ec*/ 	.word	0x00026828
        /*00f0*/ 	.short	0x0100
        /*00f2*/ 	.byte	0x08
	.zero		1


	//   ....[5]....
        /*00f4*/ 	.word	0x000004e0
        /*00f8*/ 	.word	0x000000ff
        /*00fc*/ 	.word	0x00026830
        /*0100*/ 	.short	0x0100
        /*0102*/ 	.byte	0x08
	.zero		1


	//   ....[6]....
        /*0104*/ 	.word	0x000004f0
        /*0108*/ 	.word	0x000000ff
        /*010c*/ 	.word	0x00026840
        /*0110*/ 	.short	0x0100
        /*0112*/ 	.byte	0x08
	.zero		1


	//   ....[7]....
        /*0114*/ 	.word	0x00000500
        /*0118*/ 	.word	0x000000ff
        /*011c*/ 	.word	0x00026838
        /*0120*/ 	.short	0x0100
        /*0122*/ 	.byte	0x08
	.zero		1


	//   ....[8]....
        /*0124*/ 	.word	0x00000510
        /*0128*/ 	.word	0x000000ff
        /*012c*/ 	.word	0x00026848
        /*0130*/ 	.short	0x0100
        /*0132*/ 	.byte	0x08
	.zero		1


	//   ....[9]....
        /*0134*/ 	.word	0x00001390
        /*0138*/ 	.word	0x00000012
        /*013c*/ 	.word	0x00026800
        /*0140*/ 	.short	0x010a
        /*0142*/ 	.byte	0x3f
	.zero		1


	//   ....[10]....
        /*0144*/ 	.word	0x00001420
        /*0148*/ 	.word	0x00000012
        /*014c*/ 	.word	0x00026800
        /*0150*/ 	.short	0x010a
        /*0152*/ 	.byte	0x3f
	.zero		1


	//   ....[11]....
        /*0154*/ 	.word	0x00001dc0
        /*0158*/ 	.word	0x000000ff
        /*015c*/ 	.word	0x00026810
        /*0160*/ 	.short	0x010a
        /*0162*/ 	.byte	0x08
	.zero		1


	//   ....[12]....
        /*0164*/ 	.word	0x00001e00
        /*0168*/ 	.word	0x000000ff
        /*016c*/ 	.word	0x00026810
        /*0170*/ 	.short	0x010a
        /*0172*/ 	.byte	0x08
	.zero		1


	//   ....[13]....
        /*0174*/ 	.word	0x00002250
        /*0178*/ 	.word	0x000000ff
        /*017c*/ 	.word	0x00026830
        /*0180*/ 	.short	0x010a
        /*0182*/ 	.byte	0x08
	.zero		1


	//   ....[14]....
        /*0184*/ 	.word	0x00002290
        /*0188*/ 	.word	0x000000ff
        /*018c*/ 	.word	0x00026830
        /*0190*/ 	.short	0x010a
        /*0192*/ 	.byte	0x08
	.zero		1


	//   ....[15]....
        /*0194*/ 	.word	0x00003ea0
        /*0198*/ 	.word	0x000000ff
        /*019c*/ 	.word	0x00000000
        /*01a0*/ 	.short	0x0101
        /*01a2*/ 	.byte	0x0a
	.zero		1


	//   ....[16]....
        /*01a4*/ 	.word	0x00004180
        /*01a8*/ 	.word	0x000000ff
        /*01ac*/ 	.word	0x00000000
        /*01b0*/ 	.short	0x0101
        /*01b2*/ 	.byte	0x08
	.zero		1


	//   ....[17]....
        /*01b4*/ 	.word	0x00006700
        /*01b8*/ 	.word	0x00000000
        /*01bc*/ 	.word	0x00026820
        /*01c0*/ 	.short	0x010a
        /*01c2*/ 	.byte	0x3f
	.zero		1


	//   ....[18]....
        /*01c4*/ 	.word	0x00006fd0
        /*01c8*/ 	.word	0x00000000
        /*01cc*/ 	.word	0x00026840
        /*01d0*/ 	.short	0x010a
        /*01d2*/ 	.byte	0x3f
	.zero		1


	//   ....[19]....
        /*01d4*/ 	.word	0x000072e0
        /*01d8*/ 	.word	0x00000000
        /*01dc*/ 	.word	0x00026828
        /*01e0*/ 	.short	0x010a
        /*01e2*/ 	.byte	0x3f
	.zero		1


	//   ....[20]....
        /*01e4*/ 	.word	0x00007580
        /*01e8*/ 	.word	0x00000000
        /*01ec*/ 	.word	0x00026848
        /*01f0*/ 	.short	0x010a
        /*01f2*/ 	.byte	0x3f
	.zero		1


	//   ....[21]....
        /*01f4*/ 	.word	0x00007870
        /*01f8*/ 	.word	0x00000000
        /*01fc*/ 	.word	0x00026820
        /*0200*/ 	.short	0x010a
        /*0202*/ 	.byte	0x3f
	.zero		1


	//   ....[22]....
        /*0204*/ 	.word	0x00007b70
        /*0208*/ 	.word	0x00000000
        /*020c*/ 	.word	0x00026840
        /*0210*/ 	.short	0x010a
        /*0212*/ 	.byte	0x3f
	.zero		1


	//   ....[23]....
        /*0214*/ 	.word	0x00007e60
        /*0218*/ 	.word	0x00000000
        /*021c*/ 	.word	0x00026828
        /*0220*/ 	.short	0x010a
        /*0222*/ 	.byte	0x3f
	.zero		1


	//   ....[24]....
        /*0224*/ 	.word	0x00008150
        /*0228*/ 	.word	0x00000003
        /*022c*/ 	.word	0x00026840
        /*0230*/ 	.short	0x010a
        /*0232*/ 	.byte	0x3f
	.zero		1


	//   ....[25]....
        /*0234*/ 	.word	0x00008610
        /*0238*/ 	.word	0x00000006
        /*023c*/ 	.word	0x00000000
        /*0240*/ 	.short	0x010a
        /*0242*/ 	.byte	0x3f
	.zero		1


	//   ....[26]....
        /*0244*/ 	.word	0x00008670
        /*0248*/ 	.word	0x00000003
        /*024c*/ 	.word	0x00000000
        /*0250*/ 	.short	0x010a
        /*0252*/ 	.byte	0x3f
	.zero		1


	//   ....[27]....
        /*0254*/ 	.word	0x000086d0
        /*0258*/ 	.word	0x00000000
        /*025c*/ 	.word	0x00000000
        /*0260*/ 	.short	0x010a
        /*0262*/ 	.byte	0x3f
	.zero		1


	//   ....[28]....
        /*0264*/ 	.word	0x00008700
        /*0268*/ 	.word	0x00000003
        /*026c*/ 	.word	0x00000000
        /*0270*/ 	.short	0x010a
        /*0272*/ 	.byte	0x3f
	.zero		1


	//   ....[29]....
        /*0274*/ 	.word	0x000087e0
        /*0278*/ 	.word	0x00000012
        /*027c*/ 	.word	0x00026800
        /*0280*/ 	.short	0x010a
        /*0282*/ 	.byte	0x3f
	.zero		1


	//   ....[30]....
        /*0284*/ 	.word	0x00008840
        /*0288*/ 	.word	0x00000005
        /*028c*/ 	.word	0x00026810
        /*0290*/ 	.short	0x010a
        /*0292*/ 	.byte	0x3f
	.zero		1


	//   ....[31]....
        /*0294*/ 	.word	0x000088a0
        /*0298*/ 	.word	0x00000005
        /*029c*/ 	.word	0x00026830
        /*02a0*/ 	.short	0x010a
        /*02a2*/ 	.byte	0x3f
	.zero		1


	//   ....[32]....
        /*02a4*/ 	.word	0x000088f0
        /*02a8*/ 	.word	0x00000000
        /*02ac*/ 	.word	0x00026820
        /*02b0*/ 	.short	0x010a
        /*02b2*/ 	.byte	0x3f
	.zero		1


	//   ....[33]....
        /*02b4*/ 	.word	0x00008940
        /*02b8*/ 	.word	0x00000000
        /*02bc*/ 	.word	0x00026840
        /*02c0*/ 	.short	0x010a
        /*02c2*/ 	.byte	0x3f
	.zero		1


	//   ....[34]....
        /*02c4*/ 	.word	0x00008990
        /*02c8*/ 	.word	0x00000000
        /*02cc*/ 	.word	0x00026828
        /*02d0*/ 	.short	0x010a
        /*02d2*/ 	.byte	0x3f
	.zero		1


	//   ....[35]....
        /*02d4*/ 	.word	0x000089e0
        /*02d8*/ 	.word	0x00000000
        /*02dc*/ 	.word	0x00026848
        /*02e0*/ 	.short	0x010a
        /*02e2*/ 	.byte	0x3f
	.zero		1


	//   ....[36]....
        /*02e4*/ 	.word	0x00008a40
        /*02e8*/ 	.word	0x00000000
        /*02ec*/ 	.word	0x00026820
        /*02f0*/ 	.short	0x010a
        /*02f2*/ 	.byte	0x3f
	.zero		1


	//   ....[37]....
        /*02f4*/ 	.word	0x00008a90
        /*02f8*/ 	.word	0x00000000
        /*02fc*/ 	.word	0x00026840
        /*0300*/ 	.short	0x010a
        /*0302*/ 	.byte	0x3f
	.zero		1


	//   ....[38]....
        /*0304*/ 	.word	0x00008ae0
        /*0308*/ 	.word	0x00000000
        /*030c*/ 	.word	0x00026828
        /*0310*/ 	.short	0x010a
        /*0312*/ 	.byte	0x3f
	.zero		1


	//   ....[39]....
        /*0314*/ 	.word	0x00008b30
        /*0318*/ 	.word	0x00000003
        /*031c*/ 	.word	0x00026840
        /*0320*/ 	.short	0x010a
        /*0322*/ 	.byte	0x3f
	.zero		1


	//   ....[40]....
        /*0324*/ 	.word	0x00008c10
        /*0328*/ 	.word	0x00000006
        /*032c*/ 	.word	0x00000000
        /*0330*/ 	.short	0x010a
        /*0332*/ 	.byte	0x3f
	.zero		1


	//   ....[41]....
        /*0334*/ 	.word	0x00008c60
        /*0338*/ 	.word	0x00000003
        /*033c*/ 	.word	0x00000000
        /*0340*/ 	.short	0x010a
        /*0342*/ 	.byte	0x3f
	.zero		1


	//   ....[42]....
        /*0344*/ 	.word	0x00008cb0
        /*0348*/ 	.word	0x00000000
        /*034c*/ 	.word	0x00000000
        /*0350*/ 	.short	0x010a
        /*0352*/ 	.byte	0x3f
	.zero		1


	//----- nvinfo : EIATTR_NUM_MBARRIERS
	.align		4
.L_357:
        /*0354*/ 	.byte	0x03, 0x38
        /*0356*/ 	.short	0x0009


	//----- nvinfo : EIATTR_EXIT_INSTR_OFFSETS
	.align		4
        /*0358*/ 	.byte	0x04, 0x1c
        /*035a*/ 	.short	(.L_359 - .L_358)


	//   ....[0]....
.L_358:
        /*035c*/ 	.word	0x00008750


	//----- nvinfo : EIATTR_MAX_THREADS
	.align		4
.L_359:
        /*0360*/ 	.byte	0x04, 0x05
        /*0362*/ 	.short	(.L_361 - .L_360)
.L_360:
        /*0364*/ 	.word	0x00000180
        /*0368*/ 	.word	0x00000001
        /*036c*/ 	.word	0x00000001


	//----- nvinfo : EIATTR_CRS_STACK_SIZE
	.align		4
.L_361:
        /*0370*/ 	.byte	0x04, 0x1e
        /*0372*/ 	.short	(.L_363 - .L_362)
.L_362:
        /*0374*/ 	.word	0x00000000


	//----- nvinfo : EIATTR_CBANK_PARAM_SIZE
	.align		4
.L_363:
        /*0378*/ 	.byte	0x03, 0x19
        /*037a*/ 	.short	0x06f0


	//----- nvinfo : EIATTR_PARAM_CBANK
	.align		4
        /*037c*/ 	.byte	0x04, 0x0a
        /*037e*/ 	.short	(.L_365 - .L_364)
	.align		4
.L_364:
        /*0380*/ 	.word	index@(.nv.constant0._ZN7cutlass13device_kernelIN5flash11enable_sm90INS1_16FlashAttnBwdSm90INS1_25CollectiveMainloopBwdSm90ILi2ELi2ELi2EN4cute5tupleIJNS5_1CILi1EEES8_S8_EEENS6_IJNS7_ILi64EEENS7_ILi128EEENS7_ILi96EEEEEENS_10bfloat16_tEfNS_4arch4Sm90ELb0ELb0ELb0ELb1ELb0ELb1ELb0ELb0ELi2ELi1ELi2ELi1ELb1EEENS1_24CollectiveEpilogueBwdGQAISD_fSG_Li256ELb1ELb0EEENS1_19SingleTileSchedulerILb1ELb0ELb0ELi128EEEEEEEEEvNT_6ParamsE)
        /*0384*/ 	.short	0x0210
        /*0386*/ 	.short	0x06f0


	//----- nvinfo : EIATTR_SW_WAR
	.align		4
.L_365:
        /*0388*/ 	.byte	0x04, 0x36
        /*038a*/ 	.short	(.L_367 - .L_366)
.L_366:
        /*038c*/ 	.word	0x00000008
.L_367:


//--------------------- .nv.info._ZN7cutlass13device_kernelIN5flash11enable_sm90INS1_16FlashAttnBwdSm90INS1_25CollectiveMainloopBwdSm90ILi2ELi2ELi2EN4cute5tupleIJNS5_1CILi1EEES8_S8_EEENS6_IJNS7_ILi64EEENS7_ILi128EEENS7_ILi96EEEEEENS_10bfloat16_tEfNS_4arch4Sm90ELb0ELb0ELb0ELb1ELb1ELb1ELb0ELb0ELi2ELi1ELi2ELi1ELb1EEENS1_24CollectiveEpilogueBwdGQAISD_fSG_Li256ELb1ELb1EEENS1_19SingleTileSchedulerILb1ELb0ELb0ELi128EEEEEEEEEvNT_6ParamsE --------------------------
	.section	.nv.info._ZN7cutlass13device_kernelIN5flash11enable_sm90INS1_16FlashAttnBwdSm90INS1_25CollectiveMainloopBwdSm90ILi2ELi2ELi2EN4cute5tupleIJNS5_1CILi1EEES8_S8_EEENS6_IJNS7_ILi64EEENS7_ILi128EEENS7_ILi96EEEEEENS_10bfloat16_tEfNS_4arch4Sm90ELb0ELb0ELb0ELb1ELb1ELb1ELb0ELb0ELi2ELi1ELi2ELi1ELb1EEENS1_24CollectiveEpilogueBwdGQAISD_fSG_Li256ELb1ELb1EEENS1_19SingleTileSchedulerILb1ELb0ELb0ELi128EEEEEEEEEvNT_6ParamsE,"",@"SHT_CUDA_INFO"
	.sectionflags	@""
	.align	4


	//----- nvinfo : EIATTR_CUDA_API_VERSION
	.align		4
        /*0000*/ 	.byte	0x04, 0x37
        /*0002*/ 	.short	(.L_369 - .L_368)
.L_368:
        /*0004*/ 	.word	0x00000082


	//----- nvinfo : EIATTR_KPARAM_INFO
	.align		4
.L_369:
        /*0008*/ 	.byte	0x04, 0x17
        /*000a*/ 	.short	(.L_371 - .L_370)
.L_370:
        /*000c*/ 	.word	0x00000000
        /*0010*/ 	.short	0x0000
        /*0012*/ 	.short	0x0070
        /*0014*/ 	.byte	0x00, 0xf0, 0x01, 0x1a


	//----- nvinfo : EIATTR_SPARSE_MMA_MASK
	.align		4
.L_371:
        /*0018*/ 	.byte	0x03, 0x50
        /*001a*/ 	.short	0x0000


	//----- nvinfo : EIATTR_MAXREG_COUNT
	.align		4
        /*001c*/ 	.byte	0x03, 0x1b
        /*001e*/ 	.short	0x00a8


	//----- nvinfo : EIATTR_NUM_BARRIERS
	.align		4
        /*0020*/ 	.byte	0x02, 0x4c
        /*0022*/ 	.byte	0x10
	.zero		1


	//----- nvinfo : EIATTR_EXTERNS
	.align		4
        /*0024*/ 	.byte	0x04, 0x0f
        /*0026*/ 	.short	(.L_373 - .L_372)


	//   ....[0]....
	.align		4
.L_372:
        /*0028*/ 	.word	index@(__assertfail)


	//----- nvinfo : EIATTR_MERCURY_ISA_VERSION
	.align		4
.L_373:
        /*002c*/ 	.byte	0x03, 0x5f
        /*002e*/ 	.short	0x0101


	//----- nvinfo : EIATTR_INT_WARP_WIDE_INSTR_OFFSETS
	.align		4
        /*0030*/ 	.byte	0x04, 0x31
        /*0032*/ 	.short	(.L_375 - .L_374)


	//   ....[0]....
.L_374:
        /*0034*/ 	.word	0x00000180


	//   ....[1]....
        /*0038*/ 	.word	0x000001b0


	//   ....[2]....
        /*003c*/ 	.word	0x00006090


	//   ....[3]....
        /*0040*/ 	.word	0x00006500


	//   ....[4]....
        /*0044*/ 	.word	0x00006ad0


	//----- nvinfo : EIATTR_COOP_GROUP_MASK_REGIDS
	.align		4
.L_375:
        /*0048*/ 	.byte	0x04, 0x29
        /*004a*/ 	.short	(.L_377 - .L_376)


	//   ....[0]....
.L_376:
        /*004c*/ 	.word	0xffffffff


	//   ....[1]....
        /*0050*/ 	.word	0xffffffff


	//   ....[2]....
        /*0054*/ 	.word	0xffffffff


	//   ....[3]....
        /*0058*/ 	.word	0xffffffff


	//   ....[4]....
        /*005c*/ 	.word	0xffffffff


	//   ....[5]....
        /*0060*/ 	.word	0xffffffff


	//   ....[6]....
        /*0064*/ 	.word	0xffffffff


	//   ....[7]....
        /*0068*/ 	.word	0xffffffff


	//   ....[8]....
        /*006c*/ 	.word	0xffffffff


	//   ....[9]....
        /*0070*/ 	.word	0xffffffff


	//   ....[10]....
        /*0074*/ 	.word	0xffffffff


	//   ....[11]....
        /*0078*/ 	.word	0xffffffff


	//   ....[12]....
        /*007c*/ 	.word	0xffffffff


	//   ....[13]....
        /*0080*/ 	.word	0xffffffff


	//   ....[14]....
        /*0084*/ 	.word	0xffffffff


	//   ....[15]....
        /*0088*/ 	.word	0xffffffff


	//   ....[16]....
        /*008c*/ 	.word	0xffffffff


	//   ....[17]....
        /*0090*/ 	.word	0x0500000f


	//   ....[18]....
        /*0094*/ 	.word	0x0500000f


	//   ....[19]....
        /*0098*/ 	.word	0x0500000f


	//   ....[20]....
        /*009c*/ 	.word	0x0500000f


	//   ....[21]....
        /*00a0*/ 	.word	0x0500000f


	//   ....[22]....
        /*00a4*/ 	.word	0x0500000f


	//----- nvinfo : EIATTR_COOP_GROUP_INSTR_OFFSETS
	.align		4
.L_377:
        /*00a8*/ 	.byte	0x04, 0x28
        /*00aa*/ 	.short	(.L_379 - .L_378)


	//   ....[0]....
.L_378:
        /*00ac*/ 	.word	0x00000050


	//   ....[1]....
        /*00b0*/ 	.word	0x00000190


	//   ....[2]....
        /*00b4*/ 	.word	0x000001e0


	//   ....[3]....
        /*00b8*/ 	.word	0x000003d0


	//   ....[4]....
        /*00bc*/ 	.word	0x00000600


	//   ....[5]....
        /*00c0*/ 	.word	0x00001350


	//   ....[6]....
        /*00c4*/ 	.word	0x00004c80


	//   ....[7]....
        /*00c8*/ 	.word	0x00004e10


	//   ....[8]....
        /*00cc*/ 	.word	0x000050c0


	//   ....[9]....
        /*00d0*/ 	.word	0x00005250


	//   ....[10]....
        /*00d4*/ 	.word	0x00005360


	//   ....[11]....
        /*00d8*/ 	.word	0x00005d30


	//   ....[12]....
        /*00dc*/ 	.word	0x00005fc0


	//   ....[13]....
        /*00e0*/ 	.word	0x00006200


	//   ....[14]....
        /*00e4*/ 	.word	0x00006430


	//   ....[15]....
        /*00e8*/ 	.word	0x000066e0


	//   ....[16]....
        /*00ec*/ 	.word	0x00006a10


	//   ....[17]....
        /*00f0*/ 	.word	0x000094f0


	//   ....[18]....
        /*00f4*/ 	.word	0x00009660


	//   ....[19]....
        /*00f8*/ 	.word	0x000096d0


	//   ....[20]....
        /*00fc*/ 	.word	0x00009740


	//   ....[21]....
        /*0100*/ 	.word	0x000097b0


	//   ....[22]....
        /*0104*/ 	.word	0x00009820


	//----- nvinfo : EIATTR_REG_RECONFIG
	.align		4
.L_379:
        /*0108*/ 	.byte	0x01, 0x54
	.zero		2


	//----- nvinfo : EIATTR_SYSCALL_OFFSETS
	.align		4
        /*010c*/ 	.byte	0x04, 0x46
        /*010e*/ 	.short	(.L_381 - .L_380)


	//   ....[0]....
.L_380:
        /*0110*/ 	.word	0x00000fb0


	//   ....[1]....
        /*0114*/ 	.word	0x000010a0


	//   ....[2]....
        /*0118*/ 	.word	0x00001200


	//   ....[3]....
        /*011c*/ 	.word	0x000012f0


	//   ....[4]....
        /*0120*/ 	.word	0x00001560


	//----- nvinfo : EIATTR_MBARRIER_INSTR_OFFSETS
	.align		4
.L_381:
        /*0124*/ 	.byte	0x04, 0x39
        /*0126*/ 	.short	(.L_383 - .L_382)


	//   ....[0]....
.L_382:
        /*0128*/ 	.word	0x00000280
        /*012c*/ 	.word	0x000000ff
        /*0130*/ 	.word	0x00026800
        /*0134*/ 	.short	0x0100
        /*0136*/ 	.byte	0x06
	.zero		1


	//   ....[1]....
        /*0138*/ 	.word	0x00000380
        /*013c*/ 	.word	0x000000ff
        /*0140*/ 	.word	0x00026810
        /*0144*/ 	.short	0x0100
        /*0146*/ 	.byte	0x08
	.zero		1


	//   ....[2]....
        /*0148*/ 	.word	0x00000390
        /*014c*/ 	.word	0x000000ff
        /*0150*/ 	.word	0x00026820
        /*0154*/ 	.short	0x0100
        /*0156*/ 	.byte	0x08
	.zero		1


	//   ....[3]....
        /*0158*/ 	.word	0x000003a0
        /*015c*/ 	.word	0x000000ff
        /*0160*/ 	.word	0x00026818
        /*0164*/ 	.short	0x0100
        /*0166*/ 	.byte	0x08
	.zero		1


	//   ....[4]....
        /*0168*/ 	.word	0x000003b0
        /*016c*/ 	.word	0x000000ff
        /*0170*/ 	.word	0x00026828
        /*0174*/ 	.short	0x0100
        /*0176*/ 	.byte	0x08
	.zero		1


	//   ....[5]....
        /*0178*/ 	.word	0x000004e0
        /*017c*/ 	.word	0x000000ff
        /*0180*/ 	.word	0x00026830
        /*0184*/ 	.short	0x0100
        /*0186*/ 	.byte	0x08
	.zero		1


	//   ....[6]....
        /*0188*/ 	.word	0x000004f0
        /*018c*/ 	.word	0x000000ff
        /*0190*/ 	.word	0x00026840
        /*0194*/ 	.short	0x0100
        /*0196*/ 	.byte	0x08
	.zero		1


	//   ....[7]....
        /*0198*/ 	.word	0x00000500
        /*019c*/ 	.word	0x000000ff
        /*01a0*/ 	.word	0x00026838
        /*01a4*/ 	.short	0x0100
        /*01a6*/ 	.byte	0x08
	.zero		1


	//   ....[8]....
        /*01a8*/ 	.word	0x00000510
        /*01ac*/ 	.word	0x000000ff
        /*01b0*/ 	.word	0x00026848
        /*01b4*/ 	.short	0x0100
        /*01b6*/ 	.byte	0x08
	.zero		1


	//   ....[9]....
        /*01b8*/ 	.word	0x00001390
        /*01bc*/ 	.word	0x00000012
        /*01c0*/ 	.word	0x00026800
        /*01c4*/ 	.short	0x010a
        /*01c6*/ 	.byte	0x3f
	.zero		1


	//   ....[10]....
        /*01c8*/ 	.word	0x00001420
        /*01cc*/ 	.word	0x00000012
        /*01d0*/ 	.word	0x00026800
        /*01d4*/ 	.short	0x010a
        /*01d6*/ 	.byte	0x3f
	.zero		1


	//   ....[11]....
        /*01d8*/ 	.word	0x00001dc0
        /*01dc*/ 	.word	0x000000ff
        /*01e0*/ 	.word	0x00026810
        /*01e4*/ 	.short	0x010a
        /*01e6*/ 	.byte	0x08
	.zero		1


	//   ....[12]....
        /*01e8*/ 	.word	0x00001e00
        /*01ec*/ 	.word	0x000000ff
        /*01f0*/ 	.word	0x00026810
        /*01f4*/ 	.short	0x010a
        /*01f6*/ 	.byte	0x08
	.zero		1


	//   ....[13]....
        /*01f8*/ 	.word	0x00002250
        /*01fc*/ 	.word	0x000000ff
        /*0200*/ 	.word	0x00026830
        /*0204*/ 	.short	0x010a
        /*0206*/ 	.byte	0x08
	.zero		1


	//   ....[14]....
        /*0208*/ 	.word	0x00002290
        /*020c*/ 	.word	0x000000ff
        /*0210*/ 	.word	0x00026830
        /*0214*/ 	.short	0x010a
        /*0216*/ 	.byte	0x08
	.zero		1


	//   ....[15]....
        /*0218*/ 	.word	0x00003ea0
        /*021c*/ 	.word	0x000000ff
        /*0220*/ 	.word	0x00000000
        /*0224*/ 	.short	0x0101
        /*0226*/ 	.byte	0x0a
	.zero		1


	//   ....[16]....
        /*0228*/ 	.word	0x00004180
        /*022c*/ 	.word	0x000000ff
        /*0230*/ 	.word	0x00000000
        /*0234*/ 	.short	0x0101
        /*0236*/ 	.byte	0x08
	.zero		1


	//   ....[17]....
        /*0238*/ 	.word	0x00007440
        /*023c*/ 	.word	0x00000000
        /*0240*/ 	.word	0x00026820
        /*0244*/ 	.short	0x010a
        /*0246*/ 	.byte	0x3f
	.zero		1


	//   ....[18]....
        /*0248*/ 	.word	0x00007d10
        /*024c*/ 	.word	0x00000000
        /*0250*/ 	.word	0x00026840
        /*0254*/ 	.short	0x010a
        /*0256*/ 	.byte	0x3f
	.zero		1


	//   ....[19]....
        /*0258*/ 	.word	0x00008020
        /*025c*/ 	.word	0x00000000
        /*0260*/ 	.word	0x00026828
        /*0264*/ 	.short	0x010a
        /*0266*/ 	.byte	0x3f
	.zero		1


	//   ....[20]....
        /*0268*/ 	.word	0x000082c0
        /*026c*/ 	.word	0x00000000
        /*0270*/ 	.word	0x00026848
        /*0274*/ 	.short	0x010a
        /*0276*/ 	.byte	0x3f
	.zero		1


	//   ....[21]....
        /*0278*/ 	.word	0x000085b0
        /*027c*/ 	.word	0x00000000
        /*0280*/ 	.word	0x00026820
        /*0284*/ 	.short	0x010a
        /*0286*/ 	.byte	0x3f
	.zero		1


	//   ....[22]....
        /*0288*/ 	.word	0x000088b0
        /*028c*/ 	.word	0x00000000
        /*0290*/ 	.word	0x00026840
        /*0294*/ 	.short	0x010a
        /*0296*/ 	.byte	0x3f
	.zero		1


	//   ....[23]....
        /*0298*/ 	.word	0x00008ba0
        /*029c*/ 	.word	0x00000000
        /*02a0*/ 	.word	0x00026828
        /*02a4*/ 	.short	0x010a
        /*02a6*/ 	.byte	0x3f
	.zero		1


	//   ....[24]....
        /*02a8*/ 	.word	0x00008e90
        /*02ac*/ 	.word	0x00000003
        /*02b0*/ 	.word	0x00026840
        /*02b4*/ 	.short	0x010a
        /*02b6*/ 	.byte	0x3f
	.zero		1


	//   ....[25]....
        /*02b8*/ 	.word	0x00009350
        /*02bc*/ 	.word	0x00000006
        /*02c0*/ 	.word	0x00000000
        /*02c4*/ 	.short	0x010a
        /*02c6*/ 	.byte	0x3f
	.zero		1


	//   ....[26]....
        /*02c8*/ 	.word	0x000093b0
        /*02cc*/ 	.word	0x00000003
        /*02d0*/ 	.word	0x00000000
        /*02d4*/ 	.short	0x010a
        /*02d6*/ 	.byte	0x3f
	.zero		1


	//   ....[27]....
        /*02d8*/ 	.word	0x00009410
        /*02dc*/ 	.word	0x00000000
        /*02e0*/ 	.word	0x00000000
        /*02e4*/ 	.short	0x010a
        /*02e6*/ 	.byte	0x3f
	.zero		1


	//   ....[28]....
        /*02e8*/ 	.word	0x00009440
        /*02ec*/ 	.word	0x00000003
        /*02f0*/ 	.word	0x00000000
        /*02f4*/ 	.short	0x010a
        /*02f6*/ 	.byte	0x3f
	.zero		1


	//   ....[29]....
        /*02f8*/ 	.word	0x00009520
        /*02fc*/ 	.word	0x00000012
        /*0300*/ 	.word	0x00026800
        /*0304*/ 	.short	0x010a
        /*0306*/ 	.byte	0x3f
	.zero		1


	//   ....[30]....
        /*0308*/ 	.word	0x00009580
        /*030c*/ 	.word	0x00000005
        /*0310*/ 	.word	0x00026810
        /*0314*/ 	.short	0x010a
        /*0316*/ 	.byte	0x3f
	.zero		1


	//   ....[31]....
        /*0318*/ 	.word	0x000095e0
        /*031c*/ 	.word	0x00000005
        /*0320*/ 	.word	0x00026830
        /*0324*/ 	.short	0x010a
        /*0326*/ 	.byte	0x3f
	.zero		1


	//   ....[32]....
        /*0328*/ 	.word	0x00009860
        /*032c*/ 	.word	0x00000000
        /*0330*/ 	.word	0x00026820
        /*0334*/ 	.short	0x010a
        /*0336*/ 	.byte	0x3f
	.zero		1


	//   ....[33]....
        /*0338*/ 	.word	0x000098b0
        /*033c*/ 	.word	0x00000000
        /*0340*/ 	.word	0x00026840
        /*0344*/ 	.short	0x010a
        /*0346*/ 	.byte	0x3f
	.zero		1


	//   ....[34]....
        /*0348*/ 	.word	0x00009900
        /*034c*/ 	.word	0x00000000
        /*0350*/ 	.word	0x00026828
        /*0354*/ 	.short	0x010a
        /*0356*/ 	.byte	0x3f
	.zero		1


	//   ....[35]....
        /*0358*/ 	.word	0x00009950
        /*035c*/ 	.word	0x00000000
        /*0360*/ 	.word	0x00026848
        /*0364*/ 	.short	0x010a
        /*0366*/ 	.byte	0x3f
	.zero		1


	//   ....[36]....
        /*0368*/ 	.word	0x000099b0
        /*036c*/ 	.word	0x00000000
        /*0370*/ 	.word	0x00026820
        /*0374*/ 	.short	0x010a
        /*0376*/ 	.byte	0x3f
	.zero		1


	//   ....[37]....
        /*0378*/ 	.word	0x00009a00
        /*037c*/ 	.word	0x00000000
        /*0380*/ 	.word	0x00026840
        /*0384*/ 	.short	0x010a
        /*0386*/ 	.byte	0x3f
	.zero		1


	//   ....[38]....
        /*0388*/ 	.word	0x00009a50
        /*038c*/ 	.word	0x00000000
        /*0390*/ 	.word	0x00026828
        /*0394*/ 	.short	0x010a
        /*0396*/ 	.byte	0x3f
	.zero		1


	//   ....[39]....
        /*0398*/ 	.word	0x00009aa0
        /*039c*/ 	.word	0x00000003
        /*03a0*/ 	.word	0x00026840
        /*03a4*/ 	.short	0x010a
        /*03a6*/ 	.byte	0x3f
	.zero		1


	//   ....[40]....
        /*03a8*/ 	.word	0x00009b80
        /*03ac*/ 	.word	0x00000006
        /*03b0*/ 	.word	0x00000000
        /*03b4*/ 	.short	0x010a
        /*03b6*/ 	.byte	0x3f
	.zero		1


	//   ....[41]....
        /*03b8*/ 	.word	0x00009bd0
        /*03bc*/ 	.word	0x00000003
        /*03c0*/ 	.word	0x00000000
        /*03c4*/ 	.short	0x010a
        /*03c6*/ 	.byte	0x3f
	.zero		1


	//   ....[42]....
        /*03c8*/ 	.word	0x00009c20
        /*03cc*/ 	.word	0x00000000
        /*03d0*/ 	.word	0x00000000
        /*03d4*/ 	.short	0x010a
        /*03d6*/ 	.byte	0x3f
	.zero		1


	//----- nvinfo : EIATTR_NUM_MBARRIERS
	.align		4
.L_383:
        /*03d8*/ 	.byte	0x03, 0x38
        /*03da*/ 	.short	0x0009


	//----- nvinfo : EIATTR_EXIT_INSTR_OFFSETS
	.align		4
        /*03dc*/ 	.byte	0x04, 0x1c
        /*03de*/ 	.short	(.L_385 - .L_384)


	//   ....[0]....
.L_384:
        /*03e0*/ 	.word	0x00009490


	//----- nvinfo : EIATTR_MAX_THREADS
	.align		4
.L_385:
        /*03e4*/ 	.byte	0x04, 0x05
        /*03e6*/ 	.short	(.L_387 - .L_386)
.L_386:
        /*03e8*/ 	.word	0x00000180
        /*03ec*/ 	.word	0x00000001
        /*03f0*/ 	.word	0x00000001


	//----- nvinfo : EIATTR_CRS_STACK_SIZE
	.align		4
.L_387:
        /*03f4*/ 	.byte	0x04, 0x1e
        /*03f6*/ 	.short	(.L_389 - .L_388)
.L_388:
        /*03f8*/ 	.word	0x00000000


	//----- nvinfo : EIATTR_CBANK_PARAM_SIZE
	.align		4
.L_389:
        /*03fc*/ 	.byte	0x03, 0x19
        /*03fe*/ 	.short	0x06f0


	//----- nvinfo : EIATTR_PARAM_CBANK
	.align		4
        /*0400*/ 	.byte	0x04, 0x0a
        /*0402*/ 	.short	(.L_391 - .L_390)
	.align		4
.L_390:
        /*0404*/ 	.word	index@(.nv.constant0._ZN7cutlass13device_kernelIN5flash11enable_sm90INS1_16FlashAttnBwdSm90INS1_25CollectiveMainloopBwdSm90ILi2ELi2ELi2EN4cute5tupleIJNS5_1CILi1EEES8_S8_EEENS6_IJNS7_ILi64EEENS7_ILi128EEENS7_ILi96EEEEEENS_10bfloat16_tEfNS_4arch4Sm90ELb0ELb0ELb0ELb1ELb1ELb1ELb0ELb0ELi2ELi1ELi2ELi1ELb1EEENS1_24CollectiveEpilogueBwdGQAISD_fSG_Li256ELb1ELb1EEENS1_19SingleTileSchedulerILb1ELb0ELb0ELi128EEEEEEEEEvNT_6ParamsE)
        /*0408*/ 	.short	0x0210
        /*040a*/ 	.short	0x06f0


	//----- nvinfo : EIATTR_SW_WAR
	.align		4
.L_391:
        /*040c*/ 	.byte	0x04, 0x36
        /*040e*/ 	.short	(.L_393 - .L_392)
.L_392:
        /*0410*/ 	.word	0x00000008
.L_393:


//--------------------- .nv.info._ZN7cutlass13device_kernelIN5flash11enable_sm90INS1_16FlashAttnBwdSm90INS1_25CollectiveMainloopBwdSm90ILi2ELi2ELi2EN4cute5tupleIJNS5_1CILi1EEES8_S8_EEENS6_IJNS7_ILi64EEENS7_ILi128EEENS7_ILi96EEEEEENS_10bfloat16_tEfNS_4arch4Sm90ELb0ELb1ELb0ELb0ELb0ELb1ELb0ELb0ELi2ELi1ELi2ELi1ELb1EEENS1_21CollectiveEpilogueBwdISD_SE_SG_Li256ELb0ELb0ELi1EEENS1_19SingleTileSchedulerILb0ELb0ELb0ELi128EEEEEEEEEvNT_6ParamsE --------------------------
	.section	.nv.info._ZN7cutlass13device_kernelIN5flash11enable_sm90INS1_16FlashAttnBwdSm90INS1_25CollectiveMainloopBwdSm90ILi2ELi2ELi2EN4cute5tupleIJNS5_1CILi1EEES8_S8_EEENS6_IJNS7_ILi64EEENS7_ILi128EEENS7_ILi96EEEEEENS_10bfloat16_tEfNS_4arch4Sm90ELb0ELb1ELb0ELb0ELb0ELb1ELb0ELb0ELi2ELi1ELi2ELi1ELb1EEENS1_21CollectiveEpilogueBwdISD_SE_SG_Li256ELb0ELb0ELi1EEENS1_19SingleTileSchedulerILb0ELb0ELb0ELi128EEEEEEEEEvNT_6ParamsE,"",@"SHT_CUDA_INFO"
	.sectionflags	@""
	.align	4


	//----- nvinfo : EIATTR_CUDA_API_VERSION
	.align		4
        /*0000*/ 	.byte	0x04, 0x37
        /*0002*/ 	.short	(.L_395 - .L_394)
.L_394:
        /*0004*/ 	.word	0x00000082


	//----- nvinfo : EIATTR_KPARAM_INFO
	.align		4
.L_395:
        /*0008*/ 	.byte	0x04, 0x17
        /*000a*/ 	.short	(.L_397 - .L_396)
.L_396:
        /*000c*/ 	.word	0x00000000
        /*0010*/ 	.short	0x0000
        /*0012*/ 	.short	0x0070
        /*0014*/ 	.byte	0x00, 0xf0, 0x01, 0x24


	//----- nvinfo : EIATTR_SPARSE_MMA_MASK
	.align		4
.L_397:
        /*0018*/ 	.byte	0x03, 0x50
        /*001a*/ 	.short	0x0000


	//----- nvinfo : EIATTR_MAXREG_COUNT
	.align		4
        /*001c*/ 	.byte	0x03, 0x1b
        /*001e*/ 	.short	0x00a8


	//----- nvinfo : EIATTR_NUM_BARRIERS
	.align		4
        /*0020*/ 	.byte	0x02, 0x4c
        /*0022*/ 	.byte	0x10
	.zero		1


	//----- nvinfo : EIATTR_EXTERNS
	.align		4
        /*0024*/ 	.byte	0x04, 0x0f
        /*0026*/ 	.short	(.L_399 - .L_398)


	//   ....[0]....
	.align		4
.L_398:
        /*0028*/ 	.word	index@(__assertfail)


	//----- nvinfo : EIATTR_ANNOTATIONS
	.align		4
.L_399:
        /*002c*/ 	.byte	0x04, 0x55
        /*002e*/ 	.short	(.L_401 - .L_400)


	//   ....[0]....
.L_400:
        /*0030*/ 	.word	0x00000001
        /*0034*/ 	.byte	0x40, 0x74, 0x00, 0x00, 0x01, 0x00, 0x00, 0x00, 0x90, 0x77, 0x00, 0x00, 0x01, 0x00, 0x00, 0x00
        /*0044*/ 	.byte	0x40, 0x84, 0x00, 0x00, 0x01, 0x00, 0x00, 0x00, 0x60, 0x84, 0x00, 0x00, 0x01, 0x00, 0x00, 0x00
        /*0054*/ 	.byte	0xa0, 0x89, 0x00, 0x00


	//----- nvinfo : EIATTR_MERCURY_ISA_VERSION
	.align		4
.L_401:
        /*0058*/ 	.byte	0x03, 0x5f
        /*005a*/ 	.short	0x0101


	//----- nvinfo : EIATTR_INT_WARP_WIDE_INSTR_OFFSETS
	.align		4
        /*005c*/ 	.byte	0x04, 0x31
        /*005e*/ 	.short	(.L_403 - .L_402)


	//   ....[0]....
.L_402:
        /*0060*/ 	.word	0x000001f0


	//   ....[1]....
        /*0064*/ 	.word	0x00000220


	//----- nvinfo : EIATTR_COOP_GROUP_MASK_REGIDS
	.align		4
.L_403:
        /*0068*/ 	.byte	0x04, 0x29
        /*006a*/ 	.short	(.L_405 - .L_404)


	//   ....[0]....
.L_404:
        /*006c*/ 	.word	0xffffffff


	//   ....[1]....
        /*0070*/ 	.word	0xffffffff


	//   ....[2]....
        /*0074*/ 	.word	0xffffffff


	//   ....[3]....
        /*0078*/ 	.word	0xffffffff


	//   ....[4]....
        /*007c*/ 	.word	0xffffffff


	//   ....[5]....
        /*0080*/ 	.word	0xffffffff


	//   ....[6]....
        /*0084*/ 	.word	0xffffffff


	//   ....[7]....
        /*0088*/ 	.word	0xffffffff


	//   ....[8]....
        /*008c*/ 	.word	0x0500000f


	//----- nvinfo : EIATTR_COOP_GROUP_INSTR_OFFSETS
	.align		4
.L_405:
        /*0090*/ 	.byte	0x04, 0x28
        /*0092*/ 	.short	(.L_407 - .L_406)


	//   ....[0]....
.L_406:
        /*0094*/ 	.word	0x00000060


	//   ....[1]....
        /*0098*/ 	.word	0x00000200


	//   ....[2]....
        /*009c*/ 	.word	0x00000250


	//   ....[3]....
        /*00a0*/ 	.word	0x00000440


	//   ....[4]....
        /*00a4*/ 	.word	0x00000640


	//   ....[5]....
        /*00a8*/ 	.word	0x00001080


	//   ....[6]....
        /*00ac*/ 	.word	0x00005030


	//   ....[7]....
        /*00b0*/ 	.word	0x00005db0


	//   ....[8]....
        /*00b4*/ 	.word	0x00009120


	//----- nvinfo : EIATTR_REG_RECONFIG
	.align		4
.L_407:
        /*00b8*/ 	.byte	0x01, 0x54
	.zero		2


	//----- nvinfo : EIATTR_SYSCALL_OFFSETS
	.align		4
        /*00bc*/ 	.byte	0x04, 0x46
        /*00be*/ 	.short	(.L_409 - .L_408)


	//   ....[0]....
.L_408:
        /*00c0*/ 	.word	0x00000ce0


	//   ....[1]....
        /*00c4*/ 	.word	0x00000dd0


	//   ....[2]....
        /*00c8*/ 	.word	0x00000f30


	//   ....[3]....
        /*00cc*/ 	.word	0x00001020


	//   ....[4]....
        /*00d0*/ 	.word	0x000012a0


	//   ....[5]....
        /*00d4*/ 	.word	0x00004860


	//   ....[6]....
        /*00d8*/ 	.word	0x000049a0


	//   ....[7]....
        /*00dc*/ 	.word	0x00004ac0


	//   ....[8]....
        /*00e0*/ 	.word	0x00004be0


	//----- nvinfo : EIATTR_MBARRIER_INSTR_OFFSETS
	.align		4
.L_409:
        /*00e4*/ 	.byte	0x04, 0x39
        /*00e6*/ 	.short	(.L_411 - .L_410)


	//   ....[0]....
.L_410:
        /*00e8*/ 	.word	0x000002f0
        /*00ec*/ 	.word	0x000000ff
        /*00f0*/ 	.word	0x00026800
        /*00f4*/ 	.short	0x0100
        /*00f6*/ 	.byte	0x06
	.zero		1


	//   ....[1]....
        /*00f8*/ 	.word	0x000003f0
        /*00fc*/ 	.word	0x000000ff
        /*0100*/ 	.word	0x00026810
        /*0104*/ 	.short	0x0100
        /*0106*/ 	.byte	0x08
	.zero		1


	//   ....[2]....
        /*0108*/ 	.word	0x00000400
        /*010c*/ 	.word	0x000000ff
        /*0110*/ 	.word	0x00026820
        /*0114*/ 	.short	0x0100
        /*0116*/ 	.byte	0x08
	.zero		1


	//   ....[3]....
        /*0118*/ 	.word	0x00000410
        /*011c*/ 	.word	0x000000ff
        /*0120*/ 	.word	0x00026818
        /*0124*/ 	.short	0x0100
        /*0126*/ 	.byte	0x08
	.zero		1


	//   ....[4]....
        /*0128*/ 	.word	0x00000420
        /*012c*/ 	.word	0x000000ff
        /*0130*/ 	.word	0x00026828
        /*0134*/ 	.short	0x0100
        /*0136*/ 	.byte	0x08
	.zero		1


	//   ....[5]....
        /*0138*/ 	.word	0x00000550
        /*013c*/ 	.word	0x000000ff
        /*0140*/ 	.word	0x00026830
        /*0144*/ 	.short	0x0100
        /*0146*/ 	.byte	0x08
	.zero		1


	//   ....[6]....
        /*0148*/ 	.word	0x00000560
        /*014c*/ 	.word	0x000000ff
        /*0150*/ 	.word	0x00026840
        /*0154*/ 	.short	0x0100
        /*0156*/ 	.byte	0x08
	.zero		1


	//   ....[7]....
        /*0158*/ 	.word	0x00000570
        /*015c*/ 	.word	0x000000ff
        /*0160*/ 	.word	0x00026838
        /*0164*/ 	.short	0x0100
        /*0166*/ 	.byte	0x08
	.zero		1


	//   ....[8]....
        /*0168*/ 	.word	0x00000580
        /*016c*/ 	.word	0x000000ff
        /*0170*/ 	.word	0x00026848
        /*0174*/ 	.short	0x0100
        /*0176*/ 	.byte	0x08
	.zero		1


	//   ....[9]....
        /*0178*/ 	.word	0x000010c0
        /*017c*/ 	.word	0x00000012
        /*0180*/ 	.word	0x00026800
        /*0184*/ 	.short	0x010a
        /*0186*/ 	.byte	0x3f
	.zero		1


	//   ....[10]....
        /*0188*/ 	.word	0x00001160
        /*018c*/ 	.word	0x00000012
        /*0190*/ 	.word	0x00026800
        /*0194*/ 	.short	0x010a
        /*0196*/ 	.byte	0x3f
	.zero		1


	//   ....[11]....
        /*0198*/ 	.word	0x00001b00
        /*019c*/ 	.word	0x000000ff
        /*01a0*/ 	.word	0x00026810
        /*01a4*/ 	.short	0x010a
        /*01a6*/ 	.byte	0x06
	.zero		1


	//   ....[12]....
        /*01a8*/ 	.word	0x00001b40
        /*01ac*/ 	.word	0x000000ff
        /*01b0*/ 	.word	0x00026810
        /*01b4*/ 	.short	0x010a
        /*01b6*/ 	.byte	0x06
	.zero		1


	//   ....[13]....
        /*01b8*/ 	.word	0x00001f80
        /*01bc*/ 	.word	0x000000ff
        /*01c0*/ 	.word	0x00026830
        /*01c4*/ 	.short	0x010a
        /*01c6*/ 	.byte	0x06
	.zero		1


	//   ....[14]....
        /*01c8*/ 	.word	0x00001fc0
        /*01cc*/ 	.word	0x000000ff
        /*01d0*/ 	.word	0x00026830
        /*01d4*/ 	.short	0x010a
        /*01d6*/ 	.byte	0x06
	.zero		1


	//   ....[15]....
        /*01d8*/ 	.word	0x000040e0
        /*01dc*/ 	.word	0x000000ff
        /*01e0*/ 	.word	0x00000000
        /*01e4*/ 	.short	0x0101
        /*01e6*/ 	.byte	0x08
	.zero		1


	//   ....[16]....
        /*01e8*/ 	.word	0x00004390
        /*01ec*/ 	.word	0x000000ff
        /*01f0*/ 	.word	0x00000000
        /*01f4*/ 	.short	0x0101
        /*01f6*/ 	.byte	0x06
	.zero		1


	//   ....[17]....
        /*01f8*/ 	.word	0x00006f00
        /*01fc*/ 	.word	0x00000010
        /*0200*/ 	.word	0x00026820
        /*0204*/ 	.short	0x010a
        /*0206*/ 	.byte	0x3f
	.zero		1


	//   ....[18]....
        /*0208*/ 	.word	0x00007820
        /*020c*/ 	.word	0x00000010
        /*0210*/ 	.word	0x00026840
        /*0214*/ 	.short	0x010a
        /*0216*/ 	.byte	0x3f
	.zero		1


	//   ....[19]....
        /*0218*/ 	.word	0x00007b30
        /*021c*/ 	.word	0x00000010
        /*0220*/ 	.word	0x00026828
        /*0224*/ 	.short	0x010a
        /*0226*/ 	.byte	0x3f
	.zero		1


	//   ....[20]....
        /*0228*/ 	.word	0x00007e40
        /*022c*/ 	.word	0x00000010
        /*0230*/ 	.word	0x00026848
        /*0234*/ 	.short	0x010a
        /*0236*/ 	.byte	0x3f
	.zero		1


	//   ....[21]....
        /*0238*/ 	.word	0x00008100
        /*023c*/ 	.word	0x00000010
        /*0240*/ 	.word	0x00026820
        /*0244*/ 	.short	0x010a
        /*0246*/ 	.byte	0x3f
	.zero		1


	//   ....[22]....
        /*0248*/ 	.word	0x00008490
        /*024c*/ 	.word	0x00000010
        /*0250*/ 	.word	0x00026840
        /*0254*/ 	.short	0x010a
        /*0256*/ 	.byte	0x3f
	.zero		1


	//   ....[23]....
        /*0258*/ 	.word	0x00008770
        /*025c*/ 	.word	0x00000010
        /*0260*/ 	.word	0x00026828
        /*0264*/ 	.short	0x010a
        /*0266*/ 	.byte	0x3f
	.zero		1


	//   ....[24]....
        /*0268*/ 	.word	0x00008ad0
        /*026c*/ 	.word	0x00000003
        /*0270*/ 	.word	0x00026840
        /*0274*/ 	.short	0x010a
        /*0276*/ 	.byte	0x3f
	.zero		1


	//   ....[25]....
        /*0278*/ 	.word	0x00008f80
        /*027c*/ 	.word	0x00000006
        /*0280*/ 	.word	0x00000000
        /*0284*/ 	.short	0x010a
        /*0286*/ 	.byte	0x3f
	.zero		1


	//   ....[26]....
        /*0288*/ 	.word	0x00008fe0
        /*028c*/ 	.word	0x00000003
        /*0290*/ 	.word	0x00000000
        /*0294*/ 	.short	0x010a
        /*0296*/ 	.byte	0x3f
	.zero		1


	//   ....[27]....
        /*0298*/ 	.word	0x00009040
        /*029c*/ 	.word	0x00000000
        /*02a0*/ 	.word	0x00000000
        /*02a4*/ 	.short	0x010a
        /*02a6*/ 	.byte	0x3f
	.zero		1


	//   ....[28]....
        /*02a8*/ 	.word	0x00009070
        /*02ac*/ 	.word	0x00000003
        /*02b0*/ 	.word	0x00000000
        /*02b4*/ 	.short	0x010a
        /*02b6*/ 	.byte	0x3f
	.zero		1


	//   ....[29]....
        /*02b8*/ 	.word	0x00009150
        /*02bc*/ 	.word	0x00000012
        /*02c0*/ 	.word	0x00026800
        /*02c4*/ 	.short	0x010a
        /*02c6*/ 	.byte	0x3f
	.zero		1


	//   ....[30]....
        /*02c8*/ 	.word	0x000091b0
        /*02cc*/ 	.word	0x00000007
        /*02d0*/ 	.word	0x00026810
        /*02d4*/ 	.short	0x010a
        /*02d6*/ 	.byte	0x3f
	.zero		1


	//   ....[31]....
        /*02d8*/ 	.word	0x00009210
        /*02dc*/ 	.word	0x00000079
        /*02e0*/ 	.word	0x00026830
        /*02e4*/ 	.short	0x010a
        /*02e6*/ 	.byte	0x3f
	.zero		1


	//   ....[32]....
        /*02e8*/ 	.word	0x00009260
        /*02ec*/ 	.word	0x00000010
        /*02f0*/ 	.word	0x00026820
        /*02f4*/ 	.short	0x010a
        /*02f6*/ 	.byte	0x3f
	.zero		1


	//   ....[33]....
        /*02f8*/ 	.word	0x000092b0
        /*02fc*/ 	.word	0x00000010
        /*0300*/ 	.word	0x00026840
        /*0304*/ 	.short	0x010a
        /*0306*/ 	.byte	0x3f
	.zero		1


	//   ....[34]....
        /*0308*/ 	.word	0x00009300
        /*030c*/ 	.word	0x00000010
        /*0310*/ 	.word	0x00026828
        /*0314*/ 	.short	0x010a
        /*0316*/ 	.byte	0x3f
	.zero		1


	//   ....[35]....
        /*0318*/ 	.word	0x00009350
        /*031c*/ 	.word	0x00000010
        /*0320*/ 	.word	0x00026848
        /*0324*/ 	.short	0x010a
        /*0326*/ 	.byte	0x3f
	.zero		1


	//   ....[36]....
        /*0328*/ 	.word	0x000093b0
        /*032c*/ 	.word	0x00000010
        /*0330*/ 	.word	0x00026820
        /*0334*/ 	.short	0x010a
        /*0336*/ 	.byte	0x3f
	.zero		1


	//   ....[37]....
        /*0338*/ 	.word	0x00009400
        /*033c*/ 	.word	0x00000010
        /*0340*/ 	.word	0x00026840
        /*0344*/ 	.short	0x010a
        /*0346*/ 	.byte	0x3f
	.zero		1


	//   ....[38]....
        /*0348*/ 	.word	0x00009450
        /*034c*/ 	.word	0x00000010
        /*0350*/ 	.word	0x00026828
        /*0354*/ 	.short	0x010a
        /*0356*/ 	.byte	0x3f
	.zero		1


	//   ....[39]....
        /*0358*/ 	.word	0x000094a0
        /*035c*/ 	.word	0x00000003
        /*0360*/ 	.word	0x00026840
        /*0364*/ 	.short	0x010a
        /*0366*/ 	.byte	0x3f
	.zero		1


	//   ....[40]....
        /*0368*/ 	.word	0x00009570
        /*036c*/ 	.word	0x00000006
        /*0370*/ 	.word	0x00000000
        /*0374*/ 	.short	0x010a
        /*0376*/ 	.byte	0x3f
	.zero		1


	//   ....[41]....
        /*0378*/ 	.word	0x000095c0
        /*037c*/ 	.word	0x00000003
        /*0380*/ 	.word	0x00000000
        /*0384*/ 	.short	0x010a
        /*0386*/ 	.byte	0x3f
	.zero		1


	//   ....[42]....
        /*0388*/ 	.word	0x00009610
        /*038c*/ 	.word	0x00000000
        /*0390*/ 	.word	0x00000000
        /*0394*/ 	.short	0x010a
        /*0396*/ 	.byte	0x3f
	.zero		1


	//----- nvinfo : EIATTR_NUM_MBARRIERS
	.align		4
.L_411:
        /*0398*/ 	.byte	0x03, 0x38
        /*039a*/ 	.short	0x0009


	//----- nvinfo : EIATTR_EXIT_INSTR_OFFSETS
	.align		4
        /*039c*/ 	.byte	0x04, 0x1c
        /*039e*/ 	.short	(.L_413 - .L_412)


	//   ....[0]....
.L_412:
        /*03a0*/ 	.word	0x00000690


	//   ....[1]....
        /*03a4*/ 	.word	0x00005560


	//   ....[2]....
        /*03a8*/ 	.word	0x00005d50


	//   ....[3]....
        /*03ac*/ 	.word	0x000090c0


	//----- nvinfo : EIATTR_MAX_THREADS
	.align		4
.L_413:
        /*03b0*/ 	.byte	0x04, 0x05
        /*03b2*/ 	.short	(.L_415 - .L_414)
.L_414:
        /*03b4*/ 	.word	0x00000180
        /*03b8*/ 	.word	0x00000001
        /*03bc*/ 	.word	0x00000001


	//----- nvinfo : EIATTR_CRS_STACK_SIZE
	.align		4
.L_415:
        /*03c0*/ 	.byte	0x04, 0x1e
        /*03c2*/ 	.short	(.L_417 - .L_416)
.L_416:
        /*03c4*/ 	.word	0x00000000


	//----- nvinfo : EIATTR_CBANK_PARAM_SIZE
	.align		4
.L_417:
        /*03c8*/ 	.byte	0x03, 0x19
        /*03ca*/ 	.short	0x0970


	//----- nvinfo : EIATTR_PARAM_CBANK
	.align		4
        /*03cc*/ 	.byte	0x04, 0x0a
        /*03ce*/ 	.short	(.L_419 - .L_418)
	.align		4
.L_418:
        /*03d0*/ 	.word	index@(.nv.constant0._ZN7cutlass13device_kernelIN5flash11enable_sm90INS1_16FlashAttnBwdSm90INS1_25CollectiveMainloopBwdSm90ILi2ELi2ELi2EN4cute5tupleIJNS5_1CILi1EEES8_S8_EEENS6_IJNS7_ILi64EEENS7_ILi128EEENS7_ILi96EEEEEENS_10bfloat16_tEfNS_4arch4Sm90ELb0ELb1ELb0ELb0ELb0ELb1ELb0ELb0ELi2ELi1ELi2ELi1ELb1EEENS1_21CollectiveEpilogueBwdISD_SE_SG_Li256ELb0ELb0ELi1EEENS1_19SingleTileSchedulerILb0ELb0ELb0ELi128EEEEEEEEEvNT_6ParamsE)
        /*03d4*/ 	.short	0x0210
        /*03d6*/ 	.short	0x0970


	//----- nvinfo : EIATTR_SW_WAR
	.align		4
.L_419:
        /*03d8*/ 	.byte	0x04, 0x36
        /*03da*/ 	.short	(.L_421 - .L_420)
.L_420:
        /*03dc*/ 	.word	0x00000008
.L_421:


//--------------------- .nv.info._ZN7cutlass13device_kernelIN5flash11enable_sm90INS1_16FlashAttnBwdSm90INS1_25CollectiveMainloopBwdSm90ILi2ELi2ELi2EN4cute5tupleIJNS5_1CILi1EEES8_S8_EEENS6_IJNS7_ILi64EEENS7_ILi128EEENS7_ILi96EEEEEENS_10bfloat16_tEfNS_4arch4Sm90ELb0ELb1ELb0ELb0ELb1ELb1ELb0ELb0ELi2ELi1ELi2ELi1ELb1EEENS1_21CollectiveEpilogueBwdISD_SE_SG_Li256ELb0ELb0ELi1EEENS1_19SingleTileSchedulerILb0ELb0ELb0ELi128EEEEEEEEEvNT_6ParamsE --------------------------
	.section	.nv.info._ZN7cutlass13device_kernelIN5flash11enable_sm90INS1_16FlashAttnBwdSm90INS1_25CollectiveMainloopBwdSm90ILi2ELi2ELi2EN4cute5tupleIJNS5_1CILi1EEES8_S8_EEENS6_IJNS7_ILi64EEENS7_ILi128EEENS7_ILi96EEEEEENS_10bfloat16_tEfNS_4arch4Sm90ELb0ELb1ELb0ELb0ELb1ELb1ELb0ELb0ELi2ELi1ELi2ELi1ELb1EEENS1_21CollectiveEpilogueBwdISD_SE_SG_Li256ELb0ELb0ELi1EEENS1_19SingleTileSchedulerILb0ELb0ELb0ELi128EEEEEEEEEvNT_6ParamsE,"",@"SHT_CUDA_INFO"
	.sectionflags	@""
	.align	4


	//----- nvinfo : EIATTR_CUDA_API_VERSION
	.align		4
        /*0000*/ 	.byte	0x04, 0x37
        /*0002*/ 	.short	(.L_423 - .L_422)
.L_422:
        /*0004*/ 	.word	0x00000082


	//----- nvinfo : EIATTR_KPARAM_INFO
	.align		4
.L_423:
        /*0008*/ 	.byte	0x04, 0x17
        /*000a*/ 	.short	(.L_425 - .L_424)
.L_424:
        /*000c*/ 	.word	0x00000000
        /*0010*/ 	.short	0x0000
        /*0012*/ 	.short	0x0070
        /*0014*/ 	.byte	0x00, 0xf0, 0x01, 0x24


	//----- nvinfo : EIATTR_SPARSE_MMA_MASK
	.align		4
.L_425:
        /*0018*/ 	.byte	0x03, 0x50
        /*001a*/ 	.short	0x0000


	//----- nvinfo : EIATTR_MAXREG_COUNT
	.align		4
        /*001c*/ 	.byte	0x03, 0x1b
        /*001e*/ 	.short	0x00a8


	//----- nvinfo : EIATTR_NUM_BARRIERS
	.align		4
        /*0020*/ 	.byte	0x02, 0x4c
        /*0022*/ 	.byte	0x10
	.zero		1


	//----- nvinfo : EIATTR_EXTERNS
	.align		4
        /*0024*/ 	.byte	0x04, 0x0f
        /*0026*/ 	.short	(.L_427 - .L_426)


	//   ....[0]....
	.align		4
.L_426:
        /*0028*/ 	.word	index@(__assertfail)


	//----- nvinfo : EIATTR_ANNOTATIONS
	.align		4
.L_427:
        /*002c*/ 	.byte	0x04, 0x55
        /*002e*/ 	.short	(.L_429 - .L_428)


	//   ....[0]....
.L_428:
        /*0030*/ 	.word	0x00000001
        /*0034*/ 	.byte	0x50, 0x83, 0x00, 0x00, 0x01, 0x00, 0x00, 0x00, 0xa0, 0x86, 0x00, 0x00, 0x01, 0x00, 0x00, 0x00
        /*0044*/ 	.byte	0x50, 0x93, 0x00, 0x00, 0x01, 0x00, 0x00, 0x00, 0x70, 0x93, 0x00, 0x00, 0x01, 0x00, 0x00, 0x00
        /*0054*/ 	.byte	0xb0, 0x98, 0x00, 0x00


	//----- nvinfo : EIATTR_MERCURY_ISA_VERSION
	.align		4
.L_429:
        /*0058*/ 	.byte	0x03, 0x5f
        /*005a*/ 	.short	0x0101


	//----- nvinfo : EIATTR_INT_WARP_WIDE_INSTR_OFFSETS
	.align		4
        /*005c*/ 	.byte	0x04, 0x31
        /*005e*/ 	.short	(.L_431 - .L_430)


	//   ....[0]....
.L_430:
        /*0060*/ 	.word	0x000001f0


	//   ....[1]....
        /*0064*/ 	.word	0x00000220


	//   ....[2]....
        /*0068*/ 	.word	0x00006720


	//   ....[3]....
        /*006c*/ 	.word	0x00006d20


	//   ....[4]....
        /*0070*/ 	.word	0x000071d0


	//   ....[5]....
        /*0074*/ 	.word	0x000074a0


	//   ....[6]....
        /*0078*/ 	.word	0x00007700


	//   ....[7]....
        /*007c*/ 	.word	0x00007890


	//----- nvinfo : EIATTR_COOP_GROUP_MASK_REGIDS
	.align		4
.L_431:
        /*0080*/ 	.byte	0x04, 0x29
        /*0082*/ 	.short	(.L_433 - .L_432)


	//   ....[0]....
.L_432:
        /*0084*/ 	.word	0xffffffff


	//   ....[1]....
        /*0088*/ 	.word	0xffffffff


	//   ....[2]....
        /*008c*/ 	.word	0xffffffff


	//   ....[3]....
        /*0090*/ 	.word	0xffffffff


	//   ....[4]....
        /*0094*/ 	.word	0xffffffff


	//   ....[5]....
        /*0098*/ 	.word	0xffffffff


	//   ....[6]....
        /*009c*/ 	.word	0xffffffff


	//   ....[7]....
        /*00a0*/ 	.word	0xffffffff


	//   ....[8]....
        /*00a4*/ 	.word	0xffffffff


	//   ....[9]....
        /*00a8*/ 	.word	0xffffffff


	//   ....[10]....
        /*00ac*/ 	.word	0xffffffff


	//   ....[11]....
        /*00b0*/ 	.word	0xffffffff


	//   ....[12]....
        /*00b4*/ 	.word	0xffffffff


	//   ....[13]....
        /*00b8*/ 	.word	0xffffffff


	//   ....[14]....
        /*00bc*/ 	.word	0xffffffff


	//   ....[15]....
        /*00c0*/ 	.word	0xffffffff


	//   ....[16]....
        /*00c4*/ 	.word	0xffffffff


	//   ....[17]....
        /*00c8*/ 	.word	0x0500000f


	//   ....[18]....
        /*00cc*/ 	.word	0x0500000f


	//   ....[19]....
        /*00d0*/ 	.word	0x0500000f


	//   ....[20]....
        /*00d4*/ 	.word	0x0500000f


	//----- nvinfo : EIATTR_COOP_GROUP_INSTR_OFFSETS
	.align		4
.L_433:
        /*00d8*/ 	.byte	0x04, 0x28
        /*00da*/ 	.short	(.L_435 - .L_434)


	//   ....[0]....
.L_434:
        /*00dc*/ 	.word	0x00000060


	//   ....[1]....
        /*00e0*/ 	.word	0x00000200


	//   ....[2]....
        /*00e4*/ 	.word	0x00000250


	//   ....[3]....
        /*00e8*/ 	.word	0x00000440


	//   ....[4]....
        /*00ec*/ 	.word	0x00000650


	//   ....[5]....
        /*00f0*/ 	.word	0x00001090


	//   ....[6]....
        /*00f4*/ 	.word	0x00005050


	//   ....[7]....
        /*00f8*/ 	.word	0x00005dc0


	//   ....[8]....
        /*00fc*/ 	.word	0x00006320


	//   ....[9]....
        /*0100*/ 	.word	0x00006650


	//   ....[10]....
        /*0104*/ 	.word	0x000069a0


	//   ....[11]....
        /*0108*/ 	.word	0x00006c50


	//   ....[12]....
        /*010c*/ 	.word	0x00006e90


	//   ....[13]....
        /*0110*/ 	.word	0x00007100


	//   ....[14]....
        /*0114*/ 	.word	0x000073e0


	//   ....[15]....
        /*0118*/ 	.word	0x00007600


	//   ....[16]....
        /*011c*/ 	.word	0x00007790


	//   ....[17]....
        /*0120*/ 	.word	0x0000a030


	//   ....[18]....
        /*0124*/ 	.word	0x0000a1a0


	//   ....[19]....
        /*0128*/ 	.word	0x0000a210


	//   ....[20]....
        /*012c*/ 	.word	0x0000a280


	//----- nvinfo : EIATTR_REG_RECONFIG
	.align		4
.L_435:
        /*0130*/ 	.byte	0x01, 0x54
	.zero		2


	//----- nvinfo : EIATTR_SYSCALL_OFFSETS
	.align		4
        /*0134*/ 	.byte	0x04, 0x46
        /*0136*/ 	.short	(.L_437 - .L_436)


	//   ....[0]....
.L_436:
        /*0138*/ 	.word	0x00000cf0


	//   ....[1]....
        /*013c*/ 	.word	0x00000de0


	//   ....[2]....
        /*0140*/ 	.word	0x00000f40


	//   ....[3]....
        /*0144*/ 	.word	0x00001030


	//   ....[4]....
        /*0148*/ 	.word	0x000012b0


	//   ....[5]....
        /*014c*/ 	.word	0x00004880


	//   ....[6]....
        /*0150*/ 	.word	0x000049c0


	//   ....[7]....
        /*0154*/ 	.word	0x00004ae0


	//   ....[8]....
        /*0158*/ 	.word	0x00004c00


	//----- nvinfo : EIATTR_MBARRIER_INSTR_OFFSETS
	.align		4
.L_437:
        /*015c*/ 	.byte	0x04, 0x39
        /*015e*/ 	.short	(.L_439 - .L_438)


	//   ....[0]....
.L_438:
        /*0160*/ 	.word	0x000002f0
        /*0164*/ 	.word	0x000000ff
        /*0168*/ 	.word	0x00026800
        /*016c*/ 	.short	0x0100
        /*016e*/ 	.byte	0x06
	.zero		1


	//   ....[1]....
        /*0170*/ 	.word	0x000003f0
        /*0174*/ 	.word	0x000000ff
        /*0178*/ 	.word	0x00026810
        /*017c*/ 	.short	0x0100
        /*017e*/ 	.byte	0x08
	.zero		1


	//   ....[2]....
        /*0180*/ 	.word	0x00000400
        /*0184*/ 	.word	0x000000ff
        /*0188*/ 	.word	0x00026820
        /*018c*/ 	.short	0x0100
        /*018e*/ 	.byte	0x08
	.zero		1


	//   ....[3]....
        /*0190*/ 	.word	0x00000410
        /*0194*/ 	.word	0x000000ff
        /*0198*/ 	.word	0x00026818
        /*019c*/ 	.short	0x0100
        /*019e*/ 	.byte	0x08
	.zero		1


	//   ....[4]....
        /*01a0*/ 	.word	0x00000420
        /*01a4*/ 	.word	0x000000ff
        /*01a8*/ 	.word	0x00026828
        /*01ac*/ 	.short	0x0100
        /*01ae*/ 	.byte	0x08
	.zero		1


	//   ....[5]....
        /*01b0*/ 	.word	0x00000550
        /*01b4*/ 	.word	0x000000ff
        /*01b8*/ 	.word	0x00026830
        /*01bc*/ 	.short	0x0100
        /*01be*/ 	.byte	0x08
	.zero		1


	//   ....[6]....
        /*01c0*/ 	.word	0x00000560
        /*01c4*/ 	.word	0x000000ff
        /*01c8*/ 	.word	0x00026840
        /*01cc*/ 	.short	0x0100
        /*01ce*/ 	.byte	0x08
	.zero		1


	//   ....[7]....
        /*01d0*/ 	.word	0x00000570
        /*01d4*/ 	.word	0x000000ff
        /*01d8*/ 	.word	0x00026838
        /*01dc*/ 	.short	0x0100
        /*01de*/ 	.byte	0x08
	.zero		1


	//   ....[8]....
        /*01e0*/ 	.word	0x00000580
        /*01e4*/ 	.word	0x000000ff
        /*01e8*/ 	.word	0x00026848
        /*01ec*/ 	.short	0x0100
        /*01ee*/ 	.byte	0x08
	.zero		1


	//   ....[9]....
        /*01f0*/ 	.word	0x000010d0
        /*01f4*/ 	.word	0x00000012
        /*01f8*/ 	.word	0x00026800
        /*01fc*/ 	.short	0x010a
        /*01fe*/ 	.byte	0x3f
	.zero		1


	//   ....[10]....
        /*0200*/ 	.word	0x00001170
        /*0204*/ 	.word	0x00000012
        /*0208*/ 	.word	0x00026800
        /*020c*/ 	.short	0x010a
        /*020e*/ 	.byte	0x3f
	.zero		1


	//   ....[11]....
        /*0210*/ 	.word	0x00001b10
        /*0214*/ 	.word	0x000000ff
        /*0218*/ 	.word	0x00026810
        /*021c*/ 	.short	0x010a
        /*021e*/ 	.byte	0x06
	.zero		1


	//   ....[12]....
        /*0220*/ 	.word	0x00001b50
        /*0224*/ 	.word	0x000000ff
        /*0228*/ 	.word	0x00026810
        /*022c*/ 	.short	0x010a
        /*022e*/ 	.byte	0x06
	.zero		1


	//   ....[13]....
        /*0230*/ 	.word	0x00001f90
        /*0234*/ 	.word	0x000000ff
        /*0238*/ 	.word	0x00026830
        /*023c*/ 	.short	0x010a
        /*023e*/ 	.byte	0x06
	.zero		1


	//   ....[14]....
        /*0240*/ 	.word	0x00001fd0
        /*0244*/ 	.word	0x000000ff
        /*0248*/ 	.word	0x00026830
        /*024c*/ 	.short	0x010a
        /*024e*/ 	.byte	0x06
	.zero		1


	//   ....[15]....
        /*0250*/ 	.word	0x00004100
        /*0254*/ 	.word	0x000000ff
        /*0258*/ 	.word	0x00000000
        /*025c*/ 	.short	0x0101
        /*025e*/ 	.byte	0x08
	.zero		1


	//   ....[16]....
        /*0260*/ 	.word	0x000043b0
        /*0264*/ 	.word	0x000000ff
        /*0268*/ 	.word	0x00000000
        /*026c*/ 	.short	0x0101
        /*026e*/ 	.byte	0x06
	.zero		1


	//   ....[17]....
        /*0270*/ 	.word	0x00007e10
        /*0274*/ 	.word	0x00000010
        /*0278*/ 	.word	0x00026820
        /*027c*/ 	.short	0x010a
        /*027e*/ 	.byte	0x3f
	.zero		1


	//   ....[18]....
        /*0280*/ 	.word	0x00008730
        /*0284*/ 	.word	0x00000010
        /*0288*/ 	.word	0x00026840
        /*028c*/ 	.short	0x010a
        /*028e*/ 	.byte	0x3f
	.zero		1


	//   ....[19]....
        /*0290*/ 	.word	0x00008a40
        /*0294*/ 	.word	0x00000010
        /*0298*/ 	.word	0x00026828
        /*029c*/ 	.short	0x010a
        /*029e*/ 	.byte	0x3f
	.zero		1


	//   ....[20]....
        /*02a0*/ 	.word	0x00008d50
        /*02a4*/ 	.word	0x00000010
        /*02a8*/ 	.word	0x00026848
        /*02ac*/ 	.short	0x010a
        /*02ae*/ 	.byte	0x3f
	.zero		1


	//   ....[21]....
        /*02b0*/ 	.word	0x00009010
        /*02b4*/ 	.word	0x00000010
        /*02b8*/ 	.word	0x00026820
        /*02bc*/ 	.short	0x010a
        /*02be*/ 	.byte	0x3f
	.zero		1


	//   ....[22]....
        /*02c0*/ 	.word	0x000093a0
        /*02c4*/ 	.word	0x00000010
        /*02c8*/ 	.word	0x00026840
        /*02cc*/ 	.short	0x010a
        /*02ce*/ 	.byte	0x3f
	.zero		1


	//   ....[23]....
        /*02d0*/ 	.word	0x00009680
        /*02d4*/ 	.word	0x00000010
        /*02d8*/ 	.word	0x00026828
        /*02dc*/ 	.short	0x010a
        /*02de*/ 	.byte	0x3f
	.zero		1


	//   ....[24]....
        /*02e0*/ 	.word	0x000099e0
        /*02e4*/ 	.word	0x00000003
        /*02e8*/ 	.word	0x00026840
        /*02ec*/ 	.short	0x010a
        /*02ee*/ 	.byte	0x3f
	.zero		1


	//   ....[25]....
        /*02f0*/ 	.word	0x00009e90
        /*02f4*/ 	.word	0x00000006
        /*02f8*/ 	.word	0x00000000
        /*02fc*/ 	.short	0x010a
        /*02fe*/ 	.byte	0x3f
	.zero		1


	//   ....[26]....
        /*0300*/ 	.word	0x00009ef0
        /*0304*/ 	.word	0x00000003
        /*0308*/ 	.word	0x00000000
        /*030c*/ 	.short	0x010a
        /*030e*/ 	.byte	0x3f
	.zero		1


	//   ....[27]....
        /*0310*/ 	.word	0x00009f50
        /*0314*/ 	.word	0x00000000
        /*0318*/ 	.word	0x00000000
        /*031c*/ 	.short	0x010a
        /*031e*/ 	.byte	0x3f
	.zero		1


	//   ....[28]....
        /*0320*/ 	.word	0x00009f80
        /*0324*/ 	.word	0x00000003
        /*0328*/ 	.word	0x00000000
        /*032c*/ 	.short	0x010a
        /*032e*/ 	.byte	0x3f
	.zero		1


	//   ....[29]....
        /*0330*/ 	.word	0x0000a060
        /*0334*/ 	.word	0x00000012
        /*0338*/ 	.word	0x00026800
        /*033c*/ 	.short	0x010a
        /*033e*/ 	.byte	0x3f
	.zero		1


	//   ....[30]....
        /*0340*/ 	.word	0x0000a0c0
        /*0344*/ 	.word	0x00000007
        /*0348*/ 	.word	0x00026810
        /*034c*/ 	.short	0x010a
        /*034e*/ 	.byte	0x3f
	.zero		1


	//   ....[31]....
        /*0350*/ 	.word	0x0000a120
        /*0354*/ 	.word	0x00000079
        /*0358*/ 	.word	0x00026830
        /*035c*/ 	.short	0x010a
        /*035e*/ 	.byte	0x3f
	.zero		1


	//   ....[32]....
        /*0360*/ 	.word	0x0000a2c0
        /*0364*/ 	.word	0x00000010
        /*0368*/ 	.word	0x00026820
        /*036c*/ 	.short	0x010a
        /*036e*/ 	.byte	0x3f
	.zero		1


	//   ....[33]....
        /*0370*/ 	.word	0x0000a310
        /*0374*/ 	.word	0x00000010
        /*0378*/ 	.word	0x00026840
        /*037c*/ 	.short	0x010a
        /*037e*/ 	.byte	0x3f
	.zero		1


	//   ....[34]....
        /*0380*/ 	.word	0x0000a360
        /*0384*/ 	.word	0x00000010
        /*0388*/ 	.word	0x00026828
        /*038c*/ 	.short	0x010a
        /*038e*/ 	.byte	0x3f
	.zero		1


	//   ....[35]....
        /*0390*/ 	.word	0x0000a3b0
        /*0394*/ 	.word	0x00000010
        /*0398*/ 	.word	0x00026848
        /*039c*/ 	.short	0x010a
        /*039e*/ 	.byte	0x3f
	.zero		1


	//   ....[36]....
        /*03a0*/ 	.word	0x0000a410
        /*03a4*/ 	.word	0x00000010
        /*03a8*/ 	.word	0x00026820
        /*03ac*/ 	.short	0x010a
        /*03ae*/ 	.byte	0x3f
	.zero		1


	//   ....[37]....
        /*03b0*/ 	.word	0x0000a460
        /*03b4*/ 	.word	0x00000010
        /*03b8*/ 	.word	0x00026840
        /*03bc*/ 	.short	0x010a
        /*03be*/ 	.byte	0x3f
	.zero		1


	//   ....[38]....
        /*03c0*/ 	.word	0x0000a4b0
        /*03c4*/ 	.word	0x00000010
        /*03c8*/ 	.word	0x00026828
        /*03cc*/ 	.short	0x010a
        /*03ce*/ 	.byte	0x3f
	.zero		1


	//   ....[39]....
        /*03d0*/ 	.word	0x0000a500
        /*03d4*/ 	.word	0x00000003
        /*03d8*/ 	.word	0x00026840
        /*03dc*/ 	.short	0x010a
        /*03de*/ 	.byte	0x3f
	.zero		1


	//   ....[40]....
        /*03e0*/ 	.word	0x0000a5d0
        /*03e4*/ 	.word	0x00000006
        /*03e8*/ 	.word	0x00000000
        /*03ec*/ 	.short	0x010a
        /*03ee*/ 	.byte	0x3f
	.zero		1


	//   ....[41]....
        /*03f0*/ 	.word	0x0000a620
        /*03f4*/ 	.word	0x00000003
        /*03f8*/ 	.word	0x00000000
        /*03fc*/ 	.short	0x010a
        /*03fe*/ 	.byte	0x3f
	.zero		1


	//   ....[42]....
        /*0400*/ 	.word	0x0000a670
        /*0404*/ 	.word	0x00000000
        /*0408*/ 	.word	0x00000000
        /*040c*/ 	.short	0x010a
        /*040e*/ 	.byte	0x3f
	.zero		1


	//----- nvinfo : EIATTR_NUM_MBARRIERS
	.align		4
.L_439:
        /*0410*/ 	.byte	0x03, 0x38
        /*0412*/ 	.short	0x0009


	//----- nvinfo : EIATTR_EXIT_INSTR_OFFSETS
	.align		4
        /*0414*/ 	.byte	0x04, 0x1c
        /*0416*/ 	.short	(.L_441 - .L_440)


	//   ....[0]....
.L_440:
        /*0418*/ 	.word	0x000006a0


	//   ....[1]....
        /*041c*/ 	.word	0x00005580


	//   ....[2]....
        /*0420*/ 	.word	0x00005d60


	//   ....[3]....
        /*0424*/ 	.word	0x00009fd0


	//----- nvinfo : EIATTR_MAX_THREADS
	.align		4
.L_441:
        /*0428*/ 	.byte	0x04, 0x05
        /*042a*/ 	.short	(.L_443 - .L_442)
.L_442:
        /*042c*/ 	.word	0x00000180
        /*0430*/ 	.word	0x00000001
        /*0434*/ 	.word	0x00000001


	//----- nvinfo : EIATTR_CRS_STACK_SIZE
	.align		4
.L_443:
        /*0438*/ 	.byte	0x04, 0x1e
        /*043a*/ 	.short	(.L_445 - .L_444)
.L_444:
        /*043c*/ 	.word	0x00000000


	//----- nvinfo : EIATTR_CBANK_PARAM_SIZE
	.align		4
.L_445:
        /*0440*/ 	.byte	0x03, 0x19
        /*0442*/ 	.short	0x0970


	//----- nvinfo : EIATTR_PARAM_CBANK
	.align		4
        /*0444*/ 	.byte	0x04, 0x0a
        /*0446*/ 	.short	(.L_447 - .L_446)
	.align		4
.L_446:
        /*0448*/ 	.word	index@(.nv.constant0._ZN7cutlass13device_kernelIN5flash11enable_sm90INS1_16FlashAttnBwdSm90INS1_25CollectiveMainloopBwdSm90ILi2ELi2ELi2EN4cute5tupleIJNS5_1CILi1EEES8_S8_EEENS6_IJNS7_ILi64EEENS7_ILi128EEENS7_ILi96EEEEEENS_10bfloat16_tEfNS_4arch4Sm90ELb0ELb1ELb0ELb0ELb1ELb1ELb0ELb0ELi2ELi1ELi2ELi1ELb1EEENS1_21CollectiveEpilogueBwdISD_SE_SG_Li256ELb0ELb0ELi1EEENS1_19SingleTileSchedulerILb0ELb0ELb0ELi128EEEEEEEEEvNT_6ParamsE)
        /*044c*/ 	.short	0x0210
        /*044e*/ 	.short	0x0970


	//----- nvinfo : EIATTR_SW_WAR
	.align		4
.L_447:
        /*0450*/ 	.byte	0x04, 0x36
        /*0452*/ 	.short	(.L_449 - .L_448)
.L_448:
        /*0454*/ 	.word	0x00000008
.L_449:


//--------------------- .nv.info._ZN7cutlass13device_kernelIN5flash11enable_sm90INS1_16FlashAttnBwdSm90INS1_25CollectiveMainloopBwdSm90ILi2ELi2ELi2EN4cute5tupleIJNS5_1CILi1EEES8_S8_EEENS6_IJNS7_ILi64EEENS7_ILi128EEENS7_ILi96EEEEEENS_10bfloat16_tEfNS_4arch4Sm90ELb0ELb1ELb0ELb0ELb0ELb1ELb0ELb0ELi2ELi1ELi2ELi1ELb1EEENS1_24CollectiveEpilogueBwdGQAISD_fSG_Li256ELb0ELb0EEENS1_19SingleTileSchedulerILb0ELb0ELb0ELi128EEEEEEEEEvNT_6ParamsE --------------------------
	.section	.nv.info._ZN7cutlass13device_kernelIN5flash11enable_sm90INS1_16FlashAttnBwdSm90INS1_25CollectiveMainloopBwdSm90ILi2ELi2ELi2EN4cute5tupleIJNS5_1CILi1EEES8_S8_EEENS6_IJNS7_ILi64EEENS7_ILi128EEENS7_ILi96EEEEEENS_10bfloat16_tEfNS_4arch4Sm90ELb0ELb1ELb0ELb0ELb0ELb1ELb0ELb0ELi2ELi1ELi2ELi1ELb1EEENS1_24CollectiveEpilogueBwdGQAISD_fSG_Li256ELb0ELb0EEENS1_19SingleTileSchedulerILb0ELb0ELb0ELi128EEEEEEEEEvNT_6ParamsE,"",@"SHT_CUDA_INFO"
	.sectionflags	@""
	.align	4


	//----- nvinfo : EIATTR_CUDA_API_VERSION
	.align		4
        /*0000*/ 	.byte	0x04, 0x37
        /*0002*/ 	.short	(.L_451 - .L_450)
.L_450:
        /*0004*/ 	.word	0x00000082


	//----- nvinfo : EIATTR_KPARAM_INFO
	.align		4
.L_451:
        /*0008*/ 	.byte	0x04, 0x17
        /*000a*/ 	.short	(.L_453 - .L_452)
.L_452:
        /*000c*/ 	.word	0x00000000
        /*0010*/ 	.short	0x0000
        /*0012*/ 	.short	0x0070
        /*0014*/ 	.byte	0x00, 0xf0, 0x01, 0x1a


	//----- nvinfo : EIATTR_SPARSE_MMA_MASK
	.align		4
.L_453:
        /*0018*/ 	.byte	0x03, 0x50
        /*001a*/ 	.short	0x0000


	//----- nvinfo : EIATTR_MAXREG_COUNT
	.align		4
        /*001c*/ 	.byte	0x03, 0x1b
        /*001e*/ 	.short	0x00a8


	//----- nvinfo : EIATTR_NUM_BARRIERS
	.align		4
        /*0020*/ 	.byte	0x02, 0x4c
        /*0022*/ 	.byte	0x10
	.zero		1


	//----- nvinfo : EIATTR_EXTERNS
	.align		4
        /*0024*/ 	.byte	0x04, 0x0f
        /*0026*/ 	.short	(.L_455 - .L_454)


	//   ....[0]....
	.align		4
.L_454:
        /*0028*/ 	.word	index@(__assertfail)


	//----- nvinfo : EIATTR_ANNOTATIONS
	.align		4
.L_455:
        /*002c*/ 	.byte	0x04, 0x55
        /*002e*/ 	.short	(.L_457 - .L_456)


	//   ....[0]....
.L_456:
        /*0030*/ 	.word	0x00000001
        /*0034*/ 	.byte	0x40, 0x65, 0x00, 0x00, 0x01, 0x00, 0x00, 0x00, 0x90, 0x68, 0x00, 0x00, 0x01, 0x00, 0x00, 0x00
        /*0044*/ 	.byte	0x40, 0x75, 0x00, 0x00, 0x01, 0x00, 0x00, 0x00, 0x60, 0x75, 0x00, 0x00, 0x01, 0x00, 0x00, 0x00
        /*0054*/ 	.byte	0xa0, 0x7a, 0x00, 0x00


	//----- nvinfo : EIATTR_MERCURY_ISA_VERSION
	.align		4
.L_457:
        /*0058*/ 	.byte	0x03, 0x5f
        /*005a*/ 	.short	0x0101


	//----- nvinfo : EIATTR_INT_WARP_WIDE_INSTR_OFFSETS
	.align		4
        /*005c*/ 	.byte	0x04, 0x31
        /*005e*/ 	.short	(.L_459 - .L_458)


	//   ....[0]....
.L_458:
        /*0060*/ 	.word	0x00000190


	//   ....[1]....
        /*0064*/ 	.word	0x000001c0


	//----- nvinfo : EIATTR_COOP_GROUP_MASK_REGIDS
	.align		4
.L_459:
        /*0068*/ 	.byte	0x04, 0x29
        /*006a*/ 	.short	(.L_461 - .L_460)


	//   ....[0]....
.L_460:
        /*006c*/ 	.word	0xffffffff


	//   ....[1]....
        /*0070*/ 	.word	0xffffffff


	//   ....[2]....
        /*0074*/ 	.word	0xffffffff


	//   ....[3]....
        /*0078*/ 	.word	0xffffffff


	//   ....[4]....
        /*007c*/ 	.word	0xffffffff


	//   ....[5]....
        /*0080*/ 	.word	0xffffffff


	//   ....[6]....
        /*0084*/ 	.word	0xffffffff


	//   ....[7]....
        /*0088*/ 	.word	0x0500000f


	//----- nvinfo : EIATTR_COOP_GROUP_INSTR_OFFSETS
	.align		4
.L_461:
        /*008c*/ 	.byte	0x04, 0x28
        /*008e*/ 	.short	(.L_463 - .L_462)


	//   ....[0]....
.L_462:
        /*0090*/ 	.word	0x00000060


	//   ....[1]....
        /*0094*/ 	.word	0x000001a0


	//   ....[2]....
        /*0098*/ 	.word	0x000001f0


	//   ....[3]....
        /*009c*/ 	.word	0x000003e0


	//   ....[4]....
        /*00a0*/ 	.word	0x000005f0


	//   ....[5]....
        /*00a4*/ 	.word	0x00001030


	//   ....[6]....
        /*00a8*/ 	.word	0x00004ec0


	//   ....[7]....
        /*00ac*/ 	.word	0x00008220


	//----- nvinfo : EIATTR_REG_RECONFIG
	.align		4
.L_463:
        /*00b0*/ 	.byte	0x01, 0x54
	.zero		2


	//----- nvinfo : EIATTR_SYSCALL_OFFSETS
	.align		4
        /*00b4*/ 	.byte	0x04, 0x46
        /*00b6*/ 	.short	(.L_465 - .L_464)


	//   ....[0]....
.L_464:
        /*00b8*/ 	.word	0x00000c90


	//   ....[1]....
        /*00bc*/ 	.word	0x00000d80


	//   ....[2]....
        /*00c0*/ 	.word	0x00000ee0


	//   ....[3]....
        /*00c4*/ 	.word	0x00000fd0


	//   ....[4]....
        /*00c8*/ 	.word	0x00001250


	//----- nvinfo : EIATTR_MBARRIER_INSTR_OFFSETS
	.align		4
.L_465:
        /*00cc*/ 	.byte	0x04, 0x39
        /*00ce*/ 	.short	(.L_467 - .L_466)


	//   ....[0]....
.L_466:
        /*00d0*/ 	.word	0x00000290
        /*00d4*/ 	.word	0x000000ff
        /*00d8*/ 	.word	0x00026800
        /*00dc*/ 	.short	0x0100
        /*00de*/ 	.byte	0x06
	.zero		1


	//   ....[1]....
        /*00e0*/ 	.word	0x00000390
        /*00e4*/ 	.word	0x000000ff
        /*00e8*/ 	.word	0x00026810
        /*00ec*/ 	.short	0x0100
        /*00ee*/ 	.byte	0x08
	.zero		1


	//   ....[2]....
        /*00f0*/ 	.word	0x000003a0
        /*00f4*/ 	.word	0x000000ff
        /*00f8*/ 	.word	0x00026820
        /*00fc*/ 	.short	0x0100
        /*00fe*/ 	.byte	0x08
	.zero		1


	//   ....[3]....
        /*0100*/ 	.word	0x000003b0
        /*0104*/ 	.word	0x000000ff
        /*0108*/ 	.word	0x00026818
        /*010c*/ 	.short	0x0100
        /*010e*/ 	.byte	0x08
	.zero		1


	//   ....[4]....
        /*0110*/ 	.word	0x000003c0
        /*0114*/ 	.word	0x000000ff
        /*0118*/ 	.word	0x00026828
        /*011c*/ 	.short	0x0100
        /*011e*/ 	.byte	0x08
	.zero		1


	//   ....[5]....
        /*0120*/ 	.word	0x000004f0
        /*0124*/ 	.word	0x000000ff
        /*0128*/ 	.word	0x00026830
        /*012c*/ 	.short	0x0100
        /*012e*/ 	.byte	0x08
	.zero		1


	//   ....[6]....
        /*0130*/ 	.word	0x00000500
        /*0134*/ 	.word	0x000000ff
        /*0138*/ 	.word	0x00026840
        /*013c*/ 	.short	0x0100
        /*013e*/ 	.byte	0x08
	.zero		1


	//   ....[7]....
        /*0140*/ 	.word	0x00000510
        /*0144*/ 	.word	0x000000ff
        /*0148*/ 	.word	0x00026838
        /*014c*/ 	.short	0x0100
        /*014e*/ 	.byte	0x08
	.zero		1


	//   ....[8]....
        /*0150*/ 	.word	0x00000520
        /*0154*/ 	.word	0x000000ff
        /*0158*/ 	.word	0x00026848
        /*015c*/ 	.short	0x0100
        /*015e*/ 	.byte	0x08
	.zero		1


	//   ....[9]....
        /*0160*/ 	.word	0x00001070
        /*0164*/ 	.word	0x00000012
        /*0168*/ 	.word	0x00026800
        /*016c*/ 	.short	0x010a
        /*016e*/ 	.byte	0x3f
	.zero		1


	//   ....[10]....
        /*0170*/ 	.word	0x00001110
        /*0174*/ 	.word	0x00000012
        /*0178*/ 	.word	0x00026800
        /*017c*/ 	.short	0x010a
        /*017e*/ 	.byte	0x3f
	.zero		1


	//   ....[11]....
        /*0180*/ 	.word	0x00001ab0
        /*0184*/ 	.word	0x000000ff
        /*0188*/ 	.word	0x00026810
        /*018c*/ 	.short	0x010a
        /*018e*/ 	.byte	0x06
	.zero		1


	//   ....[12]....
        /*0190*/ 	.word	0x00001af0
        /*0194*/ 	.word	0x000000ff
        /*0198*/ 	.word	0x00026810
        /*019c*/ 	.short	0x010a
        /*019e*/ 	.byte	0x06
	.zero		1


	//   ....[13]....
        /*01a0*/ 	.word	0x00001f30
        /*01a4*/ 	.word	0x000000ff
        /*01a8*/ 	.word	0x00026830
        /*01ac*/ 	.short	0x010a
        /*01ae*/ 	.byte	0x06
	.zero		1


	//   ....[14]....
        /*01b0*/ 	.word	0x00001f70
        /*01b4*/ 	.word	0x000000ff
        /*01b8*/ 	.word	0x00026830
        /*01bc*/ 	.short	0x010a
        /*01be*/ 	.byte	0x06
	.zero		1


	//   ....[15]....
        /*01c0*/ 	.word	0x00004090
        /*01c4*/ 	.word	0x000000ff
        /*01c8*/ 	.word	0x00000000
        /*01cc*/ 	.short	0x0101
        /*01ce*/ 	.byte	0x08
	.zero		1


	//   ....[16]....
        /*01d0*/ 	.word	0x00004340
        /*01d4*/ 	.word	0x000000ff
        /*01d8*/ 	.word	0x00000000
        /*01dc*/ 	.short	0x0101
        /*01de*/ 	.byte	0x06
	.zero		1


	//   ....[17]....
        /*01e0*/ 	.word	0x00006010
        /*01e4*/ 	.word	0x00000010
        /*01e8*/ 	.word	0x00026820
        /*01ec*/ 	.short	0x010a
        /*01ee*/ 	.byte	0x3f
	.zero		1


	//   ....[18]....
        /*01f0*/ 	.word	0x00006920
        /*01f4*/ 	.word	0x00000010
        /*01f8*/ 	.word	0x00026840
        /*01fc*/ 	.short	0x010a
        /*01fe*/ 	.byte	0x3f
	.zero		1


	//   ....[19]....
        /*0200*/ 	.word	0x00006c30
        /*0204*/ 	.word	0x00000010
        /*0208*/ 	.word	0x00026828
        /*020c*/ 	.short	0x010a
        /*020e*/ 	.byte	0x3f
	.zero		1


	//   ....[20]....
        /*0210*/ 	.word	0x00006f40
        /*0214*/ 	.word	0x00000010
        /*0218*/ 	.word	0x00026848
        /*021c*/ 	.short	0x010a
        /*021e*/ 	.byte	0x3f
	.zero		1


	//   ....[21]....
        /*0220*/ 	.word	0x00007200
        /*0224*/ 	.word	0x00000010
        /*0228*/ 	.word	0x00026820
        /*022c*/ 	.short	0x010a
        /*022e*/ 	.byte	0x3f
	.zero		1


	//   ....[22]....
        /*0230*/ 	.word	0x00007590
        /*0234*/ 	.word	0x00000010
        /*0238*/ 	.word	0x00026840
        /*023c*/ 	.short	0x010a
        /*023e*/ 	.byte	0x3f
	.zero		1


	//   ....[23]....
        /*0240*/ 	.word	0x00007870
        /*0244*/ 	.word	0x00000010
        /*0248*/ 	.word	0x00026828
        /*024c*/ 	.short	0x010a
        /*024e*/ 	.byte	0x3f
	.zero		1


	//   ....[24]....
        /*0250*/ 	.word	0x00007bd0
        /*0254*/ 	.word	0x00000003
        /*0258*/ 	.word	0x00026840
        /*025c*/ 	.short	0x010a
        /*025e*/ 	.byte	0x3f
	.zero		1


	//   ....[25]....
        /*0260*/ 	.word	0x00008080
        /*0264*/ 	.word	0x00000006
        /*0268*/ 	.word	0x00000000
        /*026c*/ 	.short	0x010a
        /*026e*/ 	.byte	0x3f
	.zero		1


	//   ....[26]....
        /*0270*/ 	.word	0x000080e0
        /*0274*/ 	.word	0x00000003
        /*0278*/ 	.word	0x00000000
        /*027c*/ 	.short	0x010a
        /*027e*/ 	.byte	0x3f
	.zero		1


	//   ....[27]....
        /*0280*/ 	.word	0x00008140
        /*0284*/ 	.word	0x00000000
        /*0288*/ 	.word	0x00000000
        /*028c*/ 	.short	0x010a
        /*028e*/ 	.byte	0x3f
	.zero		1


	//   ....[28]....
        /*0290*/ 	.word	0x00008170
        /*0294*/ 	.word	0x00000003
        /*0298*/ 	.word	0x00000000
        /*029c*/ 	.short	0x010a
        /*029e*/ 	.byte	0x3f
	.zero		1


	//   ....[29]....
        /*02a0*/ 	.word	0x00008250
        /*02a4*/ 	.word	0x00000012
        /*02a8*/ 	.word	0x00026800
        /*02ac*/ 	.short	0x010a
        /*02ae*/ 	.byte	0x3f
	.zero		1


	//   ....[30]....
        /*02b0*/ 	.word	0x000082b0
        /*02b4*/ 	.word	0x00000007
        /*02b8*/ 	.word	0x00026810
        /*02bc*/ 	.short	0x010a
        /*02be*/ 	.byte	0x3f
	.zero		1


	//   ....[31]....
        /*02c0*/ 	.word	0x00008310
        /*02c4*/ 	.word	0x00000079
        /*02c8*/ 	.word	0x00026830
        /*02cc*/ 	.short	0x010a
        /*02ce*/ 	.byte	0x3f
	.zero		1


	//   ....[32]....
        /*02d0*/ 	.word	0x00008360
        /*02d4*/ 	.word	0x00000010
        /*02d8*/ 	.word	0x00026820
        /*02dc*/ 	.short	0x010a
        /*02de*/ 	.byte	0x3f
	.zero		1


	//   ....[33]....
        /*02e0*/ 	.word	0x000083b0
        /*02e4*/ 	.word	0x00000010
        /*02e8*/ 	.word	0x00026840
        /*02ec*/ 	.short	0x010a
        /*02ee*/ 	.byte	0x3f
	.zero		1


	//   ....[34]....
        /*02f0*/ 	.word	0x00008400
        /*02f4*/ 	.word	0x00000010
        /*02f8*/ 	.word	0x00026828
        /*02fc*/ 	.short	0x010a
        /*02fe*/ 	.byte	0x3f
	.zero		1


	//   ....[35]....
        /*0300*/ 	.word	0x00008450
        /*0304*/ 	.word	0x00000010
        /*0308*/ 	.word	0x00026848
        /*030c*/ 	.short	0x010a
        /*030e*/ 	.byte	0x3f
	.zero		1


	//   ....[36]....
        /*0310*/ 	.word	0x000084b0
        /*0314*/ 	.word	0x00000010
        /*0318*/ 	.word	0x00026820
        /*031c*/ 	.short	0x010a
        /*031e*/ 	.byte	0x3f
	.zero		1


	//   ....[37]....
        /*0320*/ 	.word	0x00008500
        /*0324*/ 	.word	0x00000010
        /*0328*/ 	.word	0x00026840
        /*032c*/ 	.short	0x010a
        /*032e*/ 	.byte	0x3f
	.zero		1


	//   ....[38]....
        /*0330*/ 	.word	0x00008550
        /*0334*/ 	.word	0x00000010
        /*0338*/ 	.word	0x00026828
        /*033c*/ 	.short	0x010a
        /*033e*/ 	.byte	0x3f
	.zero		1


	//   ....[39]....
        /*0340*/ 	.word	0x000085a0
        /*0344*/ 	.word	0x00000003
        /*0348*/ 	.word	0x00026840
        /*034c*/ 	.short	0x010a
        /*034e*/ 	.byte	0x3f
	.zero		1


	//   ....[40]....
        /*0350*/ 	.word	0x00008670
        /*0354*/ 	.word	0x00000006
        /*0358*/ 	.word	0x00000000
        /*035c*/ 	.short	0x010a
        /*035e*/ 	.byte	0x3f
	.zero		1


	//   ....[41]....
        /*0360*/ 	.word	0x000086c0
        /*0364*/ 	.word	0x00000003
        /*0368*/ 	.word	0x00000000
        /*036c*/ 	.short	0x010a
        /*036e*/ 	.byte	0x3f
	.zero		1


	//   ....[42]....
        /*0370*/ 	.word	0x00008710
        /*0374*/ 	.word	0x00000000
        /*0378*/ 	.word	0x00000000
        /*037c*/ 	.short	0x010a
        /*037e*/ 	.byte	0x3f
	.zero		1


	//----- nvinfo : EIATTR_NUM_MBARRIERS
	.align		4
.L_467:
        /*0380*/ 	.byte	0x03, 0x38
        /*0382*/ 	.short	0x0009


	//----- nvinfo : EIATTR_EXIT_INSTR_OFFSETS
	.align		4
        /*0384*/ 	.byte	0x04, 0x1c
        /*0386*/ 	.short	(.L_469 - .L_468)


	//   ....[0]....
.L_468:
        /*0388*/ 	.word	0x000081c0


	//----- nvinfo : EIATTR_MAX_THREADS
	.align		4
.L_469:
        /*038c*/ 	.byte	0x04, 0x05
        /*038e*/ 	.short	(.L_471 - .L_470)
.L_470:
        /*0390*/ 	.word	0x00000180
        /*0394*/ 	.word	0x00000001
        /*0398*/ 	.word	0x00000001


	//----- nvinfo : EIATTR_CRS_STACK_SIZE
	.align		4
.L_471:
        /*039c*/ 	.byte	0x04, 0x1e
        /*039e*/ 	.short	(.L_473 - .L_472)
.L_472:
        /*03a0*/ 	.word	0x00000000


	//----- nvinfo : EIATTR_CBANK_PARAM_SIZE
	.align		4
.L_473:
        /*03a4*/ 	.byte	0x03, 0x19
        /*03a6*/ 	.short	0x06f0


	//----- nvinfo : EIATTR_PARAM_CBANK
	.align		4
        /*03a8*/ 	.byte	0x04, 0x0a
        /*03aa*/ 	.short	(.L_475 - .L_474)
	.align		4
.L_474:
        /*03ac*/ 	.word	index@(.nv.constant0._ZN7cutlass13device_kernelIN5flash11enable_sm90INS1_16FlashAttnBwdSm90INS1_25CollectiveMainloopBwdSm90ILi2ELi2ELi2EN4cute5tupleIJNS5_1CILi1EEES8_S8_EEENS6_IJNS7_ILi64EEENS7_ILi128EEENS7_ILi96EEEEEENS_10bfloat16_tEfNS_4arch4Sm90ELb0ELb1ELb0ELb0ELb0ELb1ELb0ELb0ELi2ELi1ELi2ELi1ELb1EEENS1_24CollectiveEpilogueBwdGQAISD_fSG_Li256ELb0ELb0EEENS1_19SingleTileSchedulerILb0ELb0ELb0ELi128EEEEEEEEEvNT_6ParamsE)
        /*03b0*/ 	.short	0x0210
        /*03b2*/ 	.short	0x06f0


	//----- nvinfo : EIATTR_SW_WAR
	.align		4
.L_475:
        /*03b4*/ 	.byte	0x04, 0x36
        /*03b6*/ 	.short	(.L_477 - .L_476)
.L_476:
        /*03b8*/ 	.word	0x00000008
.L_477:


//--------------------- .nv.info._ZN7cutlass13device_kernelIN5flash11enable_sm90INS1_16FlashAttnBwdSm90INS1_25CollectiveMainloopBwdSm90ILi2ELi2ELi2EN4cute5tupleIJNS5_1CILi1EEES8_S8_EEENS6_IJNS7_ILi64EEENS7_ILi128EEENS7_ILi96EEEEEENS_10bfloat16_tEfNS_4arch4Sm90ELb0ELb1ELb0ELb0ELb1ELb1ELb0ELb0ELi2ELi1ELi2ELi1ELb1EEENS1_24CollectiveEpilogueBwdGQAISD_fSG_Li256ELb0ELb1EEENS1_19SingleTileSchedulerILb0ELb0ELb0ELi128EEEEEEEEEvNT_6ParamsE --------------------------
	.section	.nv.info._ZN7cutlass13device_kernelIN5flash11enable_sm90INS1_16FlashAttnBwdSm90INS1_25CollectiveMainloopBwdSm90ILi2ELi2ELi2EN4cute5tupleIJNS5_1CILi1EEES8_S8_EEENS6_IJNS7_ILi64EEENS7_ILi128EEENS7_ILi96EEEEEENS_10bfloat16_tEfNS_4arch4Sm90ELb0ELb1ELb0ELb0ELb1ELb1ELb0ELb0ELi2ELi1ELi2ELi1ELb1EEENS1_24CollectiveEpilogueBwdGQAISD_fSG_Li256ELb0ELb1EEENS1_19SingleTileSchedulerILb0ELb0ELb0ELi128EEEEEEEEEvNT_6ParamsE,"",@"SHT_CUDA_INFO"
	.sectionflags	@""
	.align	4


	//----- nvinfo : EIATTR_CUDA_API_VERSION
	.align		4
        /*0000*/ 	.byte	0x04, 0x37
        /*0002*/ 	.short	(.L_479 - .L_478)
.L_478:
        /*0004*/ 	.word	0x00000082


	//----- nvinfo : EIATTR_KPARAM_INFO
	.align		4
.L_479:
        /*0008*/ 	.byte	0x04, 0x17
        /*000a*/ 	.short	(.L_481 - .L_480)
.L_480:
        /*000c*/ 	.word	0x00000000
        /*0010*/ 	.short	0x0000
        /*0012*/ 	.short	0x0070
        /*0014*/ 	.byte	0x00, 0xf0, 0x01, 0x1a


	//----- nvinfo : EIATTR_SPARSE_MMA_MASK
	.align		4
.L_481:
        /*0018*/ 	.byte	0x03, 0x50
        /*001a*/ 	.short	0x0000


	//----- nvinfo : EIATTR_MAXREG_COUNT
	.align		4
        /*001c*/ 	.byte	0x03, 0x1b
        /*001e*/ 	.short	0x00a8


	//----- nvinfo : EIATTR_NUM_BARRIERS
	.align		4
        /*0020*/ 	.byte	0x02, 0x4c
        /*0022*/ 	.byte	0x10
	.zero		1


	//----- nvinfo : EIATTR_EXTERNS
	.align		4
        /*0024*/ 	.byte	0x04, 0x0f
        /*0026*/ 	.short	(.L_483 - .L_482)


	//   ....[0]....
	.align		4
.L_482:
        /*0028*/ 	.word	index@(__assertfail)


	//----- nvinfo : EIATTR_ANNOTATIONS
	.align		4
.L_483:
        /*002c*/ 	.byte	0x04, 0x55
        /*002e*/ 	.short	(.L_485 - .L_484)


	//   ....[0]....
.L_484:
        /*0030*/ 	.word	0x00000001
        /*0034*/ 	.byte	0x40, 0x79, 0x00, 0x00, 0x01, 0x00, 0x00, 0x00, 0x90, 0x7c, 0x00, 0x00, 0x01, 0x00, 0x00, 0x00
        /*0044*/ 	.byte	0x40, 0x89, 0x00, 0x00, 0x01, 0x00, 0x00, 0x00, 0x60, 0x89, 0x00, 0x00, 0x01, 0x00, 0x00, 0x00
        /*0054*/ 	.byte	0xa0, 0x8e, 0x00, 0x00


	//----- nvinfo : EIATTR_MERCURY_ISA_VERSION
	.align		4
.L_485:
        /*0058*/ 	.byte	0x03, 0x5f
        /*005a*/ 	.short	0x0101


	//----- nvinfo : EIATTR_INT_WARP_WIDE_INSTR_OFFSETS
	.align		4
        /*005c*/ 	.byte	0x04, 0x31
        /*005e*/ 	.short	(.L_487 - .L_486)


	//   ....[0]....
.L_486:
        /*0060*/ 	.word	0x00000190


	//   ....[1]....
        /*0064*/ 	.word	0x000001c0


	//   ....[2]....
        /*0068*/ 	.word	0x00005d20


	//   ....[3]....
        /*006c*/ 	.word	0x00006320


	//   ....[4]....
        /*0070*/ 	.word	0x000067d0


	//   ....[5]....
        /*0074*/ 	.word	0x00006aa0


	//   ....[6]....
        /*0078*/ 	.word	0x00006d00


	//   ....[7]....
        /*007c*/ 	.word	0x00006e90


	//----- nvinfo : EIATTR_COOP_GROUP_MASK_REGIDS
	.align		4
.L_487:
        /*0080*/ 	.byte	0x04, 0x29
        /*0082*/ 	.short	(.L_489 - .L_488)


	//   ....[0]....
.L_488:
        /*0084*/ 	.word	0xffffffff


	//   ....[1]....
        /*0088*/ 	.word	0xffffffff


	//   ....[2]....
        /*008c*/ 	.word	0xffffffff


	//   ....[3]....
        /*0090*/ 	.word	0xffffffff


	//   ....[4]....
        /*0094*/ 	.word	0xffffffff


	//   ....[5]....
        /*0098*/ 	.word	0xffffffff


	//   ....[6]....
        /*009c*/ 	.word	0xffffffff


	//   ....[7]....
        /*00a0*/ 	.word	0xffffffff


	//   ....[8]....
        /*00a4*/ 	.word	0xffffffff


	//   ....[9]....
        /*00a8*/ 	.word	0xffffffff


	//   ....[10]....
        /*00ac*/ 	.word	0xffffffff


	//   ....[11]....
        /*00b0*/ 	.word	0xffffffff


	//   ....[12]....
        /*00b4*/ 	.word	0xffffffff


	//   ....[13]....
        /*00b8*/ 	.word	0xffffffff


	//   ....[14]....
        /*00bc*/ 	.word	0xffffffff


	//   ....[15]....
        /*00c0*/ 	.word	0xffffffff


	//   ....[16]....
        /*00c4*/ 	.word	0xffffffff


	//   ....[17]....
        /*00c8*/ 	.word	0xffffffff


	//   ....[18]....
        /*00cc*/ 	.word	0xffffffff


	//   ....[19]....
        /*00d0*/ 	.word	0xffffffff


	//   ....[20]....
        /*00d4*/ 	.word	0x0500000f


	//   ....[21]....
        /*00d8*/ 	.word	0x0500000f


	//   ....[22]....
        /*00dc*/ 	.word	0x0500000f


	//   ....[23]....
        /*00e0*/ 	.word	0x0500000f


	//   ....[24]....
        /*00e4*/ 	.word	0x0500000f


	//   ....[25]....
        /*00e8*/ 	.word	0x0500000f


	//----- nvinfo : EIATTR_COOP_GROUP_INSTR_OFFSETS
	.align		4
.L_489:
        /*00ec*/ 	.byte	0x04, 0x28
        /*00ee*/ 	.short	(.L_491 - .L_490)


	//   ....[0]....
.L_490:
        /*00f0*/ 	.word	0x00000060


	//   ....[1]....
        /*00f4*/ 	.word	0x000001a0


	//   ....[2]....
        /*00f8*/ 	.word	0x000001f0


	//   ....[3]....
        /*00fc*/ 	.word	0x000003e0


	//   ....[4]....
        /*0100*/ 	.word	0x00000600


	//   ....[5]....
        /*0104*/ 	.word	0x00001040


	//   ....[6]....
        /*0108*/ 	.word	0x00004ce0


	//   ....[7]....
        /*010c*/ 	.word	0x00004e60


	//   ....[8]....
        /*0110*/ 	.word	0x00005110


	//   ....[9]....
        /*0114*/ 	.word	0x000052a0


	//   ....[10]....
        /*0118*/ 	.word	0x000053c0


	//   ....[11]....
        /*011c*/ 	.word	0x00005920


	//   ....[12]....
        /*0120*/ 	.word	0x00005c50


	//   ....[13]....
        /*0124*/ 	.word	0x00005fa0


	//   ....[14]....
        /*0128*/ 	.word	0x00006250


	//   ....[15]....
        /*012c*/ 	.word	0x00006490


	//   ....[16]....
        /*0130*/ 	.word	0x00006700


	//   ....[17]....
        /*0134*/ 	.word	0x000069e0


	//   ....[18]....
        /*0138*/ 	.word	0x00006c00


	//   ....[19]....
        /*013c*/ 	.word	0x00006d90


	//   ....[20]....
        /*0140*/ 	.word	0x00009620


	//   ....[21]....
        /*0144*/ 	.word	0x00009790


	//   ....[22]....
        /*0148*/ 	.word	0x00009800


	//   ....[23]....
        /*014c*/ 	.word	0x00009870


	//   ....[24]....
        /*0150*/ 	.word	0x000098e0


	//   ....[25]....
        /*0154*/ 	.word	0x00009950


	//----- nvinfo : EIATTR_REG_RECONFIG
	.align		4
.L_491:
        /*0158*/ 	.byte	0x01, 0x54
	.zero		2


	//----- nvinfo : EIATTR_SYSCALL_OFFSETS
	.align		4
        /*015c*/ 	.byte	0x04, 0x46
        /*015e*/ 	.short	(.L_493 - .L_492)


	//   ....[0]....
.L_492:
        /*0160*/ 	.word	0x00000ca0


	//   ....[1]....
        /*0164*/ 	.word	0x00000d90


	//   ....[2]....
        /*0168*/ 	.word	0x00000ef0


	//   ....[3]....
        /*016c*/ 	.word	0x00000fe0


	//   ....[4]....
        /*0170*/ 	.word	0x00001260


	//----- nvinfo : EIATTR_MBARRIER_INSTR_OFFSETS
	.align		4
.L_493:
        /*0174*/ 	.byte	0x04, 0x39
        /*0176*/ 	.short	(.L_495 - .L_494)


	//   ....[0]....
.L_494:
        /*0178*/ 	.word	0x00000290
        /*017c*/ 	.word	0x000000ff
        /*0180*/ 	.word	0x00026800
        /*0184*/ 	.short	0x0100
        /*0186*/ 	.byte	0x06
	.zero		1


	//   ....[1]....
        /*0188*/ 	.word	0x00000390
        /*018c*/ 	.word	0x000000ff
        /*0190*/ 	.word	0x00026810
        /*0194*/ 	.short	0x0100
        /*0196*/ 	.byte	0x08
	.zero		1


	//   ....[2]....
        /*0198*/ 	.word	0x000003a0
        /*019c*/ 	.word	0x000000ff
        /*01a0*/ 	.word	0x00026820
        /*01a4*/ 	.short	0x0100
        /*01a6*/ 	.byte	0x08
	.zero		1


	//   ....[3]....
        /*01a8*/ 	.word	0x000003b0
        /*01ac*/ 	.word	0x000000ff
        /*01b0*/ 	.word	0x00026818
        /*01b4*/ 	.short	0x0100
        /*01b6*/ 	.byte	0x08
	.zero		1


	//   ....[4]....
        /*01b8*/ 	.word	0x000003c0
        /*01bc*/ 	.word	0x000000ff
        /*01c0*/ 	.word	0x00026828
        /*01c4*/ 	.short	0x0100
        /*01c6*/ 	.byte	0x08
	.zero		1


	//   ....[5]....
        /*01c8*/ 	.word	0x000004f0
        /*01cc*/ 	.word	0x000000ff
        /*01d0*/ 	.word	0x00026830
        /*01d4*/ 	.short	0x0100
        /*01d6*/ 	.byte	0x08
	.zero		1


	//   ....[6]....
        /*01d8*/ 	.word	0x00000500
        /*01dc*/ 	.word	0x000000ff
        /*01e0*/ 	.word	0x00026840
        /*01e4*/ 	.short	0x0100
        /*01e6*/ 	.byte	0x08
	.zero		1


	//   ....[7]....
        /*01e8*/ 	.word	0x00000510
        /*01ec*/ 	.word	0x000000ff
        /*01f0*/ 	.word	0x00026838
        /*01f4*/ 	.short	0x0100
        /*01f6*/ 	.byte	0x08
	.zero		1


	//   ....[8]....
        /*01f8*/ 	.word	0x00000520
        /*01fc*/ 	.word	0x000000ff
        /*0200*/ 	.word	0x00026848
        /*0204*/ 	.short	0x0100
        /*0206*/ 	.byte	0x08
	.zero		1


	//   ....[9]....
        /*0208*/ 	.word	0x00001080
        /*020c*/ 	.word	0x00000012
        /*0210*/ 	.word	0x00026800
        /*0214*/ 	.short	0x010a
        /*0216*/ 	.byte	0x3f
	.zero		1


	//   ....[10]....
        /*0218*/ 	.word	0x00001120
        /*021c*/ 	.word	0x00000012
        /*0220*/ 	.word	0x00026800
        /*0224*/ 	.short	0x010a
        /*0226*/ 	.byte	0x3f
	.zero		1


	//   ....[11]....
        /*0228*/ 	.word	0x00001ac0
        /*022c*/ 	.word	0x000000ff
        /*0230*/ 	.word	0x00026810
        /*0234*/ 	.short	0x010a
        /*0236*/ 	.byte	0x06
	.zero		1


	//   ....[12]....
        /*0238*/ 	.word	0x00001b00
        /*023c*/ 	.word	0x000000ff
        /*0240*/ 	.word	0x00026810
        /*0244*/ 	.short	0x010a
        /*0246*/ 	.byte	0x06
	.zero		1


	//   ....[13]....
        /*0248*/ 	.word	0x00001f40
        /*024c*/ 	.word	0x000000ff
        /*0250*/ 	.word	0x00026830
        /*0254*/ 	.short	0x010a
        /*0256*/ 	.byte	0x06
	.zero		1


	//   ....[14]....
        /*0258*/ 	.word	0x00001f80
        /*025c*/ 	.word	0x000000ff
        /*0260*/ 	.word	0x00026830
        /*0264*/ 	.short	0x010a
        /*0266*/ 	.byte	0x06
	.zero		1


	//   ....[15]....
        /*0268*/ 	.word	0x000040b0
        /*026c*/ 	.word	0x000000ff
        /*0270*/ 	.word	0x00000000
        /*0274*/ 	.short	0x0101
        /*0276*/ 	.byte	0x08
	.zero		1


	//   ....[16]....
        /*0278*/ 	.word	0x00004360
        /*027c*/ 	.word	0x000000ff
        /*0280*/ 	.word	0x00000000
        /*0284*/ 	.short	0x0101
        /*0286*/ 	.byte	0x06
	.zero		1


	//   ....[17]....
        /*0288*/ 	.word	0x00007410
        /*028c*/ 	.word	0x00000010
        /*0290*/ 	.word	0x00026820
        /*0294*/ 	.short	0x010a
        /*0296*/ 	.byte	0x3f
	.zero		1


	//   ....[18]....
        /*0298*/ 	.word	0x00007d20
        /*029c*/ 	.word	0x00000010
        /*02a0*/ 	.word	0x00026840
        /*02a4*/ 	.short	0x010a
        /*02a6*/ 	.byte	0x3f
	.zero		1


	//   ....[19]....
        /*02a8*/ 	.word	0x00008030
        /*02ac*/ 	.word	0x00000010
        /*02b0*/ 	.word	0x00026828
        /*02b4*/ 	.short	0x010a
        /*02b6*/ 	.byte	0x3f
	.zero		1


	//   ....[20]....
        /*02b8*/ 	.word	0x00008340
        /*02bc*/ 	.word	0x00000010
        /*02c0*/ 	.word	0x00026848
        /*02c4*/ 	.short	0x010a
        /*02c6*/ 	.byte	0x3f
	.zero		1


	//   ....[21]....
        /*02c8*/ 	.word	0x00008600
        /*02cc*/ 	.word	0x00000010
        /*02d0*/ 	.word	0x00026820
        /*02d4*/ 	.short	0x010a
        /*02d6*/ 	.byte	0x3f
	.zero		1


	//   ....[22]....
        /*02d8*/ 	.word	0x00008990
        /*02dc*/ 	.word	0x00000010
        /*02e0*/ 	.word	0x00026840
        /*02e4*/ 	.short	0x010a
        /*02e6*/ 	.byte	0x3f
	.zero		1


	//   ....[23]....
        /*02e8*/ 	.word	0x00008c70
        /*02ec*/ 	.word	0x00000010
        /*02f0*/ 	.word	0x00026828
        /*02f4*/ 	.short	0x010a
        /*02f6*/ 	.byte	0x3f
	.zero		1


	//   ....[24]....
        /*02f8*/ 	.word	0x00008fd0
        /*02fc*/ 	.word	0x00000003
        /*0300*/ 	.word	0x00026840
        /*0304*/ 	.short	0x010a
        /*0306*/ 	.byte	0x3f
	.zero		1


	//   ....[25]....
        /*0308*/ 	.word	0x00009480
        /*030c*/ 	.word	0x00000006
        /*0310*/ 	.word	0x00000000
        /*0314*/ 	.short	0x010a
        /*0316*/ 	.byte	0x3f
	.zero		1


	//   ....[26]....
        /*0318*/ 	.word	0x000094e0
        /*031c*/ 	.word	0x00000003
        /*0320*/ 	.word	0x00000000
        /*0324*/ 	.short	0x010a
        /*0326*/ 	.byte	0x3f
	.zero		1


	//   ....[27]....
        /*0328*/ 	.word	0x00009540
        /*032c*/ 	.word	0x00000000
        /*0330*/ 	.word	0x00000000
        /*0334*/ 	.short	0x010a
        /*0336*/ 	.byte	0x3f
	.zero		1


	//   ....[28]....
        /*0338*/ 	.word	0x00009570
        /*033c*/ 	.word	0x00000003
        /*0340*/ 	.word	0x00000000
        /*0344*/ 	.short	0x010a
        /*0346*/ 	.byte	0x3f
	.zero		1


	//   ....[29]....
        /*0348*/ 	.word	0x00009650
        /*034c*/ 	.word	0x00000012
        /*0350*/ 	.word	0x00026800
        /*0354*/ 	.short	0x010a
        /*0356*/ 	.byte	0x3f
	.zero		1


	//   ....[30]....
        /*0358*/ 	.word	0x000096b0
        /*035c*/ 	.word	0x00000007
        /*0360*/ 	.word	0x00026810
        /*0364*/ 	.short	0x010a
        /*0366*/ 	.byte	0x3f
	.zero		1


	//   ....[31]....
        /*0368*/ 	.word	0x00009710
        /*036c*/ 	.word	0x00000079
        /*0370*/ 	.word	0x00026830
        /*0374*/ 	.short	0x010a
        /*0376*/ 	.byte	0x3f
	.zero		1


	//   ....[32]....
        /*0378*/ 	.word	0x00009990
        /*037c*/ 	.word	0x00000010
        /*0380*/ 	.word	0x00026820
        /*0384*/ 	.short	0x010a
        /*0386*/ 	.byte	0x3f
	.zero		1


	//   ....[33]....
        /*0388*/ 	.word	0x000099e0
        /*038c*/ 	.word	0x00000010
        /*0390*/ 	.word	0x00026840
        /*0394*/ 	.short	0x010a
        /*0396*/ 	.byte	0x3f
	.zero		1


	//   ....[34]....
        /*0398*/ 	.word	0x00009a30
        /*039c*/ 	.word	0x00000010
        /*03a0*/ 	.word	0x00026828
        /*03a4*/ 	.short	0x010a
        /*03a6*/ 	.byte	0x3f
	.zero		1


	//   ....[35]....
        /*03a8*/ 	.word	0x00009a80
        /*03ac*/ 	.word	0x00000010
        /*03b0*/ 	.word	0x00026848
        /*03b4*/ 	.short	0x010a
        /*03b6*/ 	.byte	0x3f
	.zero		1


	//   ....[36]....
        /*03b8*/ 	.word	0x00009ae0
        /*03bc*/ 	.word	0x00000010
        /*03c0*/ 	.word	0x00026820
        /*03c4*/ 	.short	0x010a
        /*03c6*/ 	.byte	0x3f
	.zero		1


	//   ....[37]....
        /*03c8*/ 	.word	0x00009b30
        /*03cc*/ 	.word	0x00000010
        /*03d0*/ 	.word	0x00026840
        /*03d4*/ 	.short	0x010a
        /*03d6*/ 	.byte	0x3f
	.zero		1


	//   ....[38]....
        /*03d8*/ 	.word	0x00009b80
        /*03dc*/ 	.word	0x00000010
        /*03e0*/ 	.word	0x00026828
        /*03e4*/ 	.short	0x010a
        /*03e6*/ 	.byte	0x3f
	.zero		1


	//   ....[39]....
        /*03e8*/ 	.word	0x00009bd0
        /*03ec*/ 	.word	0x00000003
        /*03f0*/ 	.word	0x00026840
        /*03f4*/ 	.short	0x010a
        /*03f6*/ 	.byte	0x3f
	.zero		1


	//   ....[40]....
        /*03f8*/ 	.word	0x00009ca0
        /*03fc*/ 	.word	0x00000006
        /*0400*/ 	.word	0x00000000
        /*0404*/ 	.short	0x010a
        /*0406*/ 	.byte	0x3f
	.zero		1


	//   ....[41]....
        /*0408*/ 	.word	0x00009cf0
        /*040c*/ 	.word	0x00000003
        /*0410*/ 	.word	0x00000000
        /*0414*/ 	.short	0x010a
        /*0416*/ 	.byte	0x3f
	.zero		1


	//   ....[42]....
        /*0418*/ 	.word	0x00009d40
        /*041c*/ 	.word	0x00000000
        /*0420*/ 	.word	0x00000000
        /*0424*/ 	.short	0x010a
        /*0426*/ 	.byte	0x3f
	.zero		1


	//----- nvinfo : EIATTR_NUM_MBARRIERS
	.align		4
.L_495:
        /*0428*/ 	.byte	0x03, 0x38
        /*042a*/ 	.short	0x0009


	//----- nvinfo : EIATTR_EXIT_INSTR_OFFSETS
	.align		4
        /*042c*/ 	.byte	0x04, 0x1c
        /*042e*/ 	.short	(.L_497 - .L_496)


	//   ....[0]....
.L_496:
        /*0430*/ 	.word	0x000095c0


	//----- nvinfo : EIATTR_MAX_THREADS
	.align		4
.L_497:
        /*0434*/ 	.byte	0x04, 0x05
        /*0436*/ 	.short	(.L_499 - .L_498)
.L_498:
        /*0438*/ 	.word	0x00000180
        /*043c*/ 	.word	0x00000001
        /*0440*/ 	.word	0x00000001


	//----- nvinfo : EIATTR_CRS_STACK_SIZE
	.align		4
.L_499:
        /*0444*/ 	.byte	0x04, 0x1e
        /*0446*/ 	.short	(.L_501 - .L_500)
.L_500:
        /*0448*/ 	.word	0x00000000


	//----- nvinfo : EIATTR_CBANK_PARAM_SIZE
	.align		4
.L_501:
        /*044c*/ 	.byte	0x03, 0x19
        /*044e*/ 	.short	0x06f0


	//----- nvinfo : EIATTR_PARAM_CBANK
	.align		4
        /*0450*/ 	.byte	0x04, 0x0a
        /*0452*/ 	.short	(.L_503 - .L_502)
	.align		4
.L_502:
        /*0454*/ 	.word	index@(.nv.constant0._ZN7cutlass13device_kernelIN5flash11enable_sm90INS1_16FlashAttnBwdSm90INS1_25CollectiveMainloopBwdSm90ILi2ELi2ELi2EN4cute5tupleIJNS5_1CILi1EEES8_S8_EEENS6_IJNS7_ILi64EEENS7_ILi128EEENS7_ILi96EEEEEENS_10bfloat16_tEfNS_4arch4Sm90ELb0ELb1ELb0ELb0ELb1ELb1ELb0ELb0ELi2ELi1ELi2ELi1ELb1EEENS1_24CollectiveEpilogueBwdGQAISD_fSG_Li256ELb0ELb1EEENS1_19SingleTileSchedulerILb0ELb0ELb0ELi128EEEEEEEEEvNT_6ParamsE)
        /*0458*/ 	.short	0x0210
        /*045a*/ 	.short	0x06f0


	//----- nvinfo : EIATTR_SW_WAR
	.align		4
.L_503:
        /*045c*/ 	.byte	0x04, 0x36
        /*045e*/ 	.short	(.L_505 - .L_504)
.L_504:
        /*0460*/ 	.word	0x00000008
.L_505:


//--------------------- .nv.info._ZN7cutlass13device_kernelIN5flash11enable_sm90INS1_16FlashAttnBwdSm90INS1_25CollectiveMainloopBwdSm90ILi2ELi2ELi2EN4cute5tupleIJNS5_1CILi1EEES8_S8_EEENS6_IJNS7_ILi64EEENS7_ILi128EEENS7_ILi96EEEEEENS_10bfloat16_tEfNS_4arch4Sm90ELb0ELb1ELb0ELb1ELb0ELb1ELb0ELb0ELi2ELi1ELi2ELi1ELb1EEENS1_21CollectiveEpilogueBwdISD_SE_SG_Li256ELb1ELb0ELi1EEENS1_19SingleTileSchedulerILb1ELb0ELb0ELi128EEEEEEEEEvNT_6ParamsE --------------------------
	.section	.nv.info._ZN7cutlass13device_kernelIN5flash11enable_sm90INS1_16FlashAttnBwdSm90INS1_25CollectiveMainloopBwdSm90ILi2ELi2ELi2EN4cute5tupleIJNS5_1CILi1EEES8_S8_EEENS6_IJNS7_ILi64EEENS7_ILi128EEENS7_ILi96EEEEEENS_10bfloat16_tEfNS_4arch4Sm90ELb0ELb1ELb0ELb1ELb0ELb1ELb0ELb0ELi2ELi1ELi2ELi1ELb1EEENS1_21CollectiveEpilogueBwdISD_SE_SG_Li256ELb1ELb0ELi1EEENS1_19SingleTileSchedulerILb1ELb0ELb0ELi128EEEEEEEEEvNT_6ParamsE,"",@"SHT_CUDA_INFO"
	.sectionflags	@""
	.align	4


	//----- nvinfo : EIATTR_CUDA_API_VERSION
	.align		4
        /*0000*/ 	.byte	0x04, 0x37
        /*0002*/ 	.short	(.L_507 - .L_506)
.L_506:
        /*0004*/ 	.word	0x00000082


	//----- nvinfo : EIATTR_KPARAM_INFO
	.align		4
.L_507:
        /*0008*/ 	.byte	0x04, 0x17
        /*000a*/ 	.short	(.L_509 - .L_508)
.L_508:
        /*000c*/ 	.word	0x00000000
        /*0010*/ 	.short	0x0000
        /*0012*/ 	.short	0x0070
        /*0014*/ 	.byte	0x00, 0xf0, 0x01, 0x1a


	//----- nvinfo : EIATTR_SPARSE_MMA_MASK
	.align		4
.L_509:
        /*0018*/ 	.byte	0x03, 0x50
        /*001a*/ 	.short	0x0000


	//----- nvinfo : EIATTR_MAXREG_COUNT
	.align		4
        /*001c*/ 	.byte	0x03, 0x1b
        /*001e*/ 	.short	0x00a8


	//----- nvinfo : EIATTR_NUM_BARRIERS
	.align		4
        /*0020*/ 	.byte	0x02, 0x4c
        /*0022*/ 	.byte	0x10
	.zero		1


	//----- nvinfo : EIATTR_EXTERNS
	.align		4
        /*0024*/ 	.byte	0x04, 0x0f
        /*0026*/ 	.short	(.L_511 - .L_510)


	//   ....[0]....
	.align		4
.L_510:
        /*0028*/ 	.word	index@(__assertfail)


	//----- nvinfo : EIATTR_ANNOTATIONS
	.align		4
.L_511:
        /*002c*/ 	.byte	0x04, 0x55
        /*002e*/ 	.short	(.L_513 - .L_512)


	//   ....[0]....
.L_512:
        /*0030*/ 	.word	0x00000001
        /*0034*/ 	.byte	0x70, 0x8a, 0x00, 0x00, 0x01, 0x00, 0x00, 0x00, 0x00, 0x8d, 0x00, 0x00, 0x01, 0x00, 0x00, 0x00
        /*0044*/ 	.byte	0x40, 0x9a, 0x00, 0x00, 0x01, 0x00, 0x00, 0x00, 0x60, 0x9a, 0x00, 0x00, 0x01, 0x00, 0x00, 0x00
        /*0054*/ 	.byte	0x40, 0x9e, 0x00, 0x00


	//----- nvinfo : EIATTR_MERCURY_ISA_VERSION
	.align		4
.L_513:
        /*0058*/ 	.byte	0x03, 0x5f
        /*005a*/ 	.short	0x0101


	//----- nvinfo : EIATTR_INT_WARP_WIDE_INSTR_OFFSETS
	.align		4
        /*005c*/ 	.byte	0x04, 0x31
        /*005e*/ 	.short	(.L_515 - .L_514)


	//   ....[0]....
.L_514:
        /*0060*/ 	.word	0x00000190


	//   ....[1]....
        /*0064*/ 	.word	0x000001c0


	//----- nvinfo : EIATTR_COOP_GROUP_MASK_REGIDS
	.align		4
.L_515:
        /*0068*/ 	.byte	0x04, 0x29
        /*006a*/ 	.short	(.L_517 - .L_516)


	//   ....[0]....
.L_516:
        /*006c*/ 	.word	0xffffffff


	//   ....[1]....
        /*0070*/ 	.word	0xffffffff


	//   ....[2]....
        /*0074*/ 	.word	0xffffffff


	//   ....[3]....
        /*0078*/ 	.word	0xffffffff


	//   ....[4]....
        /*007c*/ 	.word	0xffffffff


	//   ....[5]....
        /*0080*/ 	.word	0xffffffff


	//   ....[6]....
        /*0084*/ 	.word	0xffffffff


	//   ....[7]....
        /*0088*/ 	.word	0x0500000f


	//----- nvinfo : EIATTR_COOP_GROUP_INSTR_OFFSETS
	.align		4
.L_517:
        /*008c*/ 	.byte	0x04, 0x28
        /*008e*/ 	.short	(.L_519 - .L_518)


	//   ....[0]....
.L_518:
        /*0090*/ 	.word	0x00000060


	//   ....[1]....
        /*0094*/ 	.word	0x000001a0


	//   ....[2]....
        /*0098*/ 	.word	0x000001f0


	//   ....[3]....
        /*009c*/ 	.word	0x000003e0


	//   ....[4]....
        /*00a0*/ 	.word	0x00000610


	//   ....[5]....
        /*00a4*/ 	.word	0x000014f0


	//   ....[6]....
        /*00a8*/ 	.word	0x000066f0


	//   ....[7]....
        /*00ac*/ 	.word	0x0000a780


	//----- nvinfo : EIATTR_REG_RECONFIG
	.align		4
.L_519:
        /*00b0*/ 	.byte	0x01, 0x54
	.zero		2


	//----- nvinfo : EIATTR_SYSCALL_OFFSETS
	.align		4
        /*00b4*/ 	.byte	0x04, 0x46
        /*00b6*/ 	.short	(.L_521 - .L_520)


	//   ....[0]....
.L_520:
        /*00b8*/ 	.word	0x00001150


	//   ....[1]....
        /*00bc*/ 	.word	0x00001240


	//   ....[2]....
        /*00c0*/ 	.word	0x000013a0


	//   ....[3]....
        /*00c4*/ 	.word	0x00001490


	//   ....[4]....
        /*00c8*/ 	.word	0x00001710


	//----- nvinfo : EIATTR_MBARRIER_INSTR_OFFSETS
	.align		4
.L_521:
        /*00cc*/ 	.byte	0x04, 0x39
        /*00ce*/ 	.short	(.L_523 - .L_522)


	//   ....[0]....
.L_522:
        /*00d0*/ 	.word	0x00000290
        /*00d4*/ 	.word	0x000000ff
        /*00d8*/ 	.word	0x00026800
        /*00dc*/ 	.short	0x0100
        /*00de*/ 	.byte	0x06
	.zero		1


	//   ....[1]....
        /*00e0*/ 	.word	0x00000390
        /*00e4*/ 	.word	0x000000ff
        /*00e8*/ 	.word	0x00026810
        /*00ec*/ 	.short	0x0100
        /*00ee*/ 	.byte	0x08
	.zero		1


	//   ....[2]....
        /*00f0*/ 	.word	0x000003a0
        /*00f4*/ 	.word	0x000000ff
        /*00f8*/ 	.word	0x00026820
        /*00fc*/ 	.short	0x0100
        /*00fe*/ 	.byte	0x08
	.zero		1


	//   ....[3]....
        /*0100*/ 	.word	0x000003b0
        /*0104*/ 	.word	0x000000ff
        /*0108*/ 	.word	0x00026818
        /*010c*/ 	.short	0x0100
        /*010e*/ 	.byte	0x08
	.zero		1


	//   ....[4]....
        /*0110*/ 	.word	0x000003c0
        /*0114*/ 	.word	0x000000ff
        /*0118*/ 	.word	0x00026828
        /*011c*/ 	.short	0x0100
        /*011e*/ 	.byte	0x08
	.zero		1


	//   ....[5]....
        /*0120*/ 	.word	0x000004f0
        /*0124*/ 	.word	0x000000ff
        /*0128*/ 	.word	0x00026830
        /*012c*/ 	.short	0x0100
        /*012e*/ 	.byte	0x08
	.zero		1


	//   ....[6]....
        /*0130*/ 	.word	0x00000500
        /*0134*/ 	.word	0x000000ff
        /*0138*/ 	.word	0x00026840
        /*013c*/ 	.short	0x0100
        /*013e*/ 	.byte	0x08
	.zero		1


	//   ....[7]....
        /*0140*/ 	.word	0x00000510
        /*0144*/ 	.word	0x000000ff
        /*0148*/ 	.word	0x00026838
        /*014c*/ 	.short	0x0100
        /*014e*/ 	.byte	0x08
	.zero		1


	//   ....[8]....
        /*0150*/ 	.word	0x00000520
        /*0154*/ 	.word	0x000000ff
        /*0158*/ 	.word	0x00026848
        /*015c*/ 	.short	0x0100
        /*015e*/ 	.byte	0x08
	.zero		1


	//   ....[9]....
        /*0160*/ 	.word	0x00001530
        /*0164*/ 	.word	0x00000012
        /*0168*/ 	.word	0x00026800
        /*016c*/ 	.short	0x010a
        /*016e*/ 	.byte	0x3f
	.zero		1


	//   ....[10]....
        /*0170*/ 	.word	0x000015d0
        /*0174*/ 	.word	0x00000012
        /*0178*/ 	.word	0x00026800
        /*017c*/ 	.short	0x010a
        /*017e*/ 	.byte	0x3f
	.zero		1


	//   ....[11]....
        /*0180*/ 	.word	0x00001f40
        /*0184*/ 	.word	0x000000ff
        /*0188*/ 	.word	0x00026810
        /*018c*/ 	.short	0x010a
        /*018e*/ 	.byte	0x07
	.zero		1


	//   ....[12]....
        /*0190*/ 	.word	0x00001f80
        /*0194*/ 	.word	0x000000ff
        /*0198*/ 	.word	0x00026810
        /*019c*/ 	.short	0x010a
        /*019e*/ 	.byte	0x07
	.zero		1


	//   ....[13]....
        /*01a0*/ 	.word	0x000023c0
        /*01a4*/ 	.word	0x000000ff
        /*01a8*/ 	.word	0x00026830
        /*01ac*/ 	.short	0x010a
        /*01ae*/ 	.byte	0x07
	.zero		1


	//   ....[14]....
        /*01b0*/ 	.word	0x00002400
        /*01b4*/ 	.word	0x000000ff
        /*01b8*/ 	.word	0x00026830
        /*01bc*/ 	.short	0x010a
        /*01be*/ 	.byte	0x07
	.zero		1


	//   ....[15]....
        /*01c0*/ 	.word	0x000044e0
        /*01c4*/ 	.word	0x000000ff
        /*01c8*/ 	.word	0x00000000
        /*01cc*/ 	.short	0x0101
        /*01ce*/ 	.byte	0x0a
	.zero		1


	//   ....[16]....
        /*01d0*/ 	.word	0x000047a0
        /*01d4*/ 	.word	0x000000ff
        /*01d8*/ 	.word	0x00000000
        /*01dc*/ 	.short	0x0101
        /*01de*/ 	.byte	0x07
	.zero		1


	//   ....[17]....
        /*01e0*/ 	.word	0x00008470
        /*01e4*/ 	.word	0x0000000f
        /*01e8*/ 	.word	0x00026820
        /*01ec*/ 	.short	0x010a
        /*01ee*/ 	.byte	0x3f
	.zero		1


	//   ....[18]....
        /*01f0*/ 	.word	0x00008d80
        /*01f4*/ 	.word	0x0000000f
        /*01f8*/ 	.word	0x00026840
        /*01fc*/ 	.short	0x010a
        /*01fe*/ 	.byte	0x3f
	.zero		1


	//   ....[19]....
        /*0200*/ 	.word	0x000090c0
        /*0204*/ 	.word	0x0000000f
        /*0208*/ 	.word	0x00026828
        /*020c*/ 	.short	0x010a
        /*020e*/ 	.byte	0x3f
	.zero		1


	//   ....[20]....
        /*0210*/ 	.word	0x00009400
        /*0214*/ 	.word	0x0000000f
        /*0218*/ 	.word	0x00026848
        /*021c*/ 	.short	0x010a
        /*021e*/ 	.byte	0x3f
	.zero		1


	//   ....[21]....
        /*0220*/ 	.word	0x000096e0
        /*0224*/ 	.word	0x0000000f
        /*0228*/ 	.word	0x00026820
        /*022c*/ 	.short	0x010a
        /*022e*/ 	.byte	0x3f
	.zero		1


	//   ....[22]....
        /*0230*/ 	.word	0x00009a90
        /*0234*/ 	.word	0x0000000f
        /*0238*/ 	.word	0x00026840
        /*023c*/ 	.short	0x010a
        /*023e*/ 	.byte	0x3f
	.zero		1


	//   ....[23]....
        /*0240*/ 	.word	0x00009da0
        /*0244*/ 	.word	0x0000000f
        /*0248*/ 	.word	0x00026828
        /*024c*/ 	.short	0x010a
        /*024e*/ 	.byte	0x3f
	.zero		1


	//   ....[24]....
        /*0250*/ 	.word	0x0000a120
        /*0254*/ 	.word	0x00000003
        /*0258*/ 	.word	0x00026840
        /*025c*/ 	.short	0x010a
        /*025e*/ 	.byte	0x3f
	.zero		1


	//   ....[25]....
        /*0260*/ 	.word	0x0000a5f0
        /*0264*/ 	.word	0x00000007
        /*0268*/ 	.word	0x00000000
        /*026c*/ 	.short	0x010a
        /*026e*/ 	.byte	0x3f
	.zero		1


	//   ....[26]....
        /*0270*/ 	.word	0x0000a640
        /*0274*/ 	.word	0x00000003
        /*0278*/ 	.word	0x00000000
        /*027c*/ 	.short	0x010a
        /*027e*/ 	.byte	0x3f
	.zero		1


	//   ....[27]....
        /*0280*/ 	.word	0x0000a6a0
        /*0284*/ 	.word	0x00000005
        /*0288*/ 	.word	0x00000000
        /*028c*/ 	.short	0x010a
        /*028e*/ 	.byte	0x3f
	.zero		1


	//   ....[28]....
        /*0290*/ 	.word	0x0000a6d0
        /*0294*/ 	.word	0x00000003
        /*0298*/ 	.word	0x00000000
        /*029c*/ 	.short	0x010a
        /*029e*/ 	.byte	0x3f
	.zero		1


	//   ....[29]....
        /*02a0*/ 	.word	0x0000a7b0
        /*02a4*/ 	.word	0x00000012
        /*02a8*/ 	.word	0x00026800
        /*02ac*/ 	.short	0x010a
        /*02ae*/ 	.byte	0x3f
	.zero		1


	//   ....[30]....
        /*02b0*/ 	.word	0x0000a810
        /*02b4*/ 	.word	0x00000007
        /*02b8*/ 	.word	0x00026810
        /*02bc*/ 	.short	0x010a
        /*02be*/ 	.byte	0x3f
	.zero		1


	//   ....[31]....
        /*02c0*/ 	.word	0x0000a870
        /*02c4*/ 	.word	0x00000079
        /*02c8*/ 	.word	0x00026830
        /*02cc*/ 	.short	0x010a
        /*02ce*/ 	.byte	0x3f
	.zero		1


	//   ....[32]....
        /*02d0*/ 	.word	0x0000a8c0
        /*02d4*/ 	.word	0x0000000f
        /*02d8*/ 	.word	0x00026820
        /*02dc*/ 	.short	0x010a
        /*02de*/ 	.byte	0x3f
	.zero		1


	//   ....[33]....
        /*02e0*/ 	.word	0x0000a910
        /*02e4*/ 	.word	0x0000000f
        /*02e8*/ 	.word	0x00026840
        /*02ec*/ 	.short	0x010a
        /*02ee*/ 	.byte	0x3f
	.zero		1


	//   ....[34]....
        /*02f0*/ 	.word	0x0000a960
        /*02f4*/ 	.word	0x0000000f
        /*02f8*/ 	.word	0x00026828
        /*02fc*/ 	.short	0x010a
        /*02fe*/ 	.byte	0x3f
	.zero		1


	//   ....[35]....
        /*0300*/ 	.word	0x0000a9b0
        /*0304*/ 	.word	0x0000000f
        /*0308*/ 	.word	0x00026848
        /*030c*/ 	.short	0x010a
        /*030e*/ 	.byte	0x3f
	.zero		1


	//   ....[36]....
        /*0310*/ 	.word	0x0000aa10
        /*0314*/ 	.word	0x0000000f
        /*0318*/ 	.word	0x00026820
        /*031c*/ 	.short	0x010a
        /*031e*/ 	.byte	0x3f
	.zero		1


	//   ....[37]....
        /*0320*/ 	.word	0x0000aa60
        /*0324*/ 	.word	0x0000000f
        /*0328*/ 	.word	0x00026840
        /*032c*/ 	.short	0x010a
        /*032e*/ 	.byte	0x3f
	.zero		1


	//   ....[38]....
        /*0330*/ 	.word	0x0000aab0
        /*0334*/ 	.word	0x0000000f
        /*0338*/ 	.word	0x00026828
        /*033c*/ 	.short	0x010a
        /*033e*/ 	.byte	0x3f
	.zero		1


	//   ....[39]....
        /*0340*/ 	.word	0x0000ab00
        /*0344*/ 	.word	0x00000003
        /*0348*/ 	.word	0x00026840
        /*034c*/ 	.short	0x010a
        /*034e*/ 	.byte	0x3f
	.zero		1


	//   ....[40]....
        /*0350*/ 	.word	0x0000abd0
        /*0354*/ 	.word	0x00000007
        /*0358*/ 	.word	0x00000000
        /*035c*/ 	.short	0x010a
        /*035e*/ 	.byte	0x3f
	.zero		1


	//   ....[41]....
        /*0360*/ 	.word	0x0000ac20
        /*0364*/ 	.word	0x00000003
        /*0368*/ 	.word	0x00000000
        /*036c*/ 	.short	0x010a
        /*036e*/ 	.byte	0x3f
	.zero		1


	//   ....[42]....
        /*0370*/ 	.word	0x0000ac70
        /*0374*/ 	.word	0x00000005
        /*0378*/ 	.word	0x00000000
        /*037c*/ 	.short	0x010a
        /*037e*/ 	.byte	0x3f
	.zero		1


	//----- nvinfo : EIATTR_NUM_MBARRIERS
	.align		4
.L_523:
        /*0380*/ 	.byte	0x03, 0x38
        /*0382*/ 	.short	0x0009


	//----- nvinfo : EIATTR_EXIT_INSTR_OFFSETS
	.align		4
        /*0384*/ 	.byte	0x04, 0x1c
        /*0386*/ 	.short	(.L_525 - .L_524)


	//   ....[0]....
.L_524:
        /*0388*/ 	.word	0x0000a720


	//----- nvinfo : EIATTR_MAX_THREADS
	.align		4
.L_525:
        /*038c*/ 	.byte	0x04, 0x05
        /*038e*/ 	.short	(.L_527 - .L_526)
.L_526:
        /*0390*/ 	.word	0x00000180
        /*0394*/ 	.word	0x00000001
        /*0398*/ 	.word	0x00000001


	//----- nvinfo : EIATTR_CRS_STACK_SIZE
	.align		4
.L_527:
        /*039c*/ 	.byte	0x04, 0x1e
        /*039e*/ 	.short	(.L_529 - .L_528)
.L_528:
        /*03a0*/ 	.word	0x00000000


	//----- nvinfo : EIATTR_CBANK_PARAM_SIZE
	.align		4
.L_529:
        /*03a4*/ 	.byte	0x03, 0x19
        /*03a6*/ 	.short	0x06f0


	//----- nvinfo : EIATTR_PARAM_CBANK
	.align		4
        /*03a8*/ 	.byte	0x04, 0x0a
        /*03aa*/ 	.short	(.L_531 - .L_530)
	.align		4
.L_530:
        /*03ac*/ 	.word	index@(.nv.constant0._ZN7cutlass13device_kernelIN5flash11enable_sm90INS1_16FlashAttnBwdSm90INS1_25CollectiveMainloopBwdSm90ILi2ELi2ELi2EN4cute5tupleIJNS5_1CILi1EEES8_S8_EEENS6_IJNS7_ILi64EEENS7_ILi128EEENS7_ILi96EEEEEENS_10bfloat16_tEfNS_4arch4Sm90ELb0ELb1ELb0ELb1ELb0ELb1ELb0ELb0ELi2ELi1ELi2ELi1ELb1EEENS1_21CollectiveEpilogueBwdISD_SE_SG_Li256ELb1ELb0ELi1EEENS1_19SingleTileSchedulerILb1ELb0ELb0ELi128EEEEEEEEEvNT_6ParamsE)
        /*03b0*/ 	.short	0x0210
        /*03b2*/ 	.short	0x06f0


	//----- nvinfo : EIATTR_SW_WAR
	.align		4
.L_531:
        /*03b4*/ 	.byte	0x04, 0x36
        /*03b6*/ 	.short	(.L_533 - .L_532)
.L_532:
        /*03b8*/ 	.word	0x00000008
.L_533:


//--------------------- .nv.info._ZN7cutlass13device_kernelIN5flash11enable_sm90INS1_16FlashAttnBwdSm90INS1_25CollectiveMainloopBwdSm90ILi2ELi2ELi2EN4cute5tupleIJNS5_1CILi1EEES8_S8_EEENS6_IJNS7_ILi64EEENS7_ILi128EEENS7_ILi96EEEEEENS_10bfloat16_tEfNS_4arch4Sm90ELb0ELb1ELb0ELb1ELb1ELb1ELb0ELb0ELi2ELi1ELi2ELi1ELb1EEENS1_21CollectiveEpilogueBwdISD_SE_SG_Li256ELb1ELb0ELi1EEENS1_19SingleTileSchedulerILb1ELb0ELb0ELi128EEEEEEEEEvNT_6ParamsE --------------------------
	.section	.nv.info._ZN7cutlass13device_kernelIN5flash11enable_sm90INS1_16FlashAttnBwdSm90INS1_25CollectiveMainloopBwdSm90ILi2ELi2ELi2EN4cute5tupleIJNS5_1CILi1EEES8_S8_EEENS6_IJNS7_ILi64EEENS7_ILi128EEENS7_ILi96EEEEEENS_10bfloat16_tEfNS_4arch4Sm90ELb0ELb1ELb0ELb1ELb1ELb1ELb0ELb0ELi2ELi1ELi2ELi1ELb1EEENS1_21CollectiveEpilogueBwdISD_SE_SG_Li256ELb1ELb0ELi1EEENS1_19SingleTileSchedulerILb1ELb0ELb0ELi128EEEEEEEEEvNT_6ParamsE,"",@"SHT_CUDA_INFO"
	.sectionflags	@""
	.align	4


	//----- nvinfo : EIATTR_CUDA_API_VERSION
	.align		4
        /*0000*/ 	.byte	0x04, 0x37
        /*0002*/ 	.short	(.L_535 - .L_534)
.L_534:
        /*0004*/ 	.word	0x00000082


	//----- nvinfo : EIATTR_KPARAM_INFO
	.align		4
.L_535:
        /*0008*/ 	.byte	0x04, 0x17
        /*000a*/ 	.short	(.L_537 - .L_536)
.L_536:
        /*000c*/ 	.word	0x00000000
        /*0010*/ 	.short	0x0000
        /*0012*/ 	.short	0x0070
        /*0014*/ 	.byte	0x00, 0xf0, 0x01, 0x1a


	//----- nvinfo : EIATTR_SPARSE_MMA_MASK
	.align		4
.L_537:
        /*0018*/ 	.byte	0x03, 0x50
        /*001a*/ 	.short	0x0000


	//----- nvinfo : EIATTR_MAXREG_COUNT
	.align		4
        /*001c*/ 	.byte	0x03, 0x1b
        /*001e*/ 	.short	0x00a8


	//----- nvinfo : EIATTR_NUM_BARRIERS
	.align		4
        /*0020*/ 	.byte	0x02, 0x4c
        /*0022*/ 	.byte	0x10
	.zero		1


	//----- nvinfo : EIATTR_EXTERNS
	.align		4
        /*0024*/ 	.byte	0x04, 0x0f
        /*0026*/ 	.short	(.L_539 - .L_538)


	//   ....[0]....
	.align		4
.L_538:
        /*0028*/ 	.word	index@(__assertfail)


	//----- nvinfo : EIATTR_ANNOTATIONS
	.align		4
.L_539:
        /*002c*/ 	.byte	0x04, 0x55
        /*002e*/ 	.short	(.L_541 - .L_540)


	//   ....[0]....
.L_540:
        /*0030*/ 	.word	0x00000001
        /*0034*/ 	.byte	0xb0, 0x99, 0x00, 0x00, 0x01, 0x00, 0x00, 0x00, 0x40, 0x9c, 0x00, 0x00, 0x01, 0x00, 0x00, 0x00
        /*0044*/ 	.byte	0x80, 0xa9, 0x00, 0x00, 0x01, 0x00, 0x00, 0x00, 0xa0, 0xa9, 0x00, 0x00, 0x01, 0x00, 0x00, 0x00
        /*0054*/ 	.byte	0x80, 0xad, 0x00, 0x00


	//----- nvinfo : EIATTR_MERCURY_ISA_VERSION
	.align		4
.L_541:
        /*0058*/ 	.byte	0x03, 0x5f
        /*005a*/ 	.short	0x0101


	//----- nvinfo : EIATTR_INT_WARP_WIDE_INSTR_OFFSETS
	.align		4
        /*005c*/ 	.byte	0x04, 0x31
        /*005e*/ 	.short	(.L_543 - .L_542)


	//   ....[0]....
.L_542:
        /*0060*/ 	.word	0x00000190


	//   ....[1]....
        /*0064*/ 	.word	0x000001c0


	//   ....[2]....
        /*0068*/ 	.word	0x000075e0


	//   ....[3]....
        /*006c*/ 	.word	0x00007c40


	//   ....[4]....
        /*0070*/ 	.word	0x000080f0


	//   ....[5]....
        /*0074*/ 	.word	0x000083c0


	//   ....[6]....
        /*0078*/ 	.word	0x00008620


	//   ....[7]....
        /*007c*/ 	.word	0x000087b0


	//----- nvinfo : EIATTR_COOP_GROUP_MASK_REGIDS
	.align		4
.L_543:
        /*0080*/ 	.byte	0x04, 0x29
        /*0082*/ 	.short	(.L_545 - .L_544)


	//   ....[0]....
.L_544:
        /*0084*/ 	.word	0xffffffff


	//   ....[1]....
        /*0088*/ 	.word	0xffffffff


	//   ....[2]....
        /*008c*/ 	.word	0xffffffff


	//   ....[3]....
        /*0090*/ 	.word	0xffffffff


	//   ....[4]....
        /*0094*/ 	.word	0xffffffff


	//   ....[5]....
        /*0098*/ 	.word	0xffffffff


	//   ....[6]....
        /*009c*/ 	.word	0xffffffff


	//   ....[7]....
        /*00a0*/ 	.word	0xffffffff


	//   ....[8]....
        /*00a4*/ 	.word	0xffffffff


	//   ....[9]....
        /*00a8*/ 	.word	0xffffffff


	//   ....[10]....
        /*00ac*/ 	.word	0xffffffff


	//   ....[11]....
        /*00b0*/ 	.word	0xffffffff


	//   ....[12]....
        /*00b4*/ 	.word	0xffffffff


	//   ....[13]....
        /*00b8*/ 	.word	0xffffffff


	//   ....[14]....
        /*00bc*/ 	.word	0xffffffff


	//   ....[15]....
        /*00c0*/ 	.word	0xffffffff


	//   ....[16]....
        /*00c4*/ 	.word	0x0500000f


	//   ....[17]....
        /*00c8*/ 	.word	0x0500000f


	//   ....[18]....
        /*00cc*/ 	.word	0x0500000f


	//   ....[19]....
        /*00d0*/ 	.word	0x0500000f


	//----- nvinfo : EIATTR_COOP_GROUP_INSTR_OFFSETS
	.align		4
.L_545:
        /*00d4*/ 	.byte	0x04, 0x28
        /*00d6*/ 	.short	(.L_547 - .L_546)


	//   ....[0]....
.L_546:
        /*00d8*/ 	.word	0x00000060


	//   ....[1]....
        /*00dc*/ 	.word	0x000001a0


	//   ....[2]....
        /*00e0*/ 	.word	0x000001f0


	//   ....[3]....
        /*00e4*/ 	.word	0x000003e0


	//   ....[4]....
        /*00e8*/ 	.word	0x00000610


	//   ....[5]....
        /*00ec*/ 	.word	0x000014f0


	//   ....[6]....
        /*00f0*/ 	.word	0x000066f0


	//   ....[7]....
        /*00f4*/ 	.word	0x000071e0


	//   ....[8]....
        /*00f8*/ 	.word	0x00007510


	//   ....[9]....
        /*00fc*/ 	.word	0x000078a0


	//   ....[10]....
        /*0100*/ 	.word	0x00007b70


	//   ....[11]....
        /*0104*/ 	.word	0x00007db0


	//   ....[12]....
        /*0108*/ 	.word	0x00008020


	//   ....[13]....
        /*010c*/ 	.word	0x00008300


	//   ....[14]....
        /*0110*/ 	.word	0x00008520


	//   ....[15]....
        /*0114*/ 	.word	0x000086b0


	//   ....[16]....
        /*0118*/ 	.word	0x0000b6c0


	//   ....[17]....
        /*011c*/ 	.word	0x0000b830


	//   ....[18]....
        /*0120*/ 	.word	0x0000b8a0


	//   ....[19]....
        /*0124*/ 	.word	0x0000b910


	//----- nvinfo : EIATTR_REG_RECONFIG
	.align		4
.L_547:
        /*0128*/ 	.byte	0x01, 0x54
	.zero		2


	//----- nvinfo : EIATTR_SYSCALL_OFFSETS
	.align		4
        /*012c*/ 	.byte	0x04, 0x46
        /*012e*/ 	.short	(.L_549 - .L_548)


	//   ....[0]....
.L_548:
        /*0130*/ 	.word	0x00001150


	//   ....[1]....
        /*0134*/ 	.word	0x00001240


	//   ....[2]....
        /*0138*/ 	.word	0x000013a0


	//   ....[3]....
        /*013c*/ 	.word	0x00001490


	//   ....[4]....
        /*0140*/ 	.word	0x00001710


	//----- nvinfo : EIATTR_MBARRIER_INSTR_OFFSETS
	.align		4
.L_549:
        /*0144*/ 	.byte	0x04, 0x39
        /*0146*/ 	.short	(.L_551 - .L_550)


	//   ....[0]....
.L_550:
        /*0148*/ 	.word	0x00000290
        /*014c*/ 	.word	0x000000ff
        /*0150*/ 	.word	0x00026800
        /*0154*/ 	.short	0x0100
        /*0156*/ 	.byte	0x06
	.zero		1


	//   ....[1]....
        /*0158*/ 	.word	0x00000390
        /*015c*/ 	.word	0x000000ff
        /*0160*/ 	.word	0x00026810
        /*0164*/ 	.short	0x0100
        /*0166*/ 	.byte	0x08
	.zero		1


	//   ....[2]....
        /*0168*/ 	.word	0x000003a0
        /*016c*/ 	.word	0x000000ff
        /*0170*/ 	.word	0x00026820
        /*0174*/ 	.short	0x0100
        /*0176*/ 	.byte	0x08
	.zero		1


	//   ....[3]....
        /*0178*/ 	.word	0x000003b0
        /*017c*/ 	.word	0x000000ff
        /*0180*/ 	.word	0x00026818
        /*0184*/ 	.short	0x0100
        /*0186*/ 	.byte	0x08
	.zero		1


	//   ....[4]....
        /*0188*/ 	.word	0x000003c0
        /*018c*/ 	.word	0x000000ff
        /*0190*/ 	.word	0x00026828
        /*0194*/ 	.short	0x0100
        /*0196*/ 	.byte	0x08
	.zero		1


	//   ....[5]....
        /*0198*/ 	.word	0x000004f0
        /*019c*/ 	.word	0x000000ff
        /*01a0*/ 	.word	0x00026830
        /*01a4*/ 	.short	0x0100
        /*01a6*/ 	.byte	0x08
	.zero		1


	//   ....[6]....
        /*01a8*/ 	.word	0x00000500
        /*01ac*/ 	.word	0x000000ff
        /*01b0*/ 	.word	0x00026840
        /*01b4*/ 	.short	0x0100
        /*01b6*/ 	.byte	0x08
	.zero		1


	//   ....[7]....
        /*01b8*/ 	.word	0x00000510
        /*01bc*/ 	.word	0x000000ff
        /*01c0*/ 	.word	0x00026838
        /*01c4*/ 	.short	0x0100
        /*01c6*/ 	.byte	0x08
	.zero		1


	//   ....[8]....
        /*01c8*/ 	.word	0x00000520
        /*01cc*/ 	.word	0x000000ff
        /*01d0*/ 	.word	0x00026848
        /*01d4*/ 	.short	0x0100
        /*01d6*/ 	.byte	0x08
	.zero		1


	//   ....[9]....
        /*01d8*/ 	.word	0x00001530
        /*01dc*/ 	.word	0x00000012
        /*01e0*/ 	.word	0x00026800
        /*01e4*/ 	.short	0x010a
        /*01e6*/ 	.byte	0x3f
	.zero		1


	//   ....[10]....
        /*01e8*/ 	.word	0x000015d0
        /*01ec*/ 	.word	0x00000012
        /*01f0*/ 	.word	0x00026800
        /*01f4*/ 	.short	0x010a
        /*01f6*/ 	.byte	0x3f
	.zero		1


	//   ....[11]....
        /*01f8*/ 	.word	0x00001f40
        /*01fc*/ 	.word	0x000000ff
        /*0200*/ 	.word	0x00026810
        /*0204*/ 	.short	0x010a
        /*0206*/ 	.byte	0x07
	.zero		1


	//   ....[12]....
        /*0208*/ 	.word	0x00001f80
        /*020c*/ 	.word	0x000000ff
        /*0210*/ 	.word	0x00026810
        /*0214*/ 	.short	0x010a
        /*0216*/ 	.byte	0x07
	.zero		1


	//   ....[13]....
        /*0218*/ 	.word	0x000023c0
        /*021c*/ 	.word	0x000000ff
        /*0220*/ 	.word	0x00026830
        /*0224*/ 	.short	0x010a
        /*0226*/ 	.byte	0x07
	.zero		1


	//   ....[14]....
        /*0228*/ 	.word	0x00002400
        /*022c*/ 	.word	0x000000ff
        /*0230*/ 	.word	0x00026830
        /*0234*/ 	.short	0x010a
        /*0236*/ 	.byte	0x07
	.zero		1


	//   ....[15]....
        /*0238*/ 	.word	0x000044e0
        /*023c*/ 	.word	0x000000ff
        /*0240*/ 	.word	0x00000000
        /*0244*/ 	.short	0x0101
        /*0246*/ 	.byte	0x0a
	.zero		1


	//   ....[16]....
        /*0248*/ 	.word	0x000047a0
        /*024c*/ 	.word	0x000000ff
        /*0250*/ 	.word	0x00000000
        /*0254*/ 	.short	0x0101
        /*0256*/ 	.byte	0x07
	.zero		1


	//   ....[17]....
        /*0258*/ 	.word	0x000093b0
        /*025c*/ 	.word	0x0000000f
        /*0260*/ 	.word	0x00026820
        /*0264*/ 	.short	0x010a
        /*0266*/ 	.byte	0x3f
	.zero		1


	//   ....[18]....
        /*0268*/ 	.word	0x00009cc0
        /*026c*/ 	.word	0x0000000f
        /*0270*/ 	.word	0x00026840
        /*0274*/ 	.short	0x010a
        /*0276*/ 	.byte	0x3f
	.zero		1


	//   ....[19]....
        /*0278*/ 	.word	0x0000a000
        /*027c*/ 	.word	0x0000000f
        /*0280*/ 	.word	0x00026828
        /*0284*/ 	.short	0x010a
        /*0286*/ 	.byte	0x3f
	.zero		1


	//   ....[20]....
        /*0288*/ 	.word	0x0000a340
        /*028c*/ 	.word	0x0000000f
        /*0290*/ 	.word	0x00026848
        /*0294*/ 	.short	0x010a
        /*0296*/ 	.byte	0x3f
	.zero		1


	//   ....[21]....
        /*0298*/ 	.word	0x0000a620
        /*029c*/ 	.word	0x0000000f
        /*02a0*/ 	.word	0x00026820
        /*02a4*/ 	.short	0x010a
        /*02a6*/ 	.byte	0x3f
	.zero		1


	//   ....[22]....
        /*02a8*/ 	.word	0x0000a9d0
        /*02ac*/ 	.word	0x0000000f
        /*02b0*/ 	.word	0x00026840
        /*02b4*/ 	.short	0x010a
        /*02b6*/ 	.byte	0x3f
	.zero		1


	//   ....[23]....
        /*02b8*/ 	.word	0x0000ace0
        /*02bc*/ 	.word	0x0000000f
        /*02c0*/ 	.word	0x00026828
        /*02c4*/ 	.short	0x010a
        /*02c6*/ 	.byte	0x3f
	.zero		1


	//   ....[24]....
        /*02c8*/ 	.word	0x0000b060
        /*02cc*/ 	.word	0x00000003
        /*02d0*/ 	.word	0x00026840
        /*02d4*/ 	.short	0x010a
        /*02d6*/ 	.byte	0x3f
	.zero		1


	//   ....[25]....
        /*02d8*/ 	.word	0x0000b530
        /*02dc*/ 	.word	0x00000007
        /*02e0*/ 	.word	0x00000000
        /*02e4*/ 	.short	0x010a
        /*02e6*/ 	.byte	0x3f
	.zero		1


	//   ....[26]....
        /*02e8*/ 	.word	0x0000b580
        /*02ec*/ 	.word	0x00000003
        /*02f0*/ 	.word	0x00000000
        /*02f4*/ 	.short	0x010a
        /*02f6*/ 	.byte	0x3f
	.zero		1


	//   ....[27]....
        /*02f8*/ 	.word	0x0000b5e0
        /*02fc*/ 	.word	0x00000005
        /*0300*/ 	.word	0x00000000
        /*0304*/ 	.short	0x010a
        /*0306*/ 	.byte	0x3f
	.zero		1


	//   ....[28]....
        /*0308*/ 	.word	0x0000b610
        /*030c*/ 	.word	0x00000003
        /*0310*/ 	.word	0x00000000
        /*0314*/ 	.short	0x010a
        /*0316*/ 	.byte	0x3f
	.zero		1


	//   ....[29]....
        /*0318*/ 	.word	0x0000b6f0
        /*031c*/ 	.word	0x00000012
        /*0320*/ 	.word	0x00026800
        /*0324*/ 	.short	0x010a
        /*0326*/ 	.byte	0x3f
	.zero		1


	//   ....[30]....
        /*0328*/ 	.word	0x0000b750
        /*032c*/ 	.word	0x00000007
        /*0330*/ 	.word	0x00026810
        /*0334*/ 	.short	0x010a
        /*0336*/ 	.byte	0x3f
	.zero		1


	//   ....[31]....
        /*0338*/ 	.word	0x0000b7b0
        /*033c*/ 	.word	0x00000079
        /*0340*/ 	.word	0x00026830
        /*0344*/ 	.short	0x010a
        /*0346*/ 	.byte	0x3f
	.zero		1


	//   ....[32]....
        /*0348*/ 	.word	0x0000b950
        /*034c*/ 	.word	0x0000000f
        /*0350*/ 	.word	0x00026820
        /*0354*/ 	.short	0x010a
        /*0356*/ 	.byte	0x3f
	.zero		1


	//   ....[33]....
        /*0358*/ 	.word	0x0000b9a0
        /*035c*/ 	.word	0x0000000f
        /*0360*/ 	.word	0x00026840
        /*0364*/ 	.short	0x010a
        /*0366*/ 	.byte	0x3f
	.zero		1


	//   ....[34]....
        /*0368*/ 	.word	0x0000b9f0
        /*036c*/ 	.word	0x0000000f
        /*0370*/ 	.word	0x00026828
        /*0374*/ 	.short	0x010a
        /*0376*/ 	.byte	0x3f
	.zero		1


	//   ....[35]....
        /*0378*/ 	.word	0x0000ba40
        /*037c*/ 	.word	0x0000000f
        /*0380*/ 	.word	0x00026848
        /*0384*/ 	.short	0x010a
        /*0386*/ 	.byte	0x3f
	.zero		1


	//   ....[36]....
        /*0388*/ 	.word	0x0000baa0
        /*038c*/ 	.word	0x0000000f
        /*0390*/ 	.word	0x00026820
        /*0394*/ 	.short	0x010a
        /*0396*/ 	.byte	0x3f
	.zero		1


	//   ....[37]....
        /*0398*/ 	.word	0x0000baf0
        /*039c*/ 	.word	0x0000000f
        /*03a0*/ 	.word	0x00026840
        /*03a4*/ 	.short	0x010a
        /*03a6*/ 	.byte	0x3f
	.zero		1


	//   ....[38]....
        /*03a8*/ 	.word	0x0000bb40
        /*03ac*/ 	.word	0x0000000f
        /*03b0*/ 	.word	0x00026828
        /*03b4*/ 	.short	0x010a
        /*03b6*/ 	.byte	0x3f
	.zero		1


	//   ....[39]....
        /*03b8*/ 	.word	0x0000bb90
        /*03bc*/ 	.word	0x00000003
        /*03c0*/ 	.word	0x00026840
        /*03c4*/ 	.short	0x010a
        /*03c6*/ 	.byte	0x3f
	.zero		1


	//   ....[40]....
        /*03c8*/ 	.word	0x0000bc60
        /*03cc*/ 	.word	0x00000007
        /*03d0*/ 	.word	0x00000000
        /*03d4*/ 	.short	0x010a
        /*03d6*/ 	.byte	0x3f
	.zero		1


	//   ....[41]....
        /*03d8*/ 	.word	0x0000bcb0
        /*03dc*/ 	.word	0x00000003
        /*03e0*/ 	.word	0x00000000
        /*03e4*/ 	.short	0x010a
        /*03e6*/ 	.byte	0x3f
	.zero		1


	//   ....[42]....
        /*03e8*/ 	.word	0x0000bd00
        /*03ec*/ 	.word	0x00000005
        /*03f0*/ 	.word	0x00000000
        /*03f4*/ 	.short	0x010a
        /*03f6*/ 	.byte	0x3f
	.zero		1


	//----- nvinfo : EIATTR_NUM_MBARRIERS
	.align		4
.L_551:
        /*03f8*/ 	.byte	0x03, 0x38
        /*03fa*/ 	.short	0x0009


	//----- nvinfo : EIATTR_EXIT_INSTR_OFFSETS
	.align		4
        /*03fc*/ 	.byte	0x04, 0x1c
        /*03fe*/ 	.short	(.L_553 - .L_552)


	//   ....[0]....
.L_552:
        /*0400*/ 	.word	0x0000b660


	//----- nvinfo : EIATTR_MAX_THREADS
	.align		4
.L_553:
        /*0404*/ 	.byte	0x04, 0x05
        /*0406*/ 	.short	(.L_555 - .L_554)
.L_554:
        /*0408*/ 	.word	0x00000180
        /*040c*/ 	.word	0x00000001
        /*0410*/ 	.word	0x00000001


	//----- nvinfo : EIATTR_CRS_STACK_SIZE
	.align		4
.L_555:
        /*0414*/ 	.byte	0x04, 0x1e
        /*0416*/ 	.short	(.L_557 - .L_556)
.L_556:
        /*0418*/ 	.word	0x00000000


	//----- nvinfo : EIATTR_CBANK_PARAM_SIZE
	.align		4
.L_557:
        /*041c*/ 	.byte	0x03, 0x19
        /*041e*/ 	.short	0x06f0


	//----- nvinfo : EIATTR_PARAM_CBANK
	.align		4
        /*0420*/ 	.byte	0x04, 0x0a
        /*0422*/ 	.short	(.L_559 - .L_558)
	.align		4
.L_558:
        /*0424*/ 	.word	index@(.nv.constant0._ZN7cutlass13device_kernelIN5flash11enable_sm90INS1_16FlashAttnBwdSm90INS1_25CollectiveMainloopBwdSm90ILi2ELi2ELi2EN4cute5tupleIJNS5_1CILi1EEES8_S8_EEENS6_IJNS7_ILi64EEENS7_ILi128EEENS7_ILi96EEEEEENS_10bfloat16_tEfNS_4arch4Sm90ELb0ELb1ELb0ELb1ELb1ELb1ELb0ELb0ELi2ELi1ELi2ELi1ELb1EEENS1_21CollectiveEpilogueBwdISD_SE_SG_Li256ELb1ELb0ELi1EEENS1_19SingleTileSchedulerILb1ELb0ELb0ELi128EEEEEEEEEvNT_6ParamsE)
        /*0428*/ 	.short	0x0210
        /*042a*/ 	.short	0x06f0


	//----- nvinfo : EIATTR_SW_WAR
	.align		4
.L_559:
        /*042c*/ 	.byte	0x04, 0x36
        /*042e*/ 	.short	(.L_561 - .L_560)
.L_560:
        /*0430*/ 	.word	0x00000008
.L_561:


//--------------------- .nv.info._ZN7cutlass13device_kernelIN5flash11enable_sm90INS1_16FlashAttnBwdSm90INS1_25CollectiveMainloopBwdSm90ILi2ELi2ELi2EN4cute5tupleIJNS5_1CILi1EEES8_S8_EEENS6_IJNS7_ILi64EEENS7_ILi128EEENS7_ILi96EEEEEENS_10bfloat16_tEfNS_4arch4Sm90ELb0ELb1ELb0ELb1ELb0ELb1ELb0ELb0ELi2ELi1ELi2ELi1ELb1EEENS1_24CollectiveEpilogueBwdGQAISD_fSG_Li256ELb1ELb0EEENS1_19SingleTileSchedulerILb1ELb0ELb0ELi128EEEEEEEEEvNT_6ParamsE --------------------------
	.section	.nv.info._ZN7cutlass13device_kernelIN5flash11enable_sm90INS1_16FlashAttnBwdSm90INS1_25CollectiveMainloopBwdSm90ILi2ELi2ELi2EN4cute5tupleIJNS5_1CILi1EEES8_S8_EEENS6_IJNS7_ILi64EEENS7_ILi128EEENS7_ILi96EEEEEENS_10bfloat16_tEfNS_4arch4Sm90ELb0ELb1ELb0ELb1ELb0ELb1ELb0ELb0ELi2ELi1ELi2ELi1ELb1EEENS1_24CollectiveEpilogueBwdGQAISD_fSG_Li256ELb1ELb0EEENS1_19SingleTileSchedulerILb1ELb0ELb0ELi128EEEEEEEEEvNT_6ParamsE,"",@"SHT_CUDA_INFO"
	.sectionflags	@""
	.align	4


	//----- nvinfo : EIATTR_CUDA_API_VERSION
	.align		4
        /*0000*/ 	.byte	0x04, 0x37
        /*0002*/ 	.short	(.L_563 - .L_562)
.L_562:
        /*0004*/ 	.word	0x00000082


	//----- nvinfo : EIATTR_KPARAM_INFO
	.align		4
.L_563:
        /*0008*/ 	.byte	0x04, 0x17
        /*000a*/ 	.short	(.L_565 - .L_564)
.L_564:
        /*000c*/ 	.word	0x00000000
        /*0010*/ 	.short	0x0000
        /*0012*/ 	.short	0x0070
        /*0014*/ 	.byte	0x00, 0xf0, 0x01, 0x1a


	//----- nvinfo : EIATTR_SPARSE_MMA_MASK
	.align		4
.L_565:
        /*0018*/ 	.byte	0x03, 0x50
        /*001a*/ 	.short	0x0000


	//----- nvinfo : EIATTR_MAXREG_COUNT
	.align		4
        /*001c*/ 	.byte	0x03, 0x1b
        /*001e*/ 	.short	0x00a8


	//----- nvinfo : EIATTR_NUM_BARRIERS
	.align		4
        /*0020*/ 	.byte	0x02, 0x4c
        /*0022*/ 	.byte	0x10
	.zero		1


	//----- nvinfo : EIATTR_EXTERNS
	.align		4
        /*0024*/ 	.byte	0x04, 0x0f
        /*0026*/ 	.short	(.L_567 - .L_566)


	//   ....[0]....
	.align		4
.L_566:
        /*0028*/ 	.word	index@(__assertfail)


	//----- nvinfo : EIATTR_ANNOTATIONS
	.align		4
.L_567:
        /*002c*/ 	.byte	0x04, 0x55
        /*002e*/ 	.short	(.L_569 - .L_568)


	//   ....[0]....
.L_568:
        /*0030*/ 	.word	0x00000001
        /*0034*/ 	.byte	0x10, 0x78, 0x00, 0x00, 0x01, 0x00, 0x00, 0x00, 0xa0, 0x7a, 0x00, 0x00, 0x01, 0x00, 0x00, 0x00
        /*0044*/ 	.byte	0xe0, 0x87, 0x00, 0x00, 0x01, 0x00, 0x00, 0x00, 0x00, 0x88, 0x00, 0x00, 0x01, 0x00, 0x00, 0x00
        /*0054*/ 	.byte	0xe0, 0x8b, 0x00, 0x00


	//----- nvinfo : EIATTR_MERCURY_ISA_VERSION
	.align		4
.L_569:
        /*0058*/ 	.byte	0x03, 0x5f
        /*005a*/ 	.short	0x0101


	//----- nvinfo : EIATTR_INT_WARP_WIDE_INSTR_OFFSETS
	.align		4
        /*005c*/ 	.byte	0x04, 0x31
        /*005e*/ 	.short	(.L_571 - .L_570)


	//   ....[0]....
.L_570:
        /*0060*/ 	.word	0x00000190


	//   ....[1]....
        /*0064*/ 	.word	0x000001c0


	//----- nvinfo : EIATTR_COOP_GROUP_MASK_REGIDS
	.align		4
.L_571:
        /*0068*/ 	.byte	0x04, 0x29
        /*006a*/ 	.short	(.L_573 - .L_572)


	//   ....[0]....
.L_572:
        /*006c*/ 	.word	0xffffffff


	//   ....[1]....
        /*0070*/ 	.word	0xffffffff


	//   ....[2]....
        /*0074*/ 	.word	0xffffffff


	//   ....[3]....
        /*0078*/ 	.word	0xffffffff


	//   ....[4]....
        /*007c*/ 	.word	0xffffffff


	//   ....[5]....
        /*0080*/ 	.word	0xffffffff


	//   ....[6]....
        /*0084*/ 	.word	0xffffffff


	//   ....[7]....
        /*0088*/ 	.word	0x0500000f


	//----- nvinfo : EIATTR_COOP_GROUP_INSTR_OFFSETS
	.align		4
.L_573:
        /*008c*/ 	.byte	0x04, 0x28
        /*008e*/ 	.short	(.L_575 - .L_574)


	//   ....[0]....
.L_574:
        /*0090*/ 	.word	0x00000060


	//   ....[1]....
        /*0094*/ 	.word	0x000001a0


	//   ....[2]....
        /*0098*/ 	.word	0x000001f0


	//   ....[3]....
        /*009c*/ 	.word	0x000003e0


	//   ....[4]....
        /*00a0*/ 	.word	0x00000610


	//   ....[5]....
        /*00a4*/ 	.word	0x000014f0


	//   ....[6]....
        /*00a8*/ 	.word	0x00005450


	//   ....[7]....
        /*00ac*/ 	.word	0x00009520


	//----- nvinfo : EIATTR_REG_RECONFIG
	.align		4
.L_575:
        /*00b0*/ 	.byte	0x01, 0x54
	.zero		2


	//----- nvinfo : EIATTR_SYSCALL_OFFSETS
	.align		4
        /*00b4*/ 	.byte	0x04, 0x46
        /*00b6*/ 	.short	(.L_577 - .L_576)


	//   ....[0]....
.L_576:
        /*00b8*/ 	.word	0x00001150


	//   ....[1]....
        /*00bc*/ 	.word	0x00001240


	//   ....[2]....
        /*00c0*/ 	.word	0x000013a0


	//   ....[3]....
        /*00c4*/ 	.word	0x00001490


	//   ....[4]....
        /*00c8*/ 	.word	0x00001710


	//----- nvinfo : EIATTR_MBARRIER_INSTR_OFFSETS
	.align		4
.L_577:
        /*00cc*/ 	.byte	0x04, 0x39
        /*00ce*/ 	.short	(.L_579 - .L_578)


	//   ....[0]....
.L_578:
        /*00d0*/ 	.word	0x00000290
        /*00d4*/ 	.word	0x000000ff
        /*00d8*/ 	.word	0x00026800
        /*00dc*/ 	.short	0x0100
        /*00de*/ 	.byte	0x06
	.zero		1


	//   ....[1]....
        /*00e0*/ 	.word	0x00000390
        /*00e4*/ 	.word	0x000000ff
        /*00e8*/ 	.word	0x00026810
        /*00ec*/ 	.short	0x0100
        /*00ee*/ 	.byte	0x08
	.zero		1


	//   ....[2]....
        /*00f0*/ 	.word	0x000003a0
        /*00f4*/ 	.word	0x000000ff
        /*00f8*/ 	.word	0x00026820
        /*00fc*/ 	.short	0x0100
        /*00fe*/ 	.byte	0x08
	.zero		1


	//   ....[3]....
        /*0100*/ 	.word	0x000003b0
        /*0104*/ 	.word	0x000000ff
        /*0108*/ 	.word	0x00026818
        /*010c*/ 	.short	0x0100
        /*010e*/ 	.byte	0x08
	.zero		1


	//   ....[4]....
        /*0110*/ 	.word	0x000003c0
        /*0114*/ 	.word	0x000000ff
        /*0118*/ 	.word	0x00026828
        /*011c*/ 	.short	0x0100
        /*011e*/ 	.byte	0x08
	.zero		1


	//   ....[5]....
        /*0120*/ 	.word	0x000004f0
        /*0124*/ 	.word	0x000000ff
        /*0128*/ 	.word	0x00026830
        /*012c*/ 	.short	0x0100
        /*012e*/ 	.byte	0x08
	.zero		1


	//   ....[6]....
        /*0130*/ 	.word	0x00000500
        /*0134*/ 	.word	0x000000ff
        /*0138*/ 	.word	0x00026840
        /*013c*/ 	.short	0x0100
        /*013e*/ 	.byte	0x08
	.zero		1


	//   ....[7]....
        /*0140*/ 	.word	0x00000510
        /*0144*/ 	.word	0x000000ff
        /*0148*/ 	.word	0x00026838
        /*014c*/ 	.short	0x0100
        /*014e*/ 	.byte	0x08
	.zero		1


	//   ....[8]....
        /*0150*/ 	.word	0x00000520
        /*0154*/ 	.word	0x000000ff
        /*0158*/ 	.word	0x00026848
        /*015c*/ 	.short	0x0100
        /*015e*/ 	.byte	0x08
	.zero		1


	//   ....[9]....
        /*0160*/ 	.word	0x00001530
        /*0164*/ 	.word	0x00000012
        /*0168*/ 	.word	0x00026800
        /*016c*/ 	.short	0x010a
        /*016e*/ 	.byte	0x3f
	.zero		1


	//   ....[10]....
        /*0170*/ 	.word	0x000015d0
        /*0174*/ 	.word	0x00000012
        /*0178*/ 	.word	0x00026800
        /*017c*/ 	.short	0x010a
        /*017e*/ 	.byte	0x3f
	.zero		1


	//   ....[11]....
        /*0180*/ 	.word	0x00001f40
        /*0184*/ 	.word	0x000000ff
        /*0188*/ 	.word	0x00026810
        /*018c*/ 	.short	0x010a
        /*018e*/ 	.byte	0x07
	.zero		1


	//   ....[12]....
        /*0190*/ 	.word	0x00001f80
        /*0194*/ 	.word	0x000000ff
        /*0198*/ 	.word	0x00026810
        /*019c*/ 	.short	0x010a
        /*019e*/ 	.byte	0x07
	.zero		1


	//   ....[13]....
        /*01a0*/ 	.word	0x000023c0
        /*01a4*/ 	.word	0x000000ff
        /*01a8*/ 	.word	0x00026830
        /*01ac*/ 	.short	0x010a
        /*01ae*/ 	.byte	0x07
	.zero		1


	//   ....[14]....
        /*01b0*/ 	.word	0x00002400
        /*01b4*/ 	.word	0x000000ff
        /*01b8*/ 	.word	0x00026830
        /*01bc*/ 	.short	0x010a
        /*01be*/ 	.byte	0x07
	.zero		1


	//   ....[15]....
        /*01c0*/ 	.word	0x000044e0
        /*01c4*/ 	.word	0x000000ff
        /*01c8*/ 	.word	0x00000000
        /*01cc*/ 	.short	0x0101
        /*01ce*/ 	.byte	0x0a
	.zero		1


	//   ....[16]....
        /*01d0*/ 	.word	0x000047a0
        /*01d4*/ 	.word	0x000000ff
        /*01d8*/ 	.word	0x00000000
        /*01dc*/ 	.short	0x0101
        /*01de*/ 	.byte	0x07
	.zero		1


	//   ....[17]....
        /*01e0*/ 	.word	0x00007210
        /*01e4*/ 	.word	0x0000000f
        /*01e8*/ 	.word	0x00026820
        /*01ec*/ 	.short	0x010a
        /*01ee*/ 	.byte	0x3f
	.zero		1


	//   ....[18]....
        /*01f0*/ 	.word	0x00007b20
        /*01f4*/ 	.word	0x0000000f
        /*01f8*/ 	.word	0x00026840
        /*01fc*/ 	.short	0x010a
        /*01fe*/ 	.byte	0x3f
	.zero		1


	//   ....[19]....
        /*0200*/ 	.word	0x00007e60
        /*0204*/ 	.word	0x0000000f
        /*0208*/ 	.word	0x00026828
        /*020c*/ 	.short	0x010a
        /*020e*/ 	.byte	0x3f
	.zero		1


	//   ....[20]....
        /*0210*/ 	.word	0x000081a0
        /*0214*/ 	.word	0x0000000f
        /*0218*/ 	.word	0x00026848
        /*021c*/ 	.short	0x010a
        /*021e*/ 	.byte	0x3f
	.zero		1


	//   ....[21]....
        /*0220*/ 	.word	0x00008480
        /*0224*/ 	.word	0x0000000f
        /*0228*/ 	.word	0x00026820
        /*022c*/ 	.short	0x010a
        /*022e*/ 	.byte	0x3f
	.zero		1


	//   ....[22]....
        /*0230*/ 	.word	0x00008830
        /*0234*/ 	.word	0x0000000f
        /*0238*/ 	.word	0x00026840
        /*023c*/ 	.short	0x010a
        /*023e*/ 	.byte	0x3f
	.zero		1


	//   ....[23]....
        /*0240*/ 	.word	0x00008b40
        /*0244*/ 	.word	0x0000000f
        /*0248*/ 	.word	0x00026828
        /*024c*/ 	.short	0x010a
        /*024e*/ 	.byte	0x3f
	.zero		1


	//   ....[24]....
        /*0250*/ 	.word	0x00008ec0
        /*0254*/ 	.word	0x00000003
        /*0258*/ 	.word	0x00026840
        /*025c*/ 	.short	0x010a
        /*025e*/ 	.byte	0x3f
	.zero		1


	//   ....[25]....
        /*0260*/ 	.word	0x00009390
        /*0264*/ 	.word	0x00000007
        /*0268*/ 	.word	0x00000000
        /*026c*/ 	.short	0x010a
        /*026e*/ 	.byte	0x3f
	.zero		1


	//   ....[26]....
        /*0270*/ 	.word	0x000093e0
        /*0274*/ 	.word	0x00000003
        /*0278*/ 	.word	0x00000000
        /*027c*/ 	.short	0x010a
        /*027e*/ 	.byte	0x3f
	.zero		1


	//   ....[27]....
        /*0280*/ 	.word	0x00009440
        /*0284*/ 	.word	0x00000005
        /*0288*/ 	.word	0x00000000
        /*028c*/ 	.short	0x010a
        /*028e*/ 	.byte	0x3f
	.zero		1


	//   ....[28]....
        /*0290*/ 	.word	0x00009470
        /*0294*/ 	.word	0x00000003
        /*0298*/ 	.word	0x00000000
        /*029c*/ 	.short	0x010a
        /*029e*/ 	.byte	0x3f
	.zero		1


	//   ....[29]....
        /*02a0*/ 	.word	0x00009550
        /*02a4*/ 	.word	0x00000012
        /*02a8*/ 	.word	0x00026800
        /*02ac*/ 	.short	0x010a
        /*02ae*/ 	.byte	0x3f
	.zero		1


	//   ....[30]....
        /*02b0*/ 	.word	0x000095b0
        /*02b4*/ 	.word	0x00000007
        /*02b8*/ 	.word	0x00026810
        /*02bc*/ 	.short	0x010a
        /*02be*/ 	.byte	0x3f
	.zero		1


	//   ....[31]....
        /*02c0*/ 	.word	0x00009610
        /*02c4*/ 	.word	0x00000079
        /*02c8*/ 	.word	0x00026830
        /*02cc*/ 	.short	0x010a
        /*02ce*/ 	.byte	0x3f
	.zero		1


	//   ....[32]....
        /*02d0*/ 	.word	0x00009660
        /*02d4*/ 	.word	0x0000000f
        /*02d8*/ 	.word	0x00026820
        /*02dc*/ 	.short	0x010a
        /*02de*/ 	.byte	0x3f
	.zero		1


	//   ....[33]....
        /*02e0*/ 	.word	0x000096b0
        /*02e4*/ 	.word	0x0000000f
        /*02e8*/ 	.word	0x00026840
        /*02ec*/ 	.short	0x010a
        /*02ee*/ 	.byte	0x3f
	.zero		1


	//   ....[34]....
        /*02f0*/ 	.word	0x00009700
        /*02f4*/ 	.word	0x0000000f
        /*02f8*/ 	.word	0x00026828
        /*02fc*/ 	.short	0x010a
        /*02fe*/ 	.byte	0x3f
	.zero		1


	//   ....[35]....
        /*0300*/ 	.word	0x00009750
        /*0304*/ 	.word	0x0000000f
        /*0308*/ 	.word	0x00026848
        /*030c*/ 	.short	0x010a
        /*030e*/ 	.byte	0x3f
	.zero		1


	//   ....[36]....
        /*0310*/ 	.word	0x000097b0
        /*0314*/ 	.word	0x0000000f
        /*0318*/ 	.word	0x00026820
        /*031c*/ 	.short	0x010a
        /*031e*/ 	.byte	0x3f
	.zero		1


	//   ....[37]....
        /*0320*/ 	.word	0x00009800
        /*0324*/ 	.word	0x0000000f
        /*0328*/ 	.word	0x00026840
        /*032c*/ 	.short	0x010a
        /*032e*/ 	.byte	0x3f
	.zero		1


	//   ....[38]....
        /*0330*/ 	.word	0x00009850
        /*0334*/ 	.word	0x0000000f
        /*0338*/ 	.word	0x00026828
        /*033c*/ 	.short	0x010a
        /*033e*/ 	.byte	0x3f
	.zero		1


	//   ....[39]....
        /*0340*/ 	.word	0x000098a0
        /*0344*/ 	.word	0x00000003
        /*0348*/ 	.word	0x00026840
        /*034c*/ 	.short	0x010a
        /*034e*/ 	.byte	0x3f
	.zero		1


	//   ....[40]....
        /*0350*/ 	.word	0x00009970
        /*0354*/ 	.word	0x00000007
        /*0358*/ 	.word	0x00000000
        /*035c*/ 	.short	0x010a
        /*035e*/ 	.byte	0x3f
	.zero		1


	//   ....[41]....
        /*0360*/ 	.word	0x000099c0
        /*0364*/ 	.word	0x00000003
        /*0368*/ 	.word	0x00000000
        /*036c*/ 	.short	0x010a
        /*036e*/ 	.byte	0x3f
	.zero		1


	//   ....[42]....
        /*0370*/ 	.word	0x00009a10
        /*0374*/ 	.word	0x00000005
        /*0378*/ 	.word	0x00000000
        /*037c*/ 	.short	0x010a
        /*037e*/ 	.byte	0x3f
	.zero		1


	//----- nvinfo : EIATTR_NUM_MBARRIERS
	.align		4
.L_579:
        /*0380*/ 	.byte	0x03, 0x38
        /*0382*/ 	.short	0x0009


	//----- nvinfo : EIATTR_EXIT_INSTR_OFFSETS
	.align		4
        /*0384*/ 	.byte	0x04, 0x1c
        /*0386*/ 	.short	(.L_581 - .L_580)


	//   ....[0]....
.L_580:
        /*0388*/ 	.word	0x000094c0


	//----- nvinfo : EIATTR_MAX_THREADS
	.align		4
.L_581:
        /*038c*/ 	.byte	0x04, 0x05
        /*038e*/ 	.short	(.L_583 - .L_582)
.L_582:
        /*0390*/ 	.word	0x00000180
        /*0394*/ 	.word	0x00000001
        /*0398*/ 	.word	0x00000001


	//----- nvinfo : EIATTR_CRS_STACK_SIZE
	.align		4
.L_583:
        /*039c*/ 	.byte	0x04, 0x1e
        /*039e*/ 	.short	(.L_585 - .L_584)
.L_584:
        /*03a0*/ 	.word	0x00000000


	//----- nvinfo : EIATTR_CBANK_PARAM_SIZE
	.align		4
.L_585:
        /*03a4*/ 	.byte	0x03, 0x19
        /*03a6*/ 	.short	0x06f0


	//----- nvinfo : EIATTR_PARAM_CBANK
	.align		4
        /*03a8*/ 	.byte	0x04, 0x0a
        /*03aa*/ 	.short	(.L_587 - .L_586)
	.align		4
.L_586:
        /*03ac*/ 	.word	index@(.nv.constant0._ZN7cutlass13device_kernelIN5flash11enable_sm90INS1_16FlashAttnBwdSm90INS1_25CollectiveMainloopBwdSm90ILi2ELi2ELi2EN4cute5tupleIJNS5_1CILi1EEES8_S8_EEENS6_IJNS7_ILi64EEENS7_ILi128EEENS7_ILi96EEEEEENS_10bfloat16_tEfNS_4arch4Sm90ELb0ELb1ELb0ELb1ELb0ELb1ELb0ELb0ELi2ELi1ELi2ELi1ELb1EEENS1_24CollectiveEpilogueBwdGQAISD_fSG_Li256ELb1ELb0EEENS1_19SingleTileSchedulerILb1ELb0ELb0ELi128EEEEEEEEEvNT_6ParamsE)
        /*03b0*/ 	.short	0x0210
        /*03b2*/ 	.short	0x06f0


	//----- nvinfo : EIATTR_SW_WAR
	.align		4
.L_587:
        /*03b4*/ 	.byte	0x04, 0x36
        /*03b6*/ 	.short	(.L_589 - .L_588)
.L_588:
        /*03b8*/ 	.word	0x00000008
.L_589:


//--------------------- .nv.info._ZN7cutlass13device_kernelIN5flash11enable_sm90INS1_16FlashAttnBwdSm90INS1_25CollectiveMainloopBwdSm90ILi2ELi2ELi2EN4cute5tupleIJNS5_1CILi1EEES8_S8_EEENS6_IJNS7_ILi64EEENS7_ILi128EEENS7_ILi96EEEEEENS_10bfloat16_tEfNS_4arch4Sm90ELb0ELb1ELb0ELb1ELb1ELb1ELb0ELb0ELi2ELi1ELi2ELi1ELb1EEENS1_24CollectiveEpilogueBwdGQAISD_fSG_Li256ELb1ELb1EEENS1_19SingleTileSchedulerILb1ELb0ELb0ELi128EEEEEEEEEvNT_6ParamsE --------------------------
	.section	.nv.info._ZN7cutlass13device_kernelIN5flash11enable_sm90INS1_16FlashAttnBwdSm90INS1_25CollectiveMainloopBwdSm90ILi2ELi2ELi2EN4cute5tupleIJNS5_1CILi1EEES8_S8_EEENS6_IJNS7_ILi64EEENS7_ILi128EEENS7_ILi96EEEEEENS_10bfloat16_tEfNS_4arch4Sm90ELb0ELb1ELb0ELb1ELb1ELb1ELb0ELb0ELi2ELi1ELi2ELi1ELb1EEENS1_24CollectiveEpilogueBwdGQAISD_fSG_Li256ELb1ELb1EEENS1_19SingleTileSchedulerILb1ELb0ELb0ELi128EEEEEEEEEvNT_6ParamsE,"",@"SHT_CUDA_INFO"
	.sectionflags	@""
	.align	4


	//----- nvinfo : EIATTR_CUDA_API_VERSION
	.align		4
        /*0000*/ 	.byte	0x04, 0x37
        /*0002*/ 	.short	(.L_591 - .L_590)
.L_590:
        /*0004*/ 	.word	0x00000082


	//----- nvinfo : EIATTR_KPARAM_INFO
	.align		4
.L_591:
        /*0008*/ 	.byte	0x04, 0x17
        /*000a*/ 	.short	(.L_593 - .L_592)
.L_592:
        /*000c*/ 	.word	0x00000000
        /*0010*/ 	.short	0x0000
        /*0012*/ 	.short	0x0070
        /*0014*/ 	.byte	0x00, 0xf0, 0x01, 0x1a


	//----- nvinfo : EIATTR_SPARSE_MMA_MASK
	.align		4
.L_593:
        /*0018*/ 	.byte	0x03, 0x50
        /*001a*/ 	.short	0x0000


	//----- nvinfo : EIATTR_MAXREG_COUNT
	.align		4
        /*001c*/ 	.byte	0x03, 0x1b
        /*001e*/ 	.short	0x00a8


	//----- nvinfo : EIATTR_NUM_BARRIERS
	.align		4
        /*0020*/ 	.byte	0x02, 0x4c
        /*0022*/ 	.byte	0x10
	.zero		1


	//----- nvinfo : EIATTR_EXTERNS
	.align		4
        /*0024*/ 	.byte	0x04, 0x0f
        /*0026*/ 	.short	(.L_595 - .L_594)


	//   ....[0]....
	.align		4
.L_594:
        /*0028*/ 	.word	index@(__assertfail)


	//----- nvinfo : EIATTR_ANNOTATIONS
	.align		4
.L_595:
        /*002c*/ 	.byte	0x04, 0x55
        /*002e*/ 	.short	(.L_597 - .L_596)


	//   ....[0]....
.L_596:
        /*0030*/ 	.word	0x00000001
        /*0034*/ 	.byte	0x00, 0x8c, 0x00, 0x00, 0x01, 0x00, 0x00, 0x00, 0x90, 0x8e, 0x00, 0x00, 0x01, 0x00, 0x00, 0x00
        /*0044*/ 	.byte	0xd0, 0x9b, 0x00, 0x00, 0x01, 0x00, 0x00, 0x00, 0xf0, 0x9b, 0x00, 0x00, 0x01, 0x00, 0x00, 0x00
        /*0054*/ 	.byte	0xd0, 0x9f, 0x00, 0x00


	//----- nvinfo : EIATTR_MERCURY_ISA_VERSION
	.align		4
.L_597:
        /*0058*/ 	.byte	0x03, 0x5f
        /*005a*/ 	.short	0x0101


	//----- nvinfo : EIATTR_INT_WARP_WIDE_INSTR_OFFSETS
	.align		4
        /*005c*/ 	.byte	0x04, 0x31
        /*005e*/ 	.short	(.L_599 - .L_598)


	//   ....[0]....
.L_598:
        /*0060*/ 	.word	0x00000190


	//   ....[1]....
        /*0064*/ 	.word	0x000001c0


	//   ....[2]....
        /*0068*/ 	.word	0x00006830


	//   ....[3]....
        /*006c*/ 	.word	0x00006e90


	//   ....[4]....
        /*0070*/ 	.word	0x00007340


	//   ....[5]....
        /*0074*/ 	.word	0x00007610


	//   ....[6]....
        /*0078*/ 	.word	0x00007870


	//   ....[7]....
        /*007c*/ 	.word	0x00007a00


	//----- nvinfo : EIATTR_COOP_GROUP_MASK_REGIDS
	.align		4
.L_599:
        /*0080*/ 	.byte	0x04, 0x29
        /*0082*/ 	.short	(.L_601 - .L_600)


	//   ....[0]....
.L_600:
        /*0084*/ 	.word	0xffffffff


	//   ....[1]....
        /*0088*/ 	.word	0xffffffff


	//   ....[2]....
        /*008c*/ 	.word	0xffffffff


	//   ....[3]....
        /*0090*/ 	.word	0xffffffff


	//   ....[4]....
        /*0094*/ 	.word	0xffffffff


	//   ....[5]....
        /*0098*/ 	.word	0xffffffff


	//   ....[6]....
        /*009c*/ 	.word	0xffffffff


	//   ....[7]....
        /*00a0*/ 	.word	0xffffffff


	//   ....[8]....
        /*00a4*/ 	.word	0xffffffff


	//   ....[9]....
        /*00a8*/ 	.word	0xffffffff


	//   ....[10]....
        /*00ac*/ 	.word	0xffffffff


	//   ....[11]....
        /*00b0*/ 	.word	0xffffffff


	//   ....[12]....
        /*00b4*/ 	.word	0xffffffff


	//   ....[13]....
        /*00b8*/ 	.word	0xffffffff


	//   ....[14]....
        /*00bc*/ 	.word	0xffffffff


	//   ....[15]....
        /*00c0*/ 	.word	0xffffffff


	//   ....[16]....
        /*00c4*/ 	.word	0xffffffff


	//   ....[17]....
        /*00c8*/ 	.word	0xffffffff


	//   ....[18]....
        /*00cc*/ 	.word	0xffffffff


	//   ....[19]....
        /*00d0*/ 	.word	0xffffffff


	//   ....[20]....
        /*00d4*/ 	.word	0x0500000f


	//   ....[21]....
        /*00d8*/ 	.word	0x0500000f


	//   ....[22]....
        /*00dc*/ 	.word	0x0500000f


	//   ....[23]....
        /*00e0*/ 	.word	0x0500000f


	//   ....[24]....
        /*00e4*/ 	.word	0x0500000f


	//   ....[25]....
        /*00e8*/ 	.word	0x0500000f


	//----- nvinfo : EIATTR_COOP_GROUP_INSTR_OFFSETS
	.align		4
.L_601:
        /*00ec*/ 	.byte	0x04, 0x28
        /*00ee*/ 	.short	(.L_603 - .L_602)


	//   ....[0]....
.L_602:
        /*00f0*/ 	.word	0x00000060


	//   ....[1]....
        /*00f4*/ 	.word	0x000001a0


	//   ....[2]....
        /*00f8*/ 	.word	0x000001f0


	//   ....[3]....
        /*00fc*/ 	.word	0x000003e0


	//   ....[4]....
        /*0100*/ 	.word	0x00000610


	//   ....[5]....
        /*0104*/ 	.word	0x000014f0


	//   ....[6]....
        /*0108*/ 	.word	0x00005260


	//   ....[7]....
        /*010c*/ 	.word	0x000053f0


	//   ....[8]....
        /*0110*/ 	.word	0x000056a0


	//   ....[9]....
        /*0114*/ 	.word	0x00005830


	//   ....[10]....
        /*0118*/ 	.word	0x00005940


	//   ....[11]....
        /*011c*/ 	.word	0x00006430


	//   ....[12]....
        /*0120*/ 	.word	0x00006760


	//   ....[13]....
        /*0124*/ 	.word	0x00006af0


	//   ....[14]....
        /*0128*/ 	.word	0x00006dc0


	//   ....[15]....
        /*012c*/ 	.word	0x00007000


	//   ....[16]....
        /*0130*/ 	.word	0x00007270


	//   ....[17]....
        /*0134*/ 	.word	0x00007550


	//   ....[18]....
        /*0138*/ 	.word	0x00007770


	//   ....[19]....
        /*013c*/ 	.word	0x00007900


	//   ....[20]....
        /*0140*/ 	.word	0x0000a910


	//   ....[21]....
        /*0144*/ 	.word	0x0000aa80


	//   ....[22]....
        /*0148*/ 	.word	0x0000aaf0


	//   ....[23]....
        /*014c*/ 	.word	0x0000ab60


	//   ....[24]....
        /*0150*/ 	.word	0x0000abd0


	//   ....[25]....
        /*0154*/ 	.word	0x0000ac40


	//----- nvinfo : EIATTR_REG_RECONFIG
	.align		4
.L_603:
        /*0158*/ 	.byte	0x01, 0x54
	.zero		2


	//----- nvinfo : EIATTR_SYSCALL_OFFSETS
	.align		4
        /*015c*/ 	.byte	0x04, 0x46
        /*015e*/ 	.short	(.L_605 - .L_604)


	//   ....[0]....
.L_604:
        /*0160*/ 	.word	0x00001150


	//   ....[1]....
        /*0164*/ 	.word	0x00001240


	//   ....[2]....
        /*0168*/ 	.word	0x000013a0


	//   ....[3]....
        /*016c*/ 	.word	0x00001490


	//   ....[4]....
        /*0170*/ 	.word	0x00001710


	//----- nvinfo : EIATTR_MBARRIER_INSTR_OFFSETS
	.align		4
.L_605:
        /*0174*/ 	.byte	0x04, 0x39
        /*0176*/ 	.short	(.L_607 - .L_606)


	//   ....[0]....
.L_606:
        /*0178*/ 	.word	0x00000290
        /*017c*/ 	.word	0x000000ff
        /*0180*/ 	.word	0x00026800
        /*0184*/ 	.short	0x0100
        /*0186*/ 	.byte	0x06
	.zero		1


	//   ....[1]....
        /*0188*/ 	.word	0x00000390
        /*018c*/ 	.word	0x000000ff
        /*0190*/ 	.word	0x00026810
        /*0194*/ 	.short	0x0100
        /*0196*/ 	.byte	0x08
	.zero		1


	//   ....[2]....
        /*0198*/ 	.word	0x000003a0
        /*019c*/ 	.word	0x000000ff
        /*01a0*/ 	.word	0x00026820
        /*01a4*/ 	.short	0x0100
        /*01a6*/ 	.byte	0x08
	.zero		1


	//   ....[3]....
        /*01a8*/ 	.word	0x000003b0
        /*01ac*/ 	.word	0x000000ff
        /*01b0*/ 	.word	0x00026818
        /*01b4*/ 	.short	0x0100
        /*01b6*/ 	.byte	0x08
	.zero		1


	//   ....[4]....
        /*01b8*/ 	.word	0x000003c0
        /*01bc*/ 	.word	0x000000ff
        /*01c0*/ 	.word	0x00026828
        /*01c4*/ 	.short	0x0100
        /*01c6*/ 	.byte	0x08
	.zero		1


	//   ....[5]....
        /*01c8*/ 	.word	0x000004f0
        /*01cc*/ 	.word	0x000000ff
        /*01d0*/ 	.word	0x00026830
        /*01d4*/ 	.short	0x0100
        /*01d6*/ 	.byte	0x08
	.zero		1


	//   ....[6]....
        /*01d8*/ 	.word	0x00000500
        /*01dc*/ 	.word	0x000000ff
        /*01e0*/ 	.word	0x00026840
        /*01e4*/ 	.short	0x0100
        /*01e6*/ 	.byte	0x08
	.zero		1


	//   ....[7]....
        /*01e8*/ 	.word	0x00000510
        /*01ec*/ 	.word	0x000000ff
        /*01f0*/ 	.word	0x00026838
        /*01f4*/ 	.short	0x0100
        /*01f6*/ 	.byte	0x08
	.zero		1


	//   ....[8]....
        /*01f8*/ 	.word	0x00000520
        /*01fc*/ 	.word	0x000000ff
        /*0200*/ 	.word	0x00026848
        /*0204*/ 	.short	0x0100
        /*0206*/ 	.byte	0x08
	.zero		1


	//   ....[9]....
        /*0208*/ 	.word	0x00001530
        /*020c*/ 	.word	0x00000012
        /*0210*/ 	.word	0x00026800
        /*0214*/ 	.short	0x010a
        /*0216*/ 	.byte	0x3f
	.zero		1


	//   ....[10]....
        /*0218*/ 	.word	0x000015d0
        /*021c*/ 	.word	0x00000012
        /*0220*/ 	.word	0x00026800
        /*0224*/ 	.short	0x010a
        /*0226*/ 	.byte	0x3f
	.zero		1


	//   ....[11]....
        /*0228*/ 	.word	0x00001f40
        /*022c*/ 	.word	0x000000ff
        /*0230*/ 	.word	0x00026810
        /*0234*/ 	.short	0x010a
        /*0236*/ 	.byte	0x07
	.zero		1


	//   ....[12]....
        /*0238*/ 	.word	0x00001f80
        /*023c*/ 	.word	0x000000ff
        /*0240*/ 	.word	0x00026810
        /*0244*/ 	.short	0x010a
        /*0246*/ 	.byte	0x07
	.zero		1


	//   ....[13]....
        /*0248*/ 	.word	0x000023c0
        /*024c*/ 	.word	0x000000ff
        /*0250*/ 	.word	0x00026830
        /*0254*/ 	.short	0x010a
        /*0256*/ 	.byte	0x07
	.zero		1


	//   ....[14]....
        /*0258*/ 	.word	0x00002400
        /*025c*/ 	.word	0x000000ff
        /*0260*/ 	.word	0x00026830
        /*0264*/ 	.short	0x010a
        /*0266*/ 	.byte	0x07
	.zero		1


	//   ....[15]....
        /*0268*/ 	.word	0x000044e0
        /*026c*/ 	.word	0x000000ff
        /*0270*/ 	.word	0x00000000
        /*0274*/ 	.short	0x0101
        /*0276*/ 	.byte	0x0a
	.zero		1


	//   ....[16]....
        /*0278*/ 	.word	0x000047a0
        /*027c*/ 	.word	0x000000ff
        /*0280*/ 	.word	0x00000000
        /*0284*/ 	.short	0x0101
        /*0286*/ 	.byte	0x07
	.zero		1


	//   ....[17]....
        /*0288*/ 	.word	0x00008600
        /*028c*/ 	.word	0x0000000f
        /*0290*/ 	.word	0x00026820
        /*0294*/ 	.short	0x010a
        /*0296*/ 	.byte	0x3f
	.zero		1


	//   ....[18]....
        /*0298*/ 	.word	0x00008f10
        /*029c*/ 	.word	0x0000000f
        /*02a0*/ 	.word	0x00026840
        /*02a4*/ 	.short	0x010a
        /*02a6*/ 	.byte	0x3f
	.zero		1


	//   ....[19]....
        /*02a8*/ 	.word	0x00009250
        /*02ac*/ 	.word	0x0000000f
        /*02b0*/ 	.word	0x00026828
        /*02b4*/ 	.short	0x010a
        /*02b6*/ 	.byte	0x3f
	.zero		1


	//   ....[20]....
        /*02b8*/ 	.word	0x00009590
        /*02bc*/ 	.word	0x0000000f
        /*02c0*/ 	.word	0x00026848
        /*02c4*/ 	.short	0x010a
        /*02c6*/ 	.byte	0x3f
	.zero		1


	//   ....[21]....
        /*02c8*/ 	.word	0x00009870
        /*02cc*/ 	.word	0x0000000f
        /*02d0*/ 	.word	0x00026820
        /*02d4*/ 	.short	0x010a
        /*02d6*/ 	.byte	0x3f
	.zero		1


	//   ....[22]....
        /*02d8*/ 	.word	0x00009c20
        /*02dc*/ 	.word	0x0000000f
        /*02e0*/ 	.word	0x00026840
        /*02e4*/ 	.short	0x010a
        /*02e6*/ 	.byte	0x3f
	.zero		1


	//   ....[23]....
        /*02e8*/ 	.word	0x00009f30
        /*02ec*/ 	.word	0x0000000f
        /*02f0*/ 	.word	0x00026828
        /*02f4*/ 	.short	0x010a
        /*02f6*/ 	.byte	0x3f
	.zero		1


	//   ....[24]....
        /*02f8*/ 	.word	0x0000a2b0
        /*02fc*/ 	.word	0x00000003
        /*0300*/ 	.word	0x00026840
        /*0304*/ 	.short	0x010a
        /*0306*/ 	.byte	0x3f
	.zero		1


	//   ....[25]....
        /*0308*/ 	.word	0x0000a780
        /*030c*/ 	.word	0x00000007
        /*0310*/ 	.word	0x00000000
        /*0314*/ 	.short	0x010a
        /*0316*/ 	.byte	0x3f
	.zero		1


	//   ....[26]....
        /*0318*/ 	.word	0x0000a7d0
        /*031c*/ 	.word	0x00000003
        /*0320*/ 	.word	0x00000000
        /*0324*/ 	.short	0x010a
        /*0326*/ 	.byte	0x3f
	.zero		1


	//   ....[27]....
        /*0328*/ 	.word	0x0000a830
        /*032c*/ 	.word	0x00000005
        /*0330*/ 	.word	0x00000000
        /*0334*/ 	.short	0x010a
        /*0336*/ 	.byte	0x3f
	.zero		1


	//   ....[28]....
        /*0338*/ 	.word	0x0000a860
        /*033c*/ 	.word	0x00000003
        /*0340*/ 	.word	0x00000000
        /*0344*/ 	.short	0x010a
        /*0346*/ 	.byte	0x3f
	.zero		1


	//   ....[29]....
        /*0348*/ 	.word	0x0000a940
        /*034c*/ 	.word	0x00000012
        /*0350*/ 	.word	0x00026800
        /*0354*/ 	.short	0x010a
        /*0356*/ 	.byte	0x3f
	.zero		1


	//   ....[30]....
        /*0358*/ 	.word	0x0000a9a0
        /*035c*/ 	.word	0x00000007
        /*0360*/ 	.word	0x00026810
        /*0364*/ 	.short	0x010a
        /*0366*/ 	.byte	0x3f
	.zero		1


	//   ....[31]....
        /*0368*/ 	.word	0x0000aa00
        /*036c*/ 	.word	0x00000079
        /*0370*/ 	.word	0x00026830
        /*0374*/ 	.short	0x010a
        /*0376*/ 	.byte	0x3f
	.zero		1


	//   ....[32]....
        /*0378*/ 	.word	0x0000ac80
        /*037c*/ 	.word	0x0000000f
        /*0380*/ 	.word	0x00026820
        /*0384*/ 	.short	0x010a
        /*0386*/ 	.byte	0x3f
	.zero		1


	//   ....[33]....
        /*0388*/ 	.word	0x0000acd0
        /*038c*/ 	.word	0x0000000f
        /*0390*/ 	.word	0x00026840
        /*0394*/ 	.short	0x010a
        /*0396*/ 	.byte	0x3f
	.zero		1


	//   ....[34]....
        /*0398*/ 	.word	0x0000ad20
        /*039c*/ 	.word	0x0000000f
        /*03a0*/ 	.word	0x00026828
        /*03a4*/ 	.short	0x010a
        /*03a6*/ 	.byte	0x3f
	.zero		1


	//   ....[35]....
        /*03a8*/ 	.word	0x0000ad70
        /*03ac*/ 	.word	0x0000000f
        /*03b0*/ 	.word	0x00026848
        /*03b4*/ 	.short	0x010a
        /*03b6*/ 	.byte	0x3f
	.zero		1


	//   ....[36]....
        /*03b8*/ 	.word	0x0000add0
        /*03bc*/ 	.word	0x0000000f
        /*03c0*/ 	.word	0x00026820
        /*03c4*/ 	.short	0x010a
        /*03c6*/ 	.byte	0x3f
	.zero		1


	//   ....[37]....
        /*03c8*/ 	.word	0x0000ae20
        /*03cc*/ 	.word	0x0000000f
        /*03d0*/ 	.word	0x00026840
        /*03d4*/ 	.short	0x010a
        /*03d6*/ 	.byte	0x3f
	.zero		1


	//   ....[38]....
        /*03d8*/ 	.word	0x0000ae70
        /*03dc*/ 	.word	0x0000000f
        /*03e0*/ 	.word	0x00026828
        /*03e4*/ 	.short	0x010a
        /*03e6*/ 	.byte	0x3f
	.zero		1


	//   ....[39]....
        /*03e8*/ 	.word	0x0000aec0
        /*03ec*/ 	.word	0x00000003
        /*03f0*/ 	.word	0x00026840
        /*03f4*/ 	.short	0x010a
        /*03f6*/ 	.byte	0x3f
	.zero		1


	//   ....[40]....
        /*03f8*/ 	.word	0x0000af90
        /*03fc*/ 	.word	0x00000007
        /*0400*/ 	.word	0x00000000
        /*0404*/ 	.short	0x010a
        /*0406*/ 	.byte	0x3f
	.zero		1


	//   ....[41]....
        /*0408*/ 	.word	0x0000afe0
        /*040c*/ 	.word	0x00000003
        /*0410*/ 	.word	0x00000000
        /*0414*/ 	.short	0x010a
        /*0416*/ 	.byte	0x3f
	.zero		1


	//   ....[42]....
        /*0418*/ 	.word	0x0000b030
        /*041c*/ 	.word	0x00000005
        /*0420*/ 	.word	0x00000000
        /*0424*/ 	.short	0x010a
        /*0426*/ 	.byte	0x3f
	.zero		1


	//----- nvinfo : EIATTR_NUM_MBARRIERS
	.align		4
.L_607:
        /*0428*/ 	.byte	0x03, 0x38
        /*042a*/ 	.short	0x0009


	//----- nvinfo : EIATTR_EXIT_INSTR_OFFSETS
	.align		4
        /*042c*/ 	.byte	0x04, 0x1c
        /*042e*/ 	.short	(.L_609 - .L_608)


	//   ....[0]....
.L_608:
        /*0430*/ 	.word	0x0000a8b0


	//----- nvinfo : EIATTR_MAX_THREADS
	.align		4
.L_609:
        /*0434*/ 	.byte	0x04, 0x05
        /*0436*/ 	.short	(.L_611 - .L_610)
.L_610:
        /*0438*/ 	.word	0x00000180
        /*043c*/ 	.word	0x00000001
        /*0440*/ 	.word	0x00000001


	//----- nvinfo : EIATTR_CRS_STACK_SIZE
	.align		4
.L_611:
        /*0444*/ 	.byte	0x04, 0x1e
        /*0446*/ 	.short	(.L_613 - .L_612)
.L_612:
        /*0448*/ 	.word	0x00000000


	//----- nvinfo : EIATTR_CBANK_PARAM_SIZE
	.align		4
.L_613:
        /*044c*/ 	.byte	0x03, 0x19
        /*044e*/ 	.short	0x06f0


	//----- nvinfo : EIATTR_PARAM_CBANK
	.align		4
        /*0450*/ 	.byte	0x04, 0x0a
        /*0452*/ 	.short	(.L_615 - .L_614)
	.align		4
.L_614:
        /*0454*/ 	.word	index@(.nv.constant0._ZN7cutlass13device_kernelIN5flash11enable_sm90INS1_16FlashAttnBwdSm90INS1_25CollectiveMainloopBwdSm90ILi2ELi2ELi2EN4cute5tupleIJNS5_1CILi1EEES8_S8_EEENS6_IJNS7_ILi64EEENS7_ILi128EEENS7_ILi96EEEEEENS_10bfloat16_tEfNS_4arch4Sm90ELb0ELb1ELb0ELb1ELb1ELb1ELb0ELb0ELi2ELi1ELi2ELi1ELb1EEENS1_24CollectiveEpilogueBwdGQAISD_fSG_Li256ELb1ELb1EEENS1_19SingleTileSchedulerILb1ELb0ELb0ELi128EEEEEEEEEvNT_6ParamsE)
        /*0458*/ 	.short	0x0210
        /*045a*/ 	.short	0x06f0


	//----- nvinfo : EIATTR_SW_WAR
	.align		4
.L_615:
        /*045c*/ 	.byte	0x04, 0x36
        /*045e*/ 	.short	(.L_617 - .L_616)
.L_616:
        /*0460*/ 	.word	0x00000008
.L_617:


//--------------------- .nv.info._ZN7cutlass13device_kernelIN5flash11enable_sm90INS1_16FlashAttnBwdSm90INS1_25CollectiveMainloopBwdSm90ILi2ELi2ELi2EN4cute5tupleIJNS5_1CILi1EEES8_S8_EEENS6_IJNS7_ILi64EEENS7_ILi128EEENS7_ILi96EEEEEENS_10bfloat16_tEfNS_4arch4Sm90ELb1ELb0ELb0ELb0ELb0ELb1ELb0ELb0ELi2ELi1ELi2ELi1ELb1EEENS1_21CollectiveEpilogueBwdISD_SE_SG_Li256ELb0ELb0ELi1EEENS1_25SingleTileBwdLPTSchedulerILb0ELi128ELb0EEEEEEEEEvNT_6ParamsE --------------------------
	.section	.nv.info._ZN7cutlass13device_kernelIN5flash11enable_sm90INS1_16FlashAttnBwdSm90INS1_25CollectiveMainloopBwdSm90ILi2ELi2ELi2EN4cute5tupleIJNS5_1CILi1EEES8_S8_EEENS6_IJNS7_ILi64EEENS7_ILi128EEENS7_ILi96EEEEEENS_10bfloat16_tEfNS_4arch4Sm90ELb1ELb0ELb0ELb0ELb0ELb1ELb0ELb0ELi2ELi1ELi2ELi1ELb1EEENS1_21CollectiveEpilogueBwdISD_SE_SG_Li256ELb0ELb0ELi1EEENS1_25SingleTileBwdLPTSchedulerILb0ELi128ELb0EEEEEEEEEvNT_6ParamsE,"",@"SHT_CUDA_INFO"
	.sectionflags	@""
	.align	4


	//----- nvinfo : EIATTR_CUDA_API_VERSION
	.align		4
        /*0000*/ 	.byte	0x04, 0x37
        /*0002*/ 	.short	(.L_619 - .L_618)
.L_618:
        /*0004*/ 	.word	0x00000082


	//----- nvinfo : EIATTR_KPARAM_INFO
	.align		4
.L_619:
        /*0008*/ 	.byte	0x04, 0x17
        /*000a*/ 	.short	(.L_621 - .L_620)
.L_620:
        /*000c*/ 	.word	0x00000000
        /*0010*/ 	.short	0x0000
        /*0012*/ 	.short	0x0070
        /*0014*/ 	.byte	0x00, 0xf0, 0x01, 0x24


	//----- nvinfo : EIATTR_SPARSE_MMA_MASK
	.align		4
.L_621:
        /*0018*/ 	.byte	0x03, 0x50
        /*001a*/ 	.short	0x0000


	//----- nvinfo : EIATTR_MAXREG_COUNT
	.align		4
        /*001c*/ 	.byte	0x03, 0x1b
        /*001e*/ 	.short	0x00a8


	//----- nvinfo : EIATTR_NUM_BARRIERS
	.align		4
        /*0020*/ 	.byte	0x02, 0x4c
        /*0022*/ 	.byte	0x10
	.zero		1


	//----- nvinfo : EIATTR_EXTERNS
	.align		4
        /*0024*/ 	.byte	0x04, 0x0f
        /*0026*/ 	.short	(.L_623 - .L_622)


	//   ....[0]....
	.align		4
.L_622:
        /*0028*/ 	.word	index@(__assertfail)


	//----- nvinfo : EIATTR_ANNOTATIONS
	.align		4
.L_623:
        /*002c*/ 	.byte	0x04, 0x55
        /*002e*/ 	.short	(.L_625 - .L_624)


	//   ....[0]....
.L_624:
        /*0030*/ 	.word	0x00000001
        /*0034*/ 	.byte	0x60, 0x79, 0x00, 0x00, 0x01, 0x00, 0x00, 0x00, 0x10, 0x86, 0x00, 0x00


	//----- nvinfo : EIATTR_MERCURY_ISA_VERSION
	.align		4
.L_625:
        /*0040*/ 	.byte	0x03, 0x5f
        /*0042*/ 	.short	0x0101


	//----- nvinfo : EIATTR_INT_WARP_WIDE_INSTR_OFFSETS
	.align		4
        /*0044*/ 	.byte	0x04, 0x31
        /*0046*/ 	.short	(.L_627 - .L_626)


	//   ....[0]....
.L_626:
        /*0048*/ 	.word	0x000001f0


	//   ....[1]....
        /*004c*/ 	.word	0x00000220


	//----- nvinfo : EIATTR_COOP_GROUP_MASK_REGIDS
	.align		4
.L_627:
        /*0050*/ 	.byte	0x04, 0x29
        /*0052*/ 	.short	(.L_629 - .L_628)


	//   ....[0]....
.L_628:
        /*0054*/ 	.word	0xffffffff


	//   ....[1]....
        /*0058*/ 	.word	0xffffffff


	//   ....[2]....
        /*005c*/ 	.word	0xffffffff


	//   ....[3]....
        /*0060*/ 	.word	0xffffffff


	//   ....[4]....
        /*0064*/ 	.word	0xffffffff


	//   ....[5]....
        /*0068*/ 	.word	0xffffffff


	//   ....[6]....
        /*006c*/ 	.word	0xffffffff


	//   ....[7]....
        /*0070*/ 	.word	0xffffffff


	//   ....[8]....
        /*0074*/ 	.word	0x0500000f


	//----- nvinfo : EIATTR_COOP_GROUP_INSTR_OFFSETS
	.align		4
.L_629:
        /*0078*/ 	.byte	0x04, 0x28
        /*007a*/ 	.short	(.L_631 - .L_630)


	//   ....[0]....
.L_630:
        /*007c*/ 	.word	0x00000070


	//   ....[1]....
        /*0080*/ 	.word	0x00000200


	//   ....[2]....
        /*0084*/ 	.word	0x00000250


	//   ....[3]....
        /*0088*/ 	.word	0x00000440


	//   ....[4]....
        /*008c*/ 	.word	0x00000670


	//   ....[5]....
        /*0090*/ 	.word	0x00001230


	//   ....[6]....
        /*0094*/ 	.word	0x00004f60


	//   ....[7]....
        /*0098*/ 	.word	0x00005c90


	//   ....[8]....
        /*009c*/ 	.word	0x00009330


	//----- nvinfo : EIATTR_REG_RECONFIG
	.align		4
.L_631:
        /*00a0*/ 	.byte	0x01, 0x54
	.zero		2


	//----- nvinfo : EIATTR_SYSCALL_OFFSETS
	.align		4
        /*00a4*/ 	.byte	0x04, 0x46
        /*00a6*/ 	.short	(.L_633 - .L_632)


	//   ....[0]....
.L_632:
        /*00a8*/ 	.word	0x00000e90


	//   ....[1]....
        /*00ac*/ 	.word	0x00000f80


	//   ....[2]....
        /*00b0*/ 	.word	0x000010e0


	//   ....[3]....
        /*00b4*/ 	.word	0x000011d0


	//   ....[4]....
        /*00b8*/ 	.word	0x00001450


	//   ....[5]....
        /*00bc*/ 	.word	0x00004790


	//   ....[6]....
        /*00c0*/ 	.word	0x000048d0


	//   ....[7]....
        /*00c4*/ 	.word	0x000049f0


	//   ....[8]....
        /*00c8*/ 	.word	0x00004b10


	//----- nvinfo : EIATTR_MBARRIER_INSTR_OFFSETS
	.align		4
.L_633:
        /*00cc*/ 	.byte	0x04, 0x39
        /*00ce*/ 	.short	(.L_635 - .L_634)


	//   ....[0]....
.L_634:
        /*00d0*/ 	.word	0x000002f0
        /*00d4*/ 	.word	0x000000ff
        /*00d8*/ 	.word	0x00026800
        /*00dc*/ 	.short	0x0100
        /*00de*/ 	.byte	0x06
	.zero		1


	//   ....[1]....
        /*00e0*/ 	.word	0x000003f0
        /*00e4*/ 	.word	0x000000ff
        /*00e8*/ 	.word	0x00026810
        /*00ec*/ 	.short	0x0100
        /*00ee*/ 	.byte	0x08
	.zero		1


	//   ....[2]....
        /*00f0*/ 	.word	0x00000400
        /*00f4*/ 	.word	0x000000ff
        /*00f8*/ 	.word	0x00026820
        /*00fc*/ 	.short	0x0100
        /*00fe*/ 	.byte	0x08
	.zero		1


	//   ....[3]....
        /*0100*/ 	.word	0x00000410
        /*0104*/ 	.word	0x000000ff
        /*0108*/ 	.word	0x00026818
        /*010c*/ 	.short	0x0100
        /*010e*/ 	.byte	0x08
	.zero		1


	//   ....[4]....
        /*0110*/ 	.word	0x00000420
        /*0114*/ 	.word	0x000000ff
        /*0118*/ 	.word	0x00026828
        /*011c*/ 	.short	0x0100
        /*011e*/ 	.byte	0x08
	.zero		1


	//   ....[5]....
        /*0120*/ 	.word	0x00000550
        /*0124*/ 	.word	0x000000ff
        /*0128*/ 	.word	0x00026830
        /*012c*/ 	.short	0x0100
        /*012e*/ 	.byte	0x08
	.zero		1


	//   ....[6]....
        /*0130*/ 	.word	0x00000560
        /*0134*/ 	.word	0x000000ff
        /*0138*/ 	.word	0x00026840
        /*013c*/ 	.short	0x0100
        /*013e*/ 	.byte	0x08
	.zero		1


	//   ....[7]....
        /*0140*/ 	.word	0x00000570
        /*0144*/ 	.word	0x000000ff
        /*0148*/ 	.word	0x00026838
        /*014c*/ 	.short	0x0100
        /*014e*/ 	.byte	0x08
	.zero		1


	//   ....[8]....
        /*0150*/ 	.word	0x00000580
        /*0154*/ 	.word	0x000000ff
        /*0158*/ 	.word	0x00026848
        /*015c*/ 	.short	0x0100
        /*015e*/ 	.byte	0x08
	.zero		1


	//   ....[9]....
        /*0160*/ 	.word	0x00001270
        /*0164*/ 	.word	0x00000002
        /*0168*/ 	.word	0x00026800
        /*016c*/ 	.short	0x010a
        /*016e*/ 	.byte	0x3f
	.zero		1


	//   ....[10]....
        /*0170*/ 	.word	0x00001310
        /*0174*/ 	.word	0x00000002
        /*0178*/ 	.word	0x00026800
        /*017c*/ 	.short	0x010a
        /*017e*/ 	.byte	0x3f
	.zero		1


	//   ....[11]....
        /*0180*/ 	.word	0x00001c90
        /*0184*/ 	.word	0x000000ff
        /*0188*/ 	.word	0x00026810
        /*018c*/ 	.short	0x010a
        /*018e*/ 	.byte	0x07
	.zero		1


	//   ....[12]....
        /*0190*/ 	.word	0x00001cd0
        /*0194*/ 	.word	0x000000ff
        /*0198*/ 	.word	0x00026810
        /*019c*/ 	.short	0x010a
        /*019e*/ 	.byte	0x07
	.zero		1


	//   ....[13]....
        /*01a0*/ 	.word	0x00002110
        /*01a4*/ 	.word	0x000000ff
        /*01a8*/ 	.word	0x00026830
        /*01ac*/ 	.short	0x010a
        /*01ae*/ 	.byte	0x07
	.zero		1


	//   ....[14]....
        /*01b0*/ 	.word	0x00002150
        /*01b4*/ 	.word	0x000000ff
        /*01b8*/ 	.word	0x00026830
        /*01bc*/ 	.short	0x010a
        /*01be*/ 	.byte	0x07
	.zero		1


	//   ....[15]....
        /*01c0*/ 	.word	0x00003fb0
        /*01c4*/ 	.word	0x000000ff
        /*01c8*/ 	.word	0x00000000
        /*01cc*/ 	.short	0x0101
        /*01ce*/ 	.byte	0x0a
	.zero		1


	//   ....[16]....
        /*01d0*/ 	.word	0x000042c0
        /*01d4*/ 	.word	0x000000ff
        /*01d8*/ 	.word	0x00000000
        /*01dc*/ 	.short	0x0101
        /*01de*/ 	.byte	0x07
	.zero		1


	//   ....[17]....
        /*01e0*/ 	.word	0x000070e0
        /*01e4*/ 	.word	0x00000010
        /*01e8*/ 	.word	0x00026820
        /*01ec*/ 	.short	0x010a
        /*01ee*/ 	.byte	0x3f
	.zero		1


	//   ....[18]....
        /*01f0*/ 	.word	0x000079f0
        /*01f4*/ 	.word	0x00000010
        /*01f8*/ 	.word	0x00026840
        /*01fc*/ 	.short	0x010a
        /*01fe*/ 	.byte	0x3f
	.zero		1


	//   ....[19]....
        /*0200*/ 	.word	0x00007d00
        /*0204*/ 	.word	0x00000010
        /*0208*/ 	.word	0x00026828
        /*020c*/ 	.short	0x010a
        /*020e*/ 	.byte	0x3f
	.zero		1


	//   ....[20]....
        /*0210*/ 	.word	0x00008010
        /*0214*/ 	.word	0x00000010
        /*0218*/ 	.word	0x00026848
        /*021c*/ 	.short	0x010a
        /*021e*/ 	.byte	0x3f
	.zero		1


	//   ....[21]....
        /*0220*/ 	.word	0x000082d0
        /*0224*/ 	.word	0x00000010
        /*0228*/ 	.word	0x00026820
        /*022c*/ 	.short	0x010a
        /*022e*/ 	.byte	0x3f
	.zero		1


	//   ....[22]....
        /*0230*/ 	.word	0x00008670
        /*0234*/ 	.word	0x00000010
        /*0238*/ 	.word	0x00026840
        /*023c*/ 	.short	0x010a
        /*023e*/ 	.byte	0x3f
	.zero		1


	//   ....[23]....
        /*0240*/ 	.word	0x00008950
        /*0244*/ 	.word	0x00000010
        /*0248*/ 	.word	0x00026828
        /*024c*/ 	.short	0x010a
        /*024e*/ 	.byte	0x3f
	.zero		1


	//   ....[24]....
        /*0250*/ 	.word	0x00008ce0
        /*0254*/ 	.word	0x00000003
        /*0258*/ 	.word	0x00026840
        /*025c*/ 	.short	0x010a
        /*025e*/ 	.byte	0x3f
	.zero		1


	//   ....[25]....
        /*0260*/ 	.word	0x00009190
        /*0264*/ 	.word	0x00000006
        /*0268*/ 	.word	0x00000000
        /*026c*/ 	.short	0x010a
        /*026e*/ 	.byte	0x3f
	.zero		1


	//   ....[26]....
        /*0270*/ 	.word	0x000091f0
        /*0274*/ 	.word	0x00000003
        /*0278*/ 	.word	0x00000000
        /*027c*/ 	.short	0x010a
        /*027e*/ 	.byte	0x3f
	.zero		1


	//   ....[27]....
        /*0280*/ 	.word	0x00009250
        /*0284*/ 	.word	0x00000000
        /*0288*/ 	.word	0x00000000
        /*028c*/ 	.short	0x010a
        /*028e*/ 	.byte	0x3f
	.zero		1


	//   ....[28]....
        /*0290*/ 	.word	0x00009280
        /*0294*/ 	.word	0x00000003
        /*0298*/ 	.word	0x00000000
        /*029c*/ 	.short	0x010a
        /*029e*/ 	.byte	0x3f
	.zero		1


	//   ....[29]....
        /*02a0*/ 	.word	0x00009360
        /*02a4*/ 	.word	0x00000002
        /*02a8*/ 	.word	0x00026800
        /*02ac*/ 	.short	0x010a
        /*02ae*/ 	.byte	0x3f
	.zero		1


	//   ....[30]....
        /*02b0*/ 	.word	0x000093c0
        /*02b4*/ 	.word	0x00000005
        /*02b8*/ 	.word	0x00026810
        /*02bc*/ 	.short	0x010a
        /*02be*/ 	.byte	0x3f
	.zero		1


	//   ....[31]....
        /*02c0*/ 	.word	0x00009420
        /*02c4*/ 	.word	0x00000005
        /*02c8*/ 	.word	0x00026830
        /*02cc*/ 	.short	0x010a
        /*02ce*/ 	.byte	0x3f
	.zero		1


	//   ....[32]....
        /*02d0*/ 	.word	0x00009470
        /*02d4*/ 	.word	0x00000010
        /*02d8*/ 	.word	0x00026820
        /*02dc*/ 	.short	0x010a
        /*02de*/ 	.byte	0x3f
	.zero		1


	//   ....[33]....
        /*02e0*/ 	.word	0x000094c0
        /*02e4*/ 	.word	0x00000010
        /*02e8*/ 	.word	0x00026840
        /*02ec*/ 	.short	0x010a
        /*02ee*/ 	.byte	0x3f
	.zero		1


	//   ....[34]....
        /*02f0*/ 	.word	0x00009510
        /*02f4*/ 	.word	0x00000010
        /*02f8*/ 	.word	0x00026828
        /*02fc*/ 	.short	0x010a
        /*02fe*/ 	.byte	0x3f
	.zero		1


	//   ....[35]....
        /*0300*/ 	.word	0x00009560
        /*0304*/ 	.word	0x00000010
        /*0308*/ 	.word	0x00026848
        /*030c*/ 	.short	0x010a
        /*030e*/ 	.byte	0x3f
	.zero		1


	//   ....[36]....
        /*0310*/ 	.word	0x000095c0
        /*0314*/ 	.word	0x00000010
        /*0318*/ 	.word	0x00026820
        /*031c*/ 	.short	0x010a
        /*031e*/ 	.byte	0x3f
	.zero		1


	//   ....[37]....
        /*0320*/ 	.word	0x00009610
        /*0324*/ 	.word	0x00000010
        /*0328*/ 	.word	0x00026840
        /*032c*/ 	.short	0x010a
        /*032e*/ 	.byte	0x3f
	.zero		1


	//   ....[38]....
        /*0330*/ 	.word	0x00009660
        /*0334*/ 	.word	0x00000010
        /*0338*/ 	.word	0x00026828
        /*033c*/ 	.short	0x010a
        /*033e*/ 	.byte	0x3f
	.zero		1


	//   ....[39]....
        /*0340*/ 	.word	0x000096b0
        /*0344*/ 	.word	0x00000003
        /*0348*/ 	.word	0x00026840
        /*034c*/ 	.short	0x010a
        /*034e*/ 	.byte	0x3f
	.zero		1


	//   ....[40]....
        /*0350*/ 	.word	0x00009780
        /*0354*/ 	.word	0x00000006
        /*0358*/ 	.word	0x00000000
        /*035c*/ 	.short	0x010a
        /*035e*/ 	.byte	0x3f
	.zero		1


	//   ....[41]....
        /*0360*/ 	.word	0x000097d0
        /*0364*/ 	.word	0x00000003
        /*0368*/ 	.word	0x00000000
        /*036c*/ 	.short	0x010a
        /*036e*/ 	.byte	0x3f
	.zero		1


	//   ....[42]....
        /*0370*/ 	.word	0x00009820
        /*0374*/ 	.word	0x00000000
        /*0378*/ 	.word	0x00000000
        /*037c*/ 	.short	0x010a
        /*037e*/ 	.byte	0x3f
	.zero		1


	//----- nvinfo : EIATTR_NUM_MBARRIERS
	.align		4
.L_635:
        /*0380*/ 	.byte	0x03, 0x38
        /*0382*/ 	.short	0x0009


	//----- nvinfo : EIATTR_EXIT_INSTR_OFFSETS
	.align		4
        /*0384*/ 	.byte	0x04, 0x1c
        /*0386*/ 	.short	(.L_637 - .L_636)


	//   ....[0]....
.L_636:
        /*0388*/ 	.word	0x00000920


	//   ....[1]....
        /*038c*/ 	.word	0x00005460


	//   ....[2]....
        /*0390*/ 	.word	0x00005c40


	//   ....[3]....
        /*0394*/ 	.word	0x000092d0


	//----- nvinfo : EIATTR_MAX_THREADS
	.align		4
.L_637:
        /*0398*/ 	.byte	0x04, 0x05
        /*039a*/ 	.short	(.L_639 - .L_638)
.L_638:
        /*039c*/ 	.word	0x00000180
        /*03a0*/ 	.word	0x00000001
        /*03a4*/ 	.word	0x00000001


	//----- nvinfo : EIATTR_CRS_STACK_SIZE
	.align		4
.L_639:
        /*03a8*/ 	.byte	0x04, 0x1e
        /*03aa*/ 	.short	(.L_641 - .L_640)
.L_640:
        /*03ac*/ 	.word	0x00000000


	//----- nvinfo : EIATTR_CBANK_PARAM_SIZE
	.align		4
.L_641:
        /*03b0*/ 	.byte	0x03, 0x19
        /*03b2*/ 	.short	0x0970


	//----- nvinfo : EIATTR_PARAM_CBANK
	.align		4
        /*03b4*/ 	.byte	0x04, 0x0a
        /*03b6*/ 	.short	(.L_643 - .L_642)
	.align		4
.L_642:
        /*03b8*/ 	.word	index@(.nv.constant0._ZN7cutlass13device_kernelIN5flash11enable_sm90INS1_16FlashAttnBwdSm90INS1_25CollectiveMainloopBwdSm90ILi2ELi2ELi2EN4cute5tupleIJNS5_1CILi1EEES8_S8_EEENS6_IJNS7_ILi64EEENS7_ILi128EEENS7_ILi96EEEEEENS_10bfloat16_tEfNS_4arch4Sm90ELb1ELb0ELb0ELb0ELb0ELb1ELb0ELb0ELi2ELi1ELi2ELi1ELb1EEENS1_21CollectiveEpilogueBwdISD_SE_SG_Li256ELb0ELb0ELi1EEENS1_25SingleTileBwdLPTSchedulerILb0ELi128ELb0EEEEEEEEEvNT_6ParamsE)
        /*03bc*/ 	.short	0x0210
        /*03be*/ 	.short	0x0970


	//----- nvinfo : EIATTR_SW_WAR
	.align		4
.L_643:
        /*03c0*/ 	.byte	0x04, 0x36
        /*03c2*/ 	.short	(.L_645 - .L_644)
.L_644:
        /*03c4*/ 	.word	0x00000008
.L_645:


//--------------------- .nv.info._ZN7cutlass13device_kernelIN5flash11enable_sm90INS1_16FlashAttnBwdSm90INS1_25CollectiveMainloopBwdSm90ILi2ELi2ELi2EN4cute5tupleIJNS5_1CILi1EEES8_S8_EEENS6_IJNS7_ILi64EEENS7_ILi128EEENS7_ILi96EEEEEENS_10bfloat16_tEfNS_4arch4Sm90ELb1ELb0ELb0ELb0ELb1ELb1ELb0ELb0ELi2ELi1ELi2ELi1ELb1EEENS1_21CollectiveEpilogueBwdISD_SE_SG_Li256ELb0ELb0ELi1EEENS1_25SingleTileBwdLPTSchedulerILb0ELi128ELb1EEEEEEEEEvNT_6ParamsE --------------------------
	.section	.nv.info._ZN7cutlass13device_kernelIN5flash11enable_sm90INS1_16FlashAttnBwdSm90INS1_25CollectiveMainloopBwdSm90ILi2ELi2ELi2EN4cute5tupleIJNS5_1CILi1EEES8_S8_EEENS6_IJNS7_ILi64EEENS7_ILi128EEENS7_ILi96EEEEEENS_10bfloat16_tEfNS_4arch4Sm90ELb1ELb0ELb0ELb0ELb1ELb1ELb0ELb0ELi2ELi1ELi2ELi1ELb1EEENS1_21CollectiveEpilogueBwdISD_SE_SG_Li256ELb0ELb0ELi1EEENS1_25SingleTileBwdLPTSchedulerILb0ELi128ELb1EEEEEEEEEvNT_6ParamsE,"",@"SHT_CUDA_INFO"
	.sectionflags	@""
	.align	4


	//----- nvinfo : EIATTR_CUDA_API_VERSION
	.align		4
        /*0000*/ 	.byte	0x04, 0x37
        /*0002*/ 	.short	(.L_647 - .L_646)
.L_646:
        /*0004*/ 	.word	0x00000082


	//----- nvinfo : EIATTR_KPARAM_INFO
	.align		4
.L_647:
        /*0008*/ 	.byte	0x04, 0x17
        /*000a*/ 	.short	(.L_649 - .L_648)
.L_648:
        /*000c*/ 	.word	0x00000000
        /*0010*/ 	.short	0x0000
        /*0012*/ 	.short	0x0070
        /*0014*/ 	.byte	0x00, 0xf0, 0x01, 0x24


	//----- nvinfo : EIATTR_SPARSE_MMA_MASK
	.align		4
.L_649:
        /*0018*/ 	.byte	0x03, 0x50
        /*001a*/ 	.short	0x0000


	//----- nvinfo : EIATTR_MAXREG_COUNT
	.align		4
        /*001c*/ 	.byte	0x03, 0x1b
        /*001e*/ 	.short	0x00a8


	//----- nvinfo : EIATTR_NUM_BARRIERS
	.align		4
        /*0020*/ 	.byte	0x02, 0x4c
        /*0022*/ 	.byte	0x10
	.zero		1


	//----- nvinfo : EIATTR_EXTERNS
	.align		4
        /*0024*/ 	.byte	0x04, 0x0f
        /*0026*/ 	.short	(.L_651 - .L_650)


	//   ....[0]....
	.align		4
.L_650:
        /*0028*/ 	.word	index@(__assertfail)


	//----- nvinfo : EIATTR_ANNOTATIONS
	.align		4
.L_651:
        /*002c*/ 	.byte	0x04, 0x55
        /*002e*/ 	.short	(.L_653 - .L_652)


	//   ....[0]....
.L_652:
        /*0030*/ 	.word	0x00000001
        /*0034*/ 	.byte	0x80, 0x83, 0x00, 0x00, 0x01, 0x00, 0x00, 0x00, 0x30, 0x90, 0x00, 0x00


	//----- nvinfo : EIATTR_MERCURY_ISA_VERSION
	.align		4
.L_653:
        /*0040*/ 	.byte	0x03, 0x5f
        /*0042*/ 	.short	0x0101


	//----- nvinfo : EIATTR_INT_WARP_WIDE_INSTR_OFFSETS
	.align		4
        /*0044*/ 	.byte	0x04, 0x31
        /*0046*/ 	.short	(.L_655 - .L_654)


	//   ....[0]....
.L_654:
        /*0048*/ 	.word	0x000001f0


	//   ....[1]....
        /*004c*/ 	.word	0x00000220


	//   ....[2]....
        /*0050*/ 	.word	0x00006880


	//   ....[3]....
        /*0054*/ 	.word	0x00006ef0


	//   ....[4]....
        /*0058*/ 	.word	0x00007410


	//----- nvinfo : EIATTR_COOP_GROUP_MASK_REGIDS
	.align		4
.L_655:
        /*005c*/ 	.byte	0x04, 0x29
        /*005e*/ 	.short	(.L_657 - .L_656)


	//   ....[0]....
.L_656:
        /*0060*/ 	.word	0xffffffff


	//   ....[1]....
        /*0064*/ 	.word	0xffffffff


	//   ....[2]....
        /*0068*/ 	.word	0xffffffff


	//   ....[3]....
        /*006c*/ 	.word	0xffffffff


	//   ....[4]....
        /*0070*/ 	.word	0xffffffff


	//   ....[5]....
        /*0074*/ 	.word	0xffffffff


	//   ....[6]....
        /*0078*/ 	.word	0xffffffff


	//   ....[7]....
        /*007c*/ 	.word	0xffffffff


	//   ....[8]....
        /*0080*/ 	.word	0xffffffff


	//   ....[9]....
        /*0084*/ 	.word	0xffffffff


	//   ....[10]....
        /*0088*/ 	.word	0xffffffff


	//   ....[11]....
        /*008c*/ 	.word	0xffffffff


	//   ....[12]....
        /*0090*/ 	.word	0xffffffff


	//   ....[13]....
        /*0094*/ 	.word	0xffffffff


	//   ....[14]....
        /*0098*/ 	.word	0x0500000f


	//   ....[15]....
        /*009c*/ 	.word	0x0500000f


	//   ....[16]....
        /*00a0*/ 	.word	0x0500000f


	//   ....[17]....
        /*00a4*/ 	.word	0x0500000f


	//----- nvinfo : EIATTR_COOP_GROUP_INSTR_OFFSETS
	.align		4
.L_657:
        /*00a8*/ 	.byte	0x04, 0x28
        /*00aa*/ 	.short	(.L_659 - .L_658)


	//   ....[0]....
.L_658:
        /*00ac*/ 	.word	0x00000070


	//   ....[1]....
        /*00b0*/ 	.word	0x00000200


	//   ....[2]....
        /*00b4*/ 	.word	0x00000250


	//   ....[3]....
        /*00b8*/ 	.word	0x00000440


	//   ....[4]....
        /*00bc*/ 	.word	0x00000680


	//   ....[5]....
        /*00c0*/ 	.word	0x00001270


	//   ....[6]....
        /*00c4*/ 	.word	0x00004f40


	//   ....[7]....
        /*00c8*/ 	.word	0x00005cb0


	//   ....[8]....
        /*00cc*/ 	.word	0x00006480


	//   ....[9]....
        /*00d0*/ 	.word	0x000067b0


	//   ....[10]....
        /*00d4*/ 	.word	0x00006b70


	//   ....[11]....
        /*00d8*/ 	.word	0x00006e20


	//   ....[12]....
        /*00dc*/ 	.word	0x000070d0


	//   ....[13]....
        /*00e0*/ 	.word	0x00007340


	//   ....[14]....
        /*00e4*/ 	.word	0x00009d50


	//   ....[15]....
        /*00e8*/ 	.word	0x00009ec0


	//   ....[16]....
        /*00ec*/ 	.word	0x00009f30


	//   ....[17]....
        /*00f0*/ 	.word	0x00009fa0


	//----- nvinfo : EIATTR_REG_RECONFIG
	.align		4
.L_659:
        /*00f4*/ 	.byte	0x01, 0x54
	.zero		2


	//----- nvinfo : EIATTR_SYSCALL_OFFSETS
	.align		4
        /*00f8*/ 	.byte	0x04, 0x46
        /*00fa*/ 	.short	(.L_661 - .L_660)


	//   ....[0]....
.L_660:
        /*00fc*/ 	.word	0x00000ed0


	//   ....[1]....
        /*0100*/ 	.word	0x00000fc0


	//   ....[2]....
        /*0104*/ 	.word	0x00001120


	//   ....[3]....
        /*0108*/ 	.word	0x00001210


	//   ....[4]....
        /*010c*/ 	.word	0x00001490


	//   ....[5]....
        /*0110*/ 	.word	0x00004770


	//   ....[6]....
        /*0114*/ 	.word	0x000048b0


	//   ....[7]....
        /*0118*/ 	.word	0x000049d0


	//   ....[8]....
        /*011c*/ 	.word	0x00004af0


	//----- nvinfo : EIATTR_MBARRIER_INSTR_OFFSETS
	.align		4
.L_661:
        /*0120*/ 	.byte	0x04, 0x39
        /*0122*/ 	.short	(.L_663 - .L_662)


	//   ....[0]....
.L_662:
        /*0124*/ 	.word	0x000002f0
        /*0128*/ 	.word	0x000000ff
        /*012c*/ 	.word	0x00026800
        /*0130*/ 	.short	0x0100
        /*0132*/ 	.byte	0x06
	.zero		1


	//   ....[1]....
        /*0134*/ 	.word	0x000003f0
        /*0138*/ 	.word	0x000000ff
        /*013c*/ 	.word	0x00026810
        /*0140*/ 	.short	0x0100
        /*0142*/ 	.byte	0x08
	.zero		1


	//   ....[2]....
        /*0144*/ 	.word	0x00000400
        /*0148*/ 	.word	0x000000ff
        /*014c*/ 	.word	0x00026820
        /*0150*/ 	.short	0x0100
        /*0152*/ 	.byte	0x08
	.zero		1


	//   ....[3]....
        /*0154*/ 	.word	0x00000410
        /*0158*/ 	.word	0x000000ff
        /*015c*/ 	.word	0x00026818
        /*0160*/ 	.short	0x0100
        /*0162*/ 	.byte	0x08
	.zero		1


	//   ....[4]....
        /*0164*/ 	.word	0x00000420
        /*0168*/ 	.word	0x000000ff
        /*016c*/ 	.word	0x00026828
        /*0170*/ 	.short	0x0100
        /*0172*/ 	.byte	0x08
	.zero		1


	//   ....[5]....
        /*0174*/ 	.word	0x00000550
        /*0178*/ 	.word	0x000000ff
        /*017c*/ 	.word	0x00026830
        /*0180*/ 	.short	0x0100
        /*0182*/ 	.byte	0x08
	.zero		1


	//   ....[6]....
        /*0184*/ 	.word	0x00000560
        /*0188*/ 	.word	0x000000ff
        /*018c*/ 	.word	0x00026840
        /*0190*/ 	.short	0x0100
        /*0192*/ 	.byte	0x08
	.zero		1


	//   ....[7]....
        /*0194*/ 	.word	0x00000570
        /*0198*/ 	.word	0x000000ff
        /*019c*/ 	.word	0x00026838
        /*01a0*/ 	.short	0x0100
        /*01a2*/ 	.byte	0x08
	.zero		1


	//   ....[8]....
        /*01a4*/ 	.word	0x00000580
        /*01a8*/ 	.word	0x000000ff
        /*01ac*/ 	.word	0x00026848
        /*01b0*/ 	.short	0x0100
        /*01b2*/ 	.byte	0x08
	.zero		1


	//   ....[9]....
        /*01b4*/ 	.word	0x000012b0
        /*01b8*/ 	.word	0x00000002
        /*01bc*/ 	.word	0x00026800
        /*01c0*/ 	.short	0x010a
        /*01c2*/ 	.byte	0x3f
	.zero		1


	//   ....[10]....
        /*01c4*/ 	.word	0x00001350
        /*01c8*/ 	.word	0x00000002
        /*01cc*/ 	.word	0x00026800
        /*01d0*/ 	.short	0x010a
        /*01d2*/ 	.byte	0x3f
	.zero		1


	//   ....[11]....
        /*01d4*/ 	.word	0x00001cd0
        /*01d8*/ 	.word	0x000000ff
        /*01dc*/ 	.word	0x00026810
        /*01e0*/ 	.short	0x010a
        /*01e2*/ 	.byte	0x08
	.zero		1


	//   ....[12]....
        /*01e4*/ 	.word	0x00001d10
        /*01e8*/ 	.word	0x000000ff
        /*01ec*/ 	.word	0x00026810
        /*01f0*/ 	.short	0x010a
        /*01f2*/ 	.byte	0x08
	.zero		1


	//   ....[13]....
        /*01f4*/ 	.word	0x00002150
        /*01f8*/ 	.word	0x000000ff
        /*01fc*/ 	.word	0x00026830
        /*0200*/ 	.short	0x010a
        /*0202*/ 	.byte	0x08
	.zero		1


	//   ....[14]....
        /*0204*/ 	.word	0x00002190
        /*0208*/ 	.word	0x000000ff
        /*020c*/ 	.word	0x00026830
        /*0210*/ 	.short	0x010a
        /*0212*/ 	.byte	0x08
	.zero		1


	//   ....[15]....
        /*0214*/ 	.word	0x00003fb0
        /*0218*/ 	.word	0x000000ff
        /*021c*/ 	.word	0x00000000
        /*0220*/ 	.short	0x0101
        /*0222*/ 	.byte	0x0b
	.zero		1


	//   ....[16]....
        /*0224*/ 	.word	0x000042a0
        /*0228*/ 	.word	0x000000ff
        /*022c*/ 	.word	0x00000000
        /*0230*/ 	.short	0x0101
        /*0232*/ 	.byte	0x08
	.zero		1


	//   ....[17]....
        /*0234*/ 	.word	0x00007b00
        /*0238*/ 	.word	0x00000010
        /*023c*/ 	.word	0x00026820
        /*0240*/ 	.short	0x010a
        /*0242*/ 	.byte	0x3f
	.zero		1


	//   ....[18]....
        /*0244*/ 	.word	0x00008410
        /*0248*/ 	.word	0x00000010
        /*024c*/ 	.word	0x00026840
        /*0250*/ 	.short	0x010a
        /*0252*/ 	.byte	0x3f
	.zero		1


	//   ....[19]....
        /*0254*/ 	.word	0x00008720
        /*0258*/ 	.word	0x00000010
        /*025c*/ 	.word	0x00026828
        /*0260*/ 	.short	0x010a
        /*0262*/ 	.byte	0x3f
	.zero		1


	//   ....[20]....
        /*0264*/ 	.word	0x00008a30
        /*0268*/ 	.word	0x00000010
        /*026c*/ 	.word	0x00026848
        /*0270*/ 	.short	0x010a
        /*0272*/ 	.byte	0x3f
	.zero		1


	//   ....[21]....
        /*0274*/ 	.word	0x00008cf0
        /*0278*/ 	.word	0x00000010
        /*027c*/ 	.word	0x00026820
        /*0280*/ 	.short	0x010a
        /*0282*/ 	.byte	0x3f
	.zero		1


	//   ....[22]....
        /*0284*/ 	.word	0x00009090
        /*0288*/ 	.word	0x00000010
        /*028c*/ 	.word	0x00026840
        /*0290*/ 	.short	0x010a
        /*0292*/ 	.byte	0x3f
	.zero		1


	//   ....[23]....
        /*0294*/ 	.word	0x00009370
        /*0298*/ 	.word	0x00000010
        /*029c*/ 	.word	0x00026828
        /*02a0*/ 	.short	0x010a
        /*02a2*/ 	.byte	0x3f
	.zero		1


	//   ....[24]....
        /*02a4*/ 	.word	0x00009700
        /*02a8*/ 	.word	0x00000003
        /*02ac*/ 	.word	0x00026840
        /*02b0*/ 	.short	0x010a
        /*02b2*/ 	.byte	0x3f
	.zero		1


	//   ....[25]....
        /*02b4*/ 	.word	0x00009bb0
        /*02b8*/ 	.word	0x00000006
        /*02bc*/ 	.word	0x00000000
        /*02c0*/ 	.short	0x010a
        /*02c2*/ 	.byte	0x3f
	.zero		1


	//   ....[26]....
        /*02c4*/ 	.word	0x00009c10
        /*02c8*/ 	.word	0x00000003
        /*02cc*/ 	.word	0x00000000
        /*02d0*/ 	.short	0x010a
        /*02d2*/ 	.byte	0x3f
	.zero		1


	//   ....[27]....
        /*02d4*/ 	.word	0x00009c70
        /*02d8*/ 	.word	0x00000000
        /*02dc*/ 	.word	0x00000000
        /*02e0*/ 	.short	0x010a
        /*02e2*/ 	.byte	0x3f
	.zero		1


	//   ....[28]....
        /*02e4*/ 	.word	0x00009ca0
        /*02e8*/ 	.word	0x00000003
        /*02ec*/ 	.word	0x00000000
        /*02f0*/ 	.short	0x010a
        /*02f2*/ 	.byte	0x3f
	.zero		1


	//   ....[29]....
        /*02f4*/ 	.word	0x00009d80
        /*02f8*/ 	.word	0x00000002
        /*02fc*/ 	.word	0x00026800
        /*0300*/ 	.short	0x010a
        /*0302*/ 	.byte	0x3f
	.zero		1


	//   ....[30]....
        /*0304*/ 	.word	0x00009de0
        /*0308*/ 	.word	0x00000005
        /*030c*/ 	.word	0x00026810
        /*0310*/ 	.short	0x010a
        /*0312*/ 	.byte	0x3f
	.zero		1


	//   ....[31]....
        /*0314*/ 	.word	0x00009e40
        /*0318*/ 	.word	0x00000005
        /*031c*/ 	.word	0x00026830
        /*0320*/ 	.short	0x010a
        /*0322*/ 	.byte	0x3f
	.zero		1


	//   ....[32]....
        /*0324*/ 	.word	0x00009fe0
        /*0328*/ 	.word	0x00000010
        /*032c*/ 	.word	0x00026820
        /*0330*/ 	.short	0x010a
        /*0332*/ 	.byte	0x3f
	.zero		1


	//   ....[33]....
        /*0334*/ 	.word	0x0000a030
        /*0338*/ 	.word	0x00000010
        /*033c*/ 	.word	0x00026840
        /*0340*/ 	.short	0x010a
        /*0342*/ 	.byte	0x3f
	.zero		1


	//   ....[34]....
        /*0344*/ 	.word	0x0000a080
        /*0348*/ 	.word	0x00000010
        /*034c*/ 	.word	0x00026828
        /*0350*/ 	.short	0x010a
        /*0352*/ 	.byte	0x3f
	.zero		1


	//   ....[35]....
        /*0354*/ 	.word	0x0000a0d0
        /*0358*/ 	.word	0x00000010
        /*035c*/ 	.word	0x00026848
        /*0360*/ 	.short	0x010a
        /*0362*/ 	.byte	0x3f
	.zero		1


	//   ....[36]....
        /*0364*/ 	.word	0x0000a130
        /*0368*/ 	.word	0x00000010
        /*036c*/ 	.word	0x00026820
        /*0370*/ 	.short	0x010a
        /*0372*/ 	.byte	0x3f
	.zero		1


	//   ....[37]....
        /*0374*/ 	.word	0x0000a180
        /*0378*/ 	.word	0x00000010
        /*037c*/ 	.word	0x00026840
        /*0380*/ 	.short	0x010a
        /*0382*/ 	.byte	0x3f
	.zero		1


	//   ....[38]....
        /*0384*/ 	.word	0x0000a1d0
        /*0388*/ 	.word	0x00000010
        /*038c*/ 	.word	0x00026828
        /*0390*/ 	.short	0x010a
        /*0392*/ 	.byte	0x3f
	.zero		1


	//   ....[39]....
        /*0394*/ 	.word	0x0000a220
        /*0398*/ 	.word	0x00000003
        /*039c*/ 	.word	0x00026840
        /*03a0*/ 	.short	0x010a
        /*03a2*/ 	.byte	0x3f
	.zero		1


	//   ....[40]....
        /*03a4*/ 	.word	0x0000a2f0
        /*03a8*/ 	.word	0x00000006
        /*03ac*/ 	.word	0x00000000
        /*03b0*/ 	.short	0x010a
        /*03b2*/ 	.byte	0x3f
	.zero		1


	//   ....[41]....
        /*03b4*/ 	.word	0x0000a340
        /*03b8*/ 	.word	0x00000003
        /*03bc*/ 	.word	0x00000000
        /*03c0*/ 	.short	0x010a
        /*03c2*/ 	.byte	0x3f
	.zero		1


	//   ....[42]....
        /*03c4*/ 	.word	0x0000a390
        /*03c8*/ 	.word	0x00000000
        /*03cc*/ 	.word	0x00000000
        /*03d0*/ 	.short	0x010a
        /*03d2*/ 	.byte	0x3f
	.zero		1


	//----- nvinfo : EIATTR_NUM_MBARRIERS
	.align		4
.L_663:
        /*03d4*/ 	.byte	0x03, 0x38
        /*03d6*/ 	.short	0x0009


	//----- nvinfo : EIATTR_EXIT_INSTR_OFFSETS
	.align		4
        /*03d8*/ 	.byte	0x04, 0x1c
        /*03da*/ 	.short	(.L_665 - .L_664)


	//   ....[0]....
.L_664:
        /*03dc*/ 	.word	0x00000960


	//   ....[1]....
        /*03e0*/ 	.word	0x00005470


	//   ....[2]....
        /*03e4*/ 	.word	0x00005c60


	//   ....[3]....
        /*03e8*/ 	.word	0x00009cf0


	//----- nvinfo : EIATTR_MAX_THREADS
	.align		4
.L_665:
        /*03ec*/ 	.byte	0x04, 0x05
        /*03ee*/ 	.short	(.L_667 - .L_666)
.L_666:
        /*03f0*/ 	.word	0x00000180
        /*03f4*/ 	.word	0x00000001
        /*03f8*/ 	.word	0x00000001


	//----- nvinfo : EIATTR_CRS_STACK_SIZE
	.align		4
.L_667:
        /*03fc*/ 	.byte	0x04, 0x1e
        /*03fe*/ 	.short	(.L_669 - .L_668)
.L_668:
        /*0400*/ 	.word	0x00000000


	//----- nvinfo : EIATTR_CBANK_PARAM_SIZE
	.align		4
.L_669:
        /*0404*/ 	.byte	0x03, 0x19
        /*0406*/ 	.short	0x0970


	//----- nvinfo : EIATTR_PARAM_CBANK
	.align		4
        /*0408*/ 	.byte	0x04, 0x0a
        /*040a*/ 	.short	(.L_671 - .L_670)
	.align		4
.L_670:
        /*040c*/ 	.word	index@(.nv.constant0._ZN7cutlass13device_kernelIN5flash11enable_sm90INS1_16FlashAttnBwdSm90INS1_25CollectiveMainloopBwdSm90ILi2ELi2ELi2EN4cute5tupleIJNS5_1CILi1EEES8_S8_EEENS6_IJNS7_ILi64EEENS7_ILi128EEENS7_ILi96EEEEEENS_10bfloat16_tEfNS_4arch4Sm90ELb1ELb0ELb0ELb0ELb1ELb1ELb0ELb0ELi2ELi1ELi2ELi1ELb1EEENS1_21CollectiveEpilogueBwdISD_SE_SG_Li256ELb0ELb0ELi1EEENS1_25SingleTileBwdLPTSchedulerILb0ELi128ELb1EEEEEEEEEvNT_6ParamsE)
        /*0410*/ 	.short	0x0210
        /*0412*/ 	.short	0x0970


	//----- nvinfo : EIATTR_SW_WAR
	.align		4
.L_671:
        /*0414*/ 	.byte	0x04, 0x36
        /*0416*/ 	.short	(.L_673 - .L_672)
.L_672:
        /*0418*/ 	.word	0x00000008
.L_673:


//--------------------- .nv.info._ZN7cutlass13device_kernelIN5flash11enable_sm90INS1_16FlashAttnBwdSm90INS1_25CollectiveMainloopBwdSm90ILi2ELi2ELi2EN4cute5tupleIJNS5_1CILi1EEES8_S8_EEENS6_IJNS7_ILi64EEENS7_ILi128EEENS7_ILi96EEEEEENS_10bfloat16_tEfNS_4arch4Sm90ELb1ELb0ELb0ELb0ELb0ELb1ELb0ELb0ELi2ELi1ELi2ELi1ELb1EEENS1_24CollectiveEpilogueBwdGQAISD_fSG_Li256ELb0ELb0EEENS1_25SingleTileBwdLPTSchedulerILb0ELi128ELb0EEEEEEEEEvNT_6ParamsE --------------------------
	.section	.nv.info._ZN7cutlass13device_kernelIN5flash11enable_sm90INS1_16FlashAttnBwdSm90INS1_25CollectiveMainloopBwdSm90ILi2ELi2ELi2EN4cute5tupleIJNS5_1CILi1EEES8_S8_EEENS6_IJNS7_ILi64EEENS7_ILi128EEENS7_ILi96EEEEEENS_10bfloat16_tEfNS_4arch4Sm90ELb1ELb0ELb0ELb0ELb0ELb1ELb0ELb0ELi2ELi1ELi2ELi1ELb1EEENS1_24CollectiveEpilogueBwdGQAISD_fSG_Li256ELb0ELb0EEENS1_25SingleTileBwdLPTSchedulerILb0ELi128ELb0EEEEEEEEEvNT_6ParamsE,"",@"SHT_CUDA_INFO"
	.sectionflags	@""
	.align	4


	//----- nvinfo : EIATTR_CUDA_API_VERSION
	.align		4
        /*0000*/ 	.byte	0x04, 0x37
        /*0002*/ 	.short	(.L_675 - .L_674)
.L_674:
        /*0004*/ 	.word	0x00000082


	//----- nvinfo : EIATTR_KPARAM_INFO
	.align		4
.L_675:
        /*0008*/ 	.byte	0x04, 0x17
        /*000a*/ 	.short	(.L_677 - .L_676)
.L_676:
        /*000c*/ 	.word	0x00000000
        /*0010*/ 	.short	0x0000
        /*0012*/ 	.short	0x0070
        /*0014*/ 	.byte	0x00, 0xf0, 0x01, 0x1c


	//----- nvinfo : EIATTR_SPARSE_MMA_MASK
	.align		4
.L_677:
        /*0018*/ 	.byte	0x03, 0x50
        /*001a*/ 	.short	0x0000


	//----- nvinfo : EIATTR_MAXREG_COUNT
	.align		4
        /*001c*/ 	.byte	0x03, 0x1b
        /*001e*/ 	.short	0x00a8


	//----- nvinfo : EIATTR_NUM_BARRIERS
	.align		4
        /*0020*/ 	.byte	0x02, 0x4c
        /*0022*/ 	.byte	0x10
	.zero		1


	//----- nvinfo : EIATTR_EXTERNS
	.align		4
        /*0024*/ 	.byte	0x04, 0x0f
        /*0026*/ 	.short	(.L_679 - .L_678)


	//   ....[0]....
	.align		4
.L_678:
        /*0028*/ 	.word	index@(__assertfail)


	//----- nvinfo : EIATTR_ANNOTATIONS
	.align		4
.L_679:
        /*002c*/ 	.byte	0x04, 0x55
        /*002e*/ 	.short	(.L_681 - .L_680)


	//   ....[0]....
.L_680:
        /*0030*/ 	.word	0x00000001
        /*0034*/ 	.byte	0x40, 0x6a, 0x00, 0x00, 0x01, 0x00, 0x00, 0x00, 0xf0, 0x76, 0x00, 0x00


	//----- nvinfo : EIATTR_MERCURY_ISA_VERSION
	.align		4
.L_681:
        /*0040*/ 	.byte	0x03, 0x5f
        /*0042*/ 	.short	0x0101


	//----- nvinfo : EIATTR_INT_WARP_WIDE_INSTR_OFFSETS
	.align		4
        /*0044*/ 	.byte	0x04, 0x31
        /*0046*/ 	.short	(.L_683 - .L_682)


	//   ....[0]....
.L_682:
        /*0048*/ 	.word	0x00000190


	//   ....[1]....
        /*004c*/ 	.word	0x000001c0


	//----- nvinfo : EIATTR_COOP_GROUP_MASK_REGIDS
	.align		4
.L_683:
        /*0050*/ 	.byte	0x04, 0x29
        /*0052*/ 	.short	(.L_685 - .L_684)


	//   ....[0]....
.L_684:
        /*0054*/ 	.word	0xffffffff


	//   ....[1]....
        /*0058*/ 	.word	0xffffffff


	//   ....[2]....
        /*005c*/ 	.word	0xffffffff


	//   ....[3]....
        /*0060*/ 	.word	0xffffffff


	//   ....[4]....
        /*0064*/ 	.word	0xffffffff


	//   ....[5]....
        /*0068*/ 	.word	0xffffffff


	//   ....[6]....
        /*006c*/ 	.word	0xffffffff


	//   ....[7]....
        /*0070*/ 	.word	0x0500000f


	//----- nvinfo : EIATTR_COOP_GROUP_INSTR_OFFSETS
	.align		4
.L_685:
        /*0074*/ 	.byte	0x04, 0x28
        /*0076*/ 	.short	(.L_687 - .L_686)


	//   ....[0]....
.L_686:
        /*0078*/ 	.word	0x00000070


	//   ....[1]....
        /*007c*/ 	.word	0x000001a0


	//   ....[2]....
        /*0080*/ 	.word	0x000001f0


	//   ....[3]....
        /*0084*/ 	.word	0x000003e0


	//   ....[4]....
        /*0088*/ 	.word	0x00000620


	//   ....[5]....
        /*008c*/ 	.word	0x000011e0


	//   ....[6]....
        /*0090*/ 	.word	0x00004d80


	//   ....[7]....
        /*0094*/ 	.word	0x00008410


	//----- nvinfo : EIATTR_REG_RECONFIG
	.align		4
.L_687:
        /*0098*/ 	.byte	0x01, 0x54
	.zero		2


	//----- nvinfo : EIATTR_SYSCALL_OFFSETS
	.align		4
        /*009c*/ 	.byte	0x04, 0x46
        /*009e*/ 	.short	(.L_689 - .L_688)


	//   ....[0]....
.L_688:
        /*00a0*/ 	.word	0x00000e40


	//   ....[1]....
        /*00a4*/ 	.word	0x00000f30


	//   ....[2]....
        /*00a8*/ 	.word	0x00001090


	//   ....[3]....
        /*00ac*/ 	.word	0x00001180


	//   ....[4]....
        /*00b0*/ 	.word	0x00001400


	//----- nvinfo : EIATTR_MBARRIER_INSTR_OFFSETS
	.align		4
.L_689:
        /*00b4*/ 	.byte	0x04, 0x39
        /*00b6*/ 	.short	(.L_691 - .L_690)


	//   ....[0]....
.L_690:
        /*00b8*/ 	.word	0x00000290
        /*00bc*/ 	.word	0x000000ff
        /*00c0*/ 	.word	0x00026800
        /*00c4*/ 	.short	0x0100
        /*00c6*/ 	.byte	0x06
	.zero		1


	//   ....[1]....
        /*00c8*/ 	.word	0x00000390
        /*00cc*/ 	.word	0x000000ff
        /*00d0*/ 	.word	0x00026810
        /*00d4*/ 	.short	0x0100
        /*00d6*/ 	.byte	0x08
	.zero		1


	//   ....[2]....
        /*00d8*/ 	.word	0x000003a0
        /*00dc*/ 	.word	0x000000ff
        /*00e0*/ 	.word	0x00026820
        /*00e4*/ 	.short	0x0100
        /*00e6*/ 	.byte	0x08
	.zero		1


	//   ....[3]....
        /*00e8*/ 	.word	0x000003b0
        /*00ec*/ 	.word	0x000000ff
        /*00f0*/ 	.word	0x00026818
        /*00f4*/ 	.short	0x0100
        /*00f6*/ 	.byte	0x08
	.zero		1


	//   ....[4]....
        /*00f8*/ 	.word	0x000003c0
        /*00fc*/ 	.word	0x000000ff
        /*0100*/ 	.word	0x00026828
        /*0104*/ 	.short	0x0100
        /*0106*/ 	.byte	0x08
	.zero		1


	//   ....[5]....
        /*0108*/ 	.word	0x000004f0
        /*010c*/ 	.word	0x000000ff
        /*0110*/ 	.word	0x00026830
        /*0114*/ 	.short	0x0100
        /*0116*/ 	.byte	0x08
	.zero		1


	//   ....[6]....
        /*0118*/ 	.word	0x00000500
        /*011c*/ 	.word	0x000000ff
        /*0120*/ 	.word	0x00026840
        /*0124*/ 	.short	0x0100
        /*0126*/ 	.byte	0x08
	.zero		1


	//   ....[7]....
        /*0128*/ 	.word	0x00000510
        /*012c*/ 	.word	0x000000ff
        /*0130*/ 	.word	0x00026838
        /*0134*/ 	.short	0x0100
        /*0136*/ 	.byte	0x08
	.zero		1


	//   ....[8]....
        /*0138*/ 	.word	0x00000520
        /*013c*/ 	.word	0x000000ff
        /*0140*/ 	.word	0x00026848
        /*0144*/ 	.short	0x0100
        /*0146*/ 	.byte	0x08
	.zero		1


	//   ....[9]....
        /*0148*/ 	.word	0x00001220
        /*014c*/ 	.word	0x00000002
        /*0150*/ 	.word	0x00026800
        /*0154*/ 	.short	0x010a
        /*0156*/ 	.byte	0x3f
	.zero		1


	//   ....[10]....
        /*0158*/ 	.word	0x000012c0
        /*015c*/ 	.word	0x00000002
        /*0160*/ 	.word	0x00026800
        /*0164*/ 	.short	0x010a
        /*0166*/ 	.byte	0x3f
	.zero		1


	//   ....[11]....
        /*0168*/ 	.word	0x00001c40
        /*016c*/ 	.word	0x000000ff
        /*0170*/ 	.word	0x00026810
        /*0174*/ 	.short	0x010a
        /*0176*/ 	.byte	0x07
	.zero		1


	//   ....[12]....
        /*0178*/ 	.word	0x00001c80
        /*017c*/ 	.word	0x000000ff
        /*0180*/ 	.word	0x00026810
        /*0184*/ 	.short	0x010a
        /*0186*/ 	.byte	0x07
	.zero		1


	//   ....[13]....
        /*0188*/ 	.word	0x000020c0
        /*018c*/ 	.word	0x000000ff
        /*0190*/ 	.word	0x00026830
        /*0194*/ 	.short	0x010a
        /*0196*/ 	.byte	0x07
	.zero		1


	//   ....[14]....
        /*0198*/ 	.word	0x00002100
        /*019c*/ 	.word	0x000000ff
        /*01a0*/ 	.word	0x00026830
        /*01a4*/ 	.short	0x010a
        /*01a6*/ 	.byte	0x07
	.zero		1


	//   ....[15]....
        /*01a8*/ 	.word	0x00003f30
        /*01ac*/ 	.word	0x000000ff
        /*01b0*/ 	.word	0x00000000
        /*01b4*/ 	.short	0x0101
        /*01b6*/ 	.byte	0x0a
	.zero		1


	//   ....[16]....
        /*01b8*/ 	.word	0x00004240
        /*01bc*/ 	.word	0x000000ff
        /*01c0*/ 	.word	0x00000000
        /*01c4*/ 	.short	0x0101
        /*01c6*/ 	.byte	0x07
	.zero		1


	//   ....[17]....
        /*01c8*/ 	.word	0x000061d0
        /*01cc*/ 	.word	0x00000010
        /*01d0*/ 	.word	0x00026820
        /*01d4*/ 	.short	0x010a
        /*01d6*/ 	.byte	0x3f
	.zero		1


	//   ....[18]....
        /*01d8*/ 	.word	0x00006ad0
        /*01dc*/ 	.word	0x00000010
        /*01e0*/ 	.word	0x00026840
        /*01e4*/ 	.short	0x010a
        /*01e6*/ 	.byte	0x3f
	.zero		1


	//   ....[19]....
        /*01e8*/ 	.word	0x00006de0
        /*01ec*/ 	.word	0x00000010
        /*01f0*/ 	.word	0x00026828
        /*01f4*/ 	.short	0x010a
        /*01f6*/ 	.byte	0x3f
	.zero		1


	//   ....[20]....
        /*01f8*/ 	.word	0x000070f0
        /*01fc*/ 	.word	0x00000010
        /*0200*/ 	.word	0x00026848
        /*0204*/ 	.short	0x010a
        /*0206*/ 	.byte	0x3f
	.zero		1


	//   ....[21]....
        /*0208*/ 	.word	0x000073b0
        /*020c*/ 	.word	0x00000010
        /*0210*/ 	.word	0x00026820
        /*0214*/ 	.short	0x010a
        /*0216*/ 	.byte	0x3f
	.zero		1


	//   ....[22]....
        /*0218*/ 	.word	0x00007750
        /*021c*/ 	.word	0x00000010
        /*0220*/ 	.word	0x00026840
        /*0224*/ 	.short	0x010a
        /*0226*/ 	.byte	0x3f
	.zero		1


	//   ....[23]....
        /*0228*/ 	.word	0x00007a30
        /*022c*/ 	.word	0x00000010
        /*0230*/ 	.word	0x00026828
        /*0234*/ 	.short	0x010a
        /*0236*/ 	.byte	0x3f
	.zero		1


	//   ....[24]....
        /*0238*/ 	.word	0x00007dc0
        /*023c*/ 	.word	0x00000003
        /*0240*/ 	.word	0x00026840
        /*0244*/ 	.short	0x010a
        /*0246*/ 	.byte	0x3f
	.zero		1


	//   ....[25]....
        /*0248*/ 	.word	0x00008270
        /*024c*/ 	.word	0x00000006
        /*0250*/ 	.word	0x00000000
        /*0254*/ 	.short	0x010a
        /*0256*/ 	.byte	0x3f
	.zero		1


	//   ....[26]....
        /*0258*/ 	.word	0x000082d0
        /*025c*/ 	.word	0x00000003
        /*0260*/ 	.word	0x00000000
        /*0264*/ 	.short	0x010a
        /*0266*/ 	.byte	0x3f
	.zero		1


	//   ....[27]....
        /*0268*/ 	.word	0x00008330
        /*026c*/ 	.word	0x00000000
        /*0270*/ 	.word	0x00000000
        /*0274*/ 	.short	0x010a
        /*0276*/ 	.byte	0x3f
	.zero		1


	//   ....[28]....
        /*0278*/ 	.word	0x00008360
        /*027c*/ 	.word	0x00000003
        /*0280*/ 	.word	0x00000000
        /*0284*/ 	.short	0x010a
        /*0286*/ 	.byte	0x3f
	.zero		1


	//   ....[29]....
        /*0288*/ 	.word	0x00008440
        /*028c*/ 	.word	0x00000002
        /*0290*/ 	.word	0x00026800
        /*0294*/ 	.short	0x010a
        /*0296*/ 	.byte	0x3f
	.zero		1


	//   ....[30]....
        /*0298*/ 	.word	0x000084a0
        /*029c*/ 	.word	0x00000005
        /*02a0*/ 	.word	0x00026810
        /*02a4*/ 	.short	0x010a
        /*02a6*/ 	.byte	0x3f
	.zero		1


	//   ....[31]....
        /*02a8*/ 	.word	0x00008500
        /*02ac*/ 	.word	0x00000005
        /*02b0*/ 	.word	0x00026830
        /*02b4*/ 	.short	0x010a
        /*02b6*/ 	.byte	0x3f
	.zero		1


	//   ....[32]....
        /*02b8*/ 	.word	0x00008550
        /*02bc*/ 	.word	0x00000010
        /*02c0*/ 	.word	0x00026820
        /*02c4*/ 	.short	0x010a
        /*02c6*/ 	.byte	0x3f
	.zero		1


	//   ....[33]....
        /*02c8*/ 	.word	0x000085a0
        /*02cc*/ 	.word	0x00000010
        /*02d0*/ 	.word	0x00026840
        /*02d4*/ 	.short	0x010a
        /*02d6*/ 	.byte	0x3f
	.zero		1


	//   ....[34]....
        /*02d8*/ 	.word	0x000085f0
        /*02dc*/ 	.word	0x00000010
        /*02e0*/ 	.word	0x00026828
        /*02e4*/ 	.short	0x010a
        /*02e6*/ 	.byte	0x3f
	.zero		1


	//   ....[35]....
        /*02e8*/ 	.word	0x00008640
        /*02ec*/ 	.word	0x00000010
        /*02f0*/ 	.word	0x00026848
        /*02f4*/ 	.short	0x010a
        /*02f6*/ 	.byte	0x3f
	.zero		1


	//   ....[36]....
        /*02f8*/ 	.word	0x000086a0
        /*02fc*/ 	.word	0x00000010
        /*0300*/ 	.word	0x00026820
        /*0304*/ 	.short	0x010a
        /*0306*/ 	.byte	0x3f
	.zero		1


	//   ....[37]....
        /*0308*/ 	.word	0x000086f0
        /*030c*/ 	.word	0x00000010
        /*0310*/ 	.word	0x00026840
        /*0314*/ 	.short	0x010a
        /*0316*/ 	.byte	0x3f
	.zero		1


	//   ....[38]....
        /*0318*/ 	.word	0x00008740
        /*031c*/ 	.word	0x00000010
        /*0320*/ 	.word	0x00026828
        /*0324*/ 	.short	0x010a
        /*0326*/ 	.byte	0x3f
	.zero		1


	//   ....[39]....
        /*0328*/ 	.word	0x00008790
        /*032c*/ 	.word	0x00000003
        /*0330*/ 	.word	0x00026840
        /*0334*/ 	.short	0x010a
        /*0336*/ 	.byte	0x3f
	.zero		1


	//   ....[40]....
        /*0338*/ 	.word	0x00008860
        /*033c*/ 	.word	0x00000006
        /*0340*/ 	.word	0x00000000
        /*0344*/ 	.short	0x010a
        /*0346*/ 	.byte	0x3f
	.zero		1


	//   ....[41]....
        /*0348*/ 	.word	0x000088b0
        /*034c*/ 	.word	0x00000003
        /*0350*/ 	.word	0x00000000
        /*0354*/ 	.short	0x010a
        /*0356*/ 	.byte	0x3f
	.zero		1


	//   ....[42]....
        /*0358*/ 	.word	0x00008900
        /*035c*/ 	.word	0x00000000
        /*0360*/ 	.word	0x00000000
        /*0364*/ 	.short	0x010a
        /*0366*/ 	.byte	0x3f
	.zero		1


	//----- nvinfo : EIATTR_NUM_MBARRIERS
	.align		4
.L_691:
        /*0368*/ 	.byte	0x03, 0x38
        /*036a*/ 	.short	0x0009


	//----- nvinfo : EIATTR_EXIT_INSTR_OFFSETS
	.align		4
        /*036c*/ 	.byte	0x04, 0x1c
        /*036e*/ 	.short	(.L_693 - .L_692)


	//   ....[0]....
.L_692:
        /*0370*/ 	.word	0x000083b0


	//----- nvinfo : EIATTR_MAX_THREADS
	.align		4
.L_693:
        /*0374*/ 	.byte	0x04, 0x05
        /*0376*/ 	.short	(.L_695 - .L_694)
.L_694:
        /*0378*/ 	.word	0x00000180
        /*037c*/ 	.word	0x00000001
        /*0380*/ 	.word	0x00000001


	//----- nvinfo : EIATTR_CRS_STACK_SIZE
	.align		4
.L_695:
        /*0384*/ 	.byte	0x04, 0x1e
        /*0386*/ 	.short	(.L_697 - .L_696)
.L_696:
        /*0388*/ 	.word	0x00000000


	//----- nvinfo : EIATTR_CBANK_PARAM_SIZE
	.align		4
.L_697:
        /*038c*/ 	.byte	0x03, 0x19
        /*038e*/ 	.short	0x0770


	//----- nvinfo : EIATTR_PARAM_CBANK
	.align		4
        /*0390*/ 	.byte	0x04, 0x0a
        /*0392*/ 	.short	(.L_699 - .L_698)
	.align		4
.L_698:
        /*0394*/ 	.word	index@(.nv.constant0._ZN7cutlass13device_kernelIN5flash11enable_sm90INS1_16FlashAttnBwdSm90INS1_25CollectiveMainloopBwdSm90ILi2ELi2ELi2EN4cute5tupleIJNS5_1CILi1EEES8_S8_EEENS6_IJNS7_ILi64EEENS7_ILi128EEENS7_ILi96EEEEEENS_10bfloat16_tEfNS_4arch4Sm90ELb1ELb0ELb0ELb0ELb0ELb1ELb0ELb0ELi2ELi1ELi2ELi1ELb1EEENS1_24CollectiveEpilogueBwdGQAISD_fSG_Li256ELb0ELb0EEENS1_25SingleTileBwdLPTSchedulerILb0ELi128ELb0EEEEEEEEEvNT_6ParamsE)
        /*0398*/ 	.short	0x0210
        /*039a*/ 	.short	0x0770


	//----- nvinfo : EIATTR_SW_WAR
	.align		4
.L_699:
        /*039c*/ 	.byte	0x04, 0x36
        /*039e*/ 	.short	(.L_701 - .L_700)
.L_700:
        /*03a0*/ 	.word	0x00000008
.L_701:


//--------------------- .nv.info._ZN7cutlass13device_kernelIN5flash11enable_sm90INS1_16FlashAttnBwdSm90INS1_25CollectiveMainloopBwdSm90ILi2ELi2ELi2EN4cute5tupleIJNS5_1CILi1EEES8_S8_EEENS6_IJNS7_ILi64EEENS7_ILi128EEENS7_ILi96EEEEEENS_10bfloat16_tEfNS_4arch4Sm90ELb1ELb0ELb0ELb0ELb1ELb1ELb0ELb0ELi2ELi1ELi2ELi1ELb1EEENS1_24CollectiveEpilogueBwdGQAISD_fSG_Li256ELb0ELb1EEENS1_25SingleTileBwdLPTSchedulerILb0ELi128ELb1EEEEEEEEEvNT_6ParamsE --------------------------
	.section	.nv.info._ZN7cutlass13device_kernelIN5flash11enable_sm90INS1_16FlashAttnBwdSm90INS1_25CollectiveMainloopBwdSm90ILi2ELi2ELi2EN4cute5tupleIJNS5_1CILi1EEES8_S8_EEENS6_IJNS7_ILi64EEENS7_ILi128EEENS7_ILi96EEEEEENS_10bfloat16_tEfNS_4arch4Sm90ELb1ELb0ELb0ELb0ELb1ELb1ELb0ELb0ELi2ELi1ELi2ELi1ELb1EEENS1_24CollectiveEpilogueBwdGQAISD_fSG_Li256ELb0ELb1EEENS1_25SingleTileBwdLPTSchedulerILb0ELi128ELb1EEEEEEEEEvNT_6ParamsE,"",@"SHT_CUDA_INFO"
	.sectionflags	@""
	.align	4


	//----- nvinfo : EIATTR_CUDA_API_VERSION
	.align		4
        /*0000*/ 	.byte	0x04, 0x37
        /*0002*/ 	.short	(.L_703 - .L_702)
.L_702:
        /*0004*/ 	.word	0x00000082


	//----- nvinfo : EIATTR_KPARAM_INFO
	.align		4
.L_703:
        /*0008*/ 	.byte	0x04, 0x17
        /*000a*/ 	.short	(.L_705 - .L_704)
.L_704:
        /*000c*/ 	.word	0x00000000
        /*0010*/ 	.short	0x0000
        /*0012*/ 	.short	0x0070
        /*0014*/ 	.byte	0x00, 0xf0, 0x01, 0x1c


	//----- nvinfo : EIATTR_SPARSE_MMA_MASK
	.align		4
.L_705:
        /*0018*/ 	.byte	0x03, 0x50
        /*001a*/ 	.short	0x0000


	//----- nvinfo : EIATTR_MAXREG_COUNT
	.align		4
        /*001c*/ 	.byte	0x03, 0x1b
        /*001e*/ 	.short	0x00a8


	//----- nvinfo : EIATTR_NUM_BARRIERS
	.align		4
        /*0020*/ 	.byte	0x02, 0x4c
        /*0022*/ 	.byte	0x10
	.zero		1


	//----- nvinfo : EIATTR_EXTERNS
	.align		4
        /*0024*/ 	.byte	0x04, 0x0f
        /*0026*/ 	.short	(.L_707 - .L_706)


	//   ....[0]....
	.align		4
.L_706:
        /*0028*/ 	.word	index@(__assertfail)


	//----- nvinfo : EIATTR_ANNOTATIONS
	.align		4
.L_707:
        /*002c*/ 	.byte	0x04, 0x55
        /*002e*/ 	.short	(.L_709 - .L_708)


	//   ....[0]....
.L_708:
        /*0030*/ 	.word	0x00000001
        /*0034*/ 	.byte	0x50, 0x79, 0x00, 0x00, 0x01, 0x00, 0x00, 0x00, 0x00, 0x86, 0x00, 0x00


	//----- nvinfo : EIATTR_MERCURY_ISA_VERSION
	.align		4
.L_709:
        /*0040*/ 	.byte	0x03, 0x5f
        /*0042*/ 	.short	0x0101


	//----- nvinfo : EIATTR_INT_WARP_WIDE_INSTR_OFFSETS
	.align		4
        /*0044*/ 	.byte	0x04, 0x31
        /*0046*/ 	.short	(.L_711 - .L_710)


	//   ....[0]....
.L_710:
        /*0048*/ 	.word	0x00000190


	//   ....[1]....
        /*004c*/ 	.word	0x000001c0


	//   ....[2]....
        /*0050*/ 	.word	0x00005e60


	//   ....[3]....
        /*0054*/ 	.word	0x000064d0


	//   ....[4]....
        /*0058*/ 	.word	0x000069f0


	//----- nvinfo : EIATTR_COOP_GROUP_MASK_REGIDS
	.align		4
.L_711:
        /*005c*/ 	.byte	0x04, 0x29
        /*005e*/ 	.short	(.L_713 - .L_712)


	//   ....[0]....
.L_712:
        /*0060*/ 	.word	0xffffffff


	//   ....[1]....
        /*0064*/ 	.word	0xffffffff


	//   ....[2]....
        /*0068*/ 	.word	0xffffffff


	//   ....[3]....
        /*006c*/ 	.word	0xffffffff


	//   ....[4]....
        /*0070*/ 	.word	0xffffffff


	//   ....[5]....
        /*0074*/ 	.word	0xffffffff


	//   ....[6]....
        /*0078*/ 	.word	0xffffffff


	//   ....[7]....
        /*007c*/ 	.word	0xffffffff


	//   ....[8]....
        /*0080*/ 	.word	0xffffffff


	//   ....[9]....
        /*0084*/ 	.word	0xffffffff


	//   ....[10]....
        /*0088*/ 	.word	0xffffffff


	//   ....[11]....
        /*008c*/ 	.word	0xffffffff


	//   ....[12]....
        /*0090*/ 	.word	0xffffffff


	//   ....[13]....
        /*0094*/ 	.word	0xffffffff


	//   ....[14]....
        /*0098*/ 	.word	0xffffffff


	//   ....[15]....
        /*009c*/ 	.word	0xffffffff


	//   ....[16]....
        /*00a0*/ 	.word	0xffffffff


	//   ....[17]....
        /*00a4*/ 	.word	0x0500000f


	//   ....[18]....
        /*00a8*/ 	.word	0x0500000f


	//   ....[19]....
        /*00ac*/ 	.word	0x0500000f


	//   ....[20]....
        /*00b0*/ 	.word	0x0500000f


	//   ....[21]....
        /*00b4*/ 	.word	0x0500000f


	//   ....[22]....
        /*00b8*/ 	.word	0x0500000f


	//----- nvinfo : EIATTR_COOP_GROUP_INSTR_OFFSETS
	.align		4
.L_713:
        /*00bc*/ 	.byte	0x04, 0x28
        /*00be*/ 	.short	(.L_715 - .L_714)


	//   ....[0]....
.L_714:
        /*00c0*/ 	.word	0x00000070


	//   ....[1]....
        /*00c4*/ 	.word	0x000001a0


	//   ....[2]....
        /*00c8*/ 	.word	0x000001f0


	//   ....[3]....
        /*00cc*/ 	.word	0x000003e0


	//   ....[4]....
        /*00d0*/ 	.word	0x00000630


	//   ....[5]....
        /*00d4*/ 	.word	0x00001220


	//   ....[6]....
        /*00d8*/ 	.word	0x00004bc0


	//   ....[7]....
        /*00dc*/ 	.word	0x00004d40


	//   ....[8]....
        /*00e0*/ 	.word	0x00004ff0


	//   ....[9]....
        /*00e4*/ 	.word	0x00005180


	//   ....[10]....
        /*00e8*/ 	.word	0x00005290


	//   ....[11]....
        /*00ec*/ 	.word	0x00005a60


	//   ....[12]....
        /*00f0*/ 	.word	0x00005d90


	//   ....[13]....
        /*00f4*/ 	.word	0x00006150


	//   ....[14]....
        /*00f8*/ 	.word	0x00006400


	//   ....[15]....
        /*00fc*/ 	.word	0x000066b0


	//   ....[16]....
        /*0100*/ 	.word	0x00006920


	//   ....[17]....
        /*0104*/ 	.word	0x00009320


	//   ....[18]....
        /*0108*/ 	.word	0x00009490


	//   ....[19]....
        /*010c*/ 	.word	0x00009500


	//   ....[20]....
        /*0110*/ 	.word	0x00009570


	//   ....[21]....
        /*0114*/ 	.word	0x000095e0


	//   ....[22]....
        /*0118*/ 	.word	0x00009650


	//----- nvinfo : EIATTR_REG_RECONFIG
	.align		4
.L_715:
        /*011c*/ 	.byte	0x01, 0x54
	.zero		2


	//----- nvinfo : EIATTR_SYSCALL_OFFSETS
	.align		4
        /*0120*/ 	.byte	0x04, 0x46
        /*0122*/ 	.short	(.L_717 - .L_716)


	//   ....[0]....
.L_716:
        /*0124*/ 	.word	0x00000e80


	//   ....[1]....
        /*0128*/ 	.word	0x00000f70


	//   ....[2]....
        /*012c*/ 	.word	0x000010d0


	//   ....[3]....
        /*0130*/ 	.word	0x000011c0


	//   ....[4]....
        /*0134*/ 	.word	0x00001440


	//----- nvinfo : EIATTR_MBARRIER_INSTR_OFFSETS
	.align		4
.L_717:
        /*0138*/ 	.byte	0x04, 0x39
        /*013a*/ 	.short	(.L_719 - .L_718)


	//   ....[0]....
.L_718:
        /*013c*/ 	.word	0x00000290
        /*0140*/ 	.word	0x000000ff
        /*0144*/ 	.word	0x00026800
        /*0148*/ 	.short	0x0100
        /*014a*/ 	.byte	0x06
	.zero		1


	//   ....[1]....
        /*014c*/ 	.word	0x00000390
        /*0150*/ 	.word	0x000000ff
        /*0154*/ 	.word	0x00026810
        /*0158*/ 	.short	0x0100
        /*015a*/ 	.byte	0x08
	.zero		1


	//   ....[2]....
        /*015c*/ 	.word	0x000003a0
        /*0160*/ 	.word	0x000000ff
        /*0164*/ 	.word	0x00026820
        /*0168*/ 	.short	0x0100
        /*016a*/ 	.byte	0x08
	.zero		1


	//   ....[3]....
        /*016c*/ 	.word	0x000003b0
        /*0170*/ 	.word	0x000000ff
        /*0174*/ 	.word	0x00026818
        /*0178*/ 	.short	0x0100
        /*017a*/ 	.byte	0x08
	.zero		1


	//   ....[4]....
        /*017c*/ 	.word	0x000003c0
        /*0180*/ 	.word	0x000000ff
        /*0184*/ 	.word	0x00026828
        /*0188*/ 	.short	0x0100
        /*018a*/ 	.byte	0x08
	.zero		1


	//   ....[5]....
        /*018c*/ 	.word	0x000004f0
        /*0190*/ 	.word	0x000000ff
        /*0194*/ 	.word	0x00026830
        /*0198*/ 	.short	0x0100
        /*019a*/ 	.byte	0x08
	.zero		1


	//   ....[6]....
        /*019c*/ 	.word	0x00000500
        /*01a0*/ 	.word	0x000000ff
        /*01a4*/ 	.word	0x00026840
        /*01a8*/ 	.short	0x0100
        /*01aa*/ 	.byte	0x08
	.zero		1


	//   ....[7]....
        /*01ac*/ 	.word	0x00000510
        /*01b0*/ 	.word	0x000000ff
        /*01b4*/ 	.word	0x00026838
        /*01b8*/ 	.short	0x0100
        /*01ba*/ 	.byte	0x08
	.zero		1


	//   ....[8]....
        /*01bc*/ 	.word	0x00000520
        /*01c0*/ 	.word	0x000000ff
        /*01c4*/ 	.word	0x00026848
        /*01c8*/ 	.short	0x0100
        /*01ca*/ 	.byte	0x08
	.zero		1


	//   ....[9]....
        /*01cc*/ 	.word	0x00001260
        /*01d0*/ 	.word	0x00000002
        /*01d4*/ 	.word	0x00026800
        /*01d8*/ 	.short	0x010a
        /*01da*/ 	.byte	0x3f
	.zero		1


	//   ....[10]....
        /*01dc*/ 	.word	0x00001300
        /*01e0*/ 	.word	0x00000002
        /*01e4*/ 	.word	0x00026800
        /*01e8*/ 	.short	0x010a
        /*01ea*/ 	.byte	0x3f
	.zero		1


	//   ....[11]....
        /*01ec*/ 	.word	0x00001c80
        /*01f0*/ 	.word	0x000000ff
        /*01f4*/ 	.word	0x00026810
        /*01f8*/ 	.short	0x010a
        /*01fa*/ 	.byte	0x08
	.zero		1


	//   ....[12]....
        /*01fc*/ 	.word	0x00001cc0
        /*0200*/ 	.word	0x000000ff
        /*0204*/ 	.word	0x00026810
        /*0208*/ 	.short	0x010a
        /*020a*/ 	.byte	0x08
	.zero		1


	//   ....[13]....
        /*020c*/ 	.word	0x00002100
        /*0210*/ 	.word	0x000000ff
        /*0214*/ 	.word	0x00026830
        /*0218*/ 	.short	0x010a
        /*021a*/ 	.byte	0x08
	.zero		1


	//   ....[14]....
        /*021c*/ 	.word	0x00002140
        /*0220*/ 	.word	0x000000ff
        /*0224*/ 	.word	0x00026830
        /*0228*/ 	.short	0x010a
        /*022a*/ 	.byte	0x08
	.zero		1


	//   ....[15]....
        /*022c*/ 	.word	0x00003f60
        /*0230*/ 	.word	0x000000ff
        /*0234*/ 	.word	0x00000000
        /*0238*/ 	.short	0x0101
        /*023a*/ 	.byte	0x0a
	.zero		1


	//   ....[16]....
        /*023c*/ 	.word	0x00004240
        /*0240*/ 	.word	0x000000ff
        /*0244*/ 	.word	0x00000000
        /*0248*/ 	.short	0x0101
        /*024a*/ 	.byte	0x08
	.zero		1


	//   ....[17]....
        /*024c*/ 	.word	0x000070e0
        /*0250*/ 	.word	0x00000010
        /*0254*/ 	.word	0x00026820
        /*0258*/ 	.short	0x010a
        /*025a*/ 	.byte	0x3f
	.zero		1


	//   ....[18]....
        /*025c*/ 	.word	0x000079e0
        /*0260*/ 	.word	0x00000010
        /*0264*/ 	.word	0x00026840
        /*0268*/ 	.short	0x010a
        /*026a*/ 	.byte	0x3f
	.zero		1


	//   ....[19]....
        /*026c*/ 	.word	0x00007cf0
        /*0270*/ 	.word	0x00000010
        /*0274*/ 	.word	0x00026828
        /*0278*/ 	.short	0x010a
        /*027a*/ 	.byte	0x3f
	.zero		1


	//   ....[20]....
        /*027c*/ 	.word	0x00008000
        /*0280*/ 	.word	0x00000010
        /*0284*/ 	.word	0x00026848
        /*0288*/ 	.short	0x010a
        /*028a*/ 	.byte	0x3f
	.zero		1


	//   ....[21]....
        /*028c*/ 	.word	0x000082c0
        /*0290*/ 	.word	0x00000010
        /*0294*/ 	.word	0x00026820
        /*0298*/ 	.short	0x010a
        /*029a*/ 	.byte	0x3f
	.zero		1


	//   ....[22]....
        /*029c*/ 	.word	0x00008660
        /*02a0*/ 	.word	0x00000010
        /*02a4*/ 	.word	0x00026840
        /*02a8*/ 	.short	0x010a
        /*02aa*/ 	.byte	0x3f
	.zero		1


	//   ....[23]....
        /*02ac*/ 	.word	0x00008940
        /*02b0*/ 	.word	0x00000010
        /*02b4*/ 	.word	0x00026828
        /*02b8*/ 	.short	0x010a
        /*02ba*/ 	.byte	0x3f
	.zero		1


	//   ....[24]....
        /*02bc*/ 	.word	0x00008cd0
        /*02c0*/ 	.word	0x00000003
        /*02c4*/ 	.word	0x00026840
        /*02c8*/ 	.short	0x010a
        /*02ca*/ 	.byte	0x3f
	.zero		1


	//   ....[25]....
        /*02cc*/ 	.word	0x00009180
        /*02d0*/ 	.word	0x00000006
        /*02d4*/ 	.word	0x00000000
        /*02d8*/ 	.short	0x010a
        /*02da*/ 	.byte	0x3f
	.zero		1


	//   ....[26]....
        /*02dc*/ 	.word	0x000091e0
        /*02e0*/ 	.word	0x00000003
        /*02e4*/ 	.word	0x00000000
        /*02e8*/ 	.short	0x010a
        /*02ea*/ 	.byte	0x3f
	.zero		1


	//   ....[27]....
        /*02ec*/ 	.word	0x00009240
        /*02f0*/ 	.word	0x00000000
        /*02f4*/ 	.word	0x00000000
        /*02f8*/ 	.short	0x010a
        /*02fa*/ 	.byte	0x3f
	.zero		1


	//   ....[28]....
        /*02fc*/ 	.word	0x00009270
        /*0300*/ 	.word	0x00000003
        /*0304*/ 	.word	0x00000000
        /*0308*/ 	.short	0x010a
        /*030a*/ 	.byte	0x3f
	.zero		1


	//   ....[29]....
        /*030c*/ 	.word	0x00009350
        /*0310*/ 	.word	0x00000002
        /*0314*/ 	.word	0x00026800
        /*0318*/ 	.short	0x010a
        /*031a*/ 	.byte	0x3f
	.zero		1


	//   ....[30]....
        /*031c*/ 	.word	0x000093b0
        /*0320*/ 	.word	0x00000005
        /*0324*/ 	.word	0x00026810
        /*0328*/ 	.short	0x010a
        /*032a*/ 	.byte	0x3f
	.zero		1


	//   ....[31]....
        /*032c*/ 	.word	0x00009410
        /*0330*/ 	.word	0x00000005
        /*0334*/ 	.word	0x00026830
        /*0338*/ 	.short	0x010a
        /*033a*/ 	.byte	0x3f
	.zero		1


	//   ....[32]....
        /*033c*/ 	.word	0x00009690
        /*0340*/ 	.word	0x00000010
        /*0344*/ 	.word	0x00026820
        /*0348*/ 	.short	0x010a
        /*034a*/ 	.byte	0x3f
	.zero		1


	//   ....[33]....
        /*034c*/ 	.word	0x000096e0
        /*0350*/ 	.word	0x00000010
        /*0354*/ 	.word	0x00026840
        /*0358*/ 	.short	0x010a
        /*035a*/ 	.byte	0x3f
	.zero		1


	//   ....[34]....
        /*035c*/ 	.word	0x00009730
        /*0360*/ 	.word	0x00000010
        /*0364*/ 	.word	0x00026828
        /*0368*/ 	.short	0x010a
        /*036a*/ 	.byte	0x3f
	.zero		1


	//   ....[35]....
        /*036c*/ 	.word	0x00009780
        /*0370*/ 	.word	0x00000010
        /*0374*/ 	.word	0x00026848
        /*0378*/ 	.short	0x010a
        /*037a*/ 	.byte	0x3f
	.zero		1


	//   ....[36]....
        /*037c*/ 	.word	0x000097e0
        /*0380*/ 	.word	0x00000010
        /*0384*/ 	.word	0x00026820
        /*0388*/ 	.short	0x010a
        /*038a*/ 	.byte	0x3f
	.zero		1


	//   ....[37]....
        /*038c*/ 	.word	0x00009830
        /*0390*/ 	.word	0x00000010
        /*0394*/ 	.word	0x00026840
        /*0398*/ 	.short	0x010a
        /*039a*/ 	.byte	0x3f
	.zero		1


	//   ....[38]....
        /*039c*/ 	.word	0x00009880
        /*03a0*/ 	.word	0x00000010
        /*03a4*/ 	.word	0x00026828
        /*03a8*/ 	.short	0x010a
        /*03aa*/ 	.byte	0x3f
	.zero		1


	//   ....[39]....
        /*03ac*/ 	.word	0x000098d0
        /*03b0*/ 	.word	0x00000003
        /*03b4*/ 	.word	0x00026840
        /*03b8*/ 	.short	0x010a
        /*03ba*/ 	.byte	0x3f
	.zero		1


	//   ....[40]....
        /*03bc*/ 	.word	0x000099a0
        /*03c0*/ 	.word	0x00000006
        /*03c4*/ 	.word	0x00000000
        /*03c8*/ 	.short	0x010a
        /*03ca*/ 	.byte	0x3f
	.zero		1


	//   ....[41]....
        /*03cc*/ 	.word	0x000099f0
        /*03d0*/ 	.word	0x00000003
        /*03d4*/ 	.word	0x00000000
        /*03d8*/ 	.short	0x010a
        /*03da*/ 	.byte	0x3f
	.zero		1


	//   ....[42]....
        /*03dc*/ 	.word	0x00009a40
        /*03e0*/ 	.word	0x00000000
        /*03e4*/ 	.word	0x00000000
        /*03e8*/ 	.short	0x010a
        /*03ea*/ 	.byte	0x3f
	.zero		1


	//----- nvinfo : EIATTR_NUM_MBARRIERS
	.align		4
.L_719:
        /*03ec*/ 	.byte	0x03, 0x38
        /*03ee*/ 	.short	0x0009


	//----- nvinfo : EIATTR_EXIT_INSTR_OFFSETS
	.align		4
        /*03f0*/ 	.byte	0x04, 0x1c
        /*03f2*/ 	.short	(.L_721 - .L_720)


	//   ....[0]....
.L_720:
        /*03f4*/ 	.word	0x000092c0


	//----- nvinfo : EIATTR_MAX_THREADS
	.align		4
.L_721:
        /*03f8*/ 	.byte	0x04, 0x05
        /*03fa*/ 	.short	(.L_723 - .L_722)
.L_722:
        /*03fc*/ 	.word	0x00000180
        /*0400*/ 	.word	0x00000001
        /*0404*/ 	.word	0x00000001


	//----- nvinfo : EIATTR_CRS_STACK_SIZE
	.align		4
.L_723:
        /*0408*/ 	.byte	0x04, 0x1e
        /*040a*/ 	.short	(.L_725 - .L_724)
.L_724:
        /*040c*/ 	.word	0x00000000


	//----- nvinfo : EIATTR_CBANK_PARAM_SIZE
	.align		4
.L_725:
        /*0410*/ 	.byte	0x03, 0x19
        /*0412*/ 	.short	0x0770


	//----- nvinfo : EIATTR_PARAM_CBANK
	.align		4
        /*0414*/ 	.byte	0x04, 0x0a
        /*0416*/ 	.short	(.L_727 - .L_726)
	.align		4
.L_726:
        /*0418*/ 	.word	index@(.nv.constant0._ZN7cutlass13device_kernelIN5flash11enable_sm90INS1_16FlashAttnBwdSm90INS1_25CollectiveMainloopBwdSm90ILi2ELi2ELi2EN4cute5tupleIJNS5_1CILi1EEES8_S8_EEENS6_IJNS7_ILi64EEENS7_ILi128EEENS7_ILi96EEEEEENS_10bfloat16_tEfNS_4arch4Sm90ELb1ELb0ELb0ELb0ELb1ELb1ELb0ELb0ELi2ELi1ELi2ELi1ELb1EEENS1_24CollectiveEpilogueBwdGQAISD_fSG_Li256ELb0ELb1EEENS1_25SingleTileBwdLPTSchedulerILb0ELi128ELb1EEEEEEEEEvNT_6ParamsE)
        /*041c*/ 	.short	0x0210
        /*041e*/ 	.short	0x0770


	//----- nvinfo : EIATTR_SW_WAR
	.align		4
.L_727:
        /*0420*/ 	.byte	0x04, 0x36
        /*0422*/ 	.short	(.L_729 - .L_728)
.L_728:
        /*0424*/ 	.word	0x00000008
.L_729:


//--------------------- .nv.info._ZN7cutlass13device_kernelIN5flash22FlashAttnBwdPreprocessIN4cute5tupleIJNS3_1CILi64EEENS5_ILi96EEEEEENS_10bfloat16_tEfNS_4arch4Sm90ELb1ELb0EEEEEvNT_6ParamsE --------------------------
	.section	.nv.info._ZN7cutlass13device_kernelIN5flash22FlashAttnBwdPreprocessIN4cute5tupleIJNS3_1CILi64EEENS5_ILi96EEEEEENS_10bfloat16_tEfNS_4arch4Sm90ELb1ELb0EEEEEvNT_6ParamsE,"",@"SHT_CUDA_INFO"
	.sectionflags	@""
	.align	4


	//----- nvinfo : EIATTR_CUDA_API_VERSION
	.align		4
        /*0000*/ 	.byte	0x04, 0x37
        /*0002*/ 	.short	(.L_731 - .L_730)
.L_730:
        /*0004*/ 	.word	0x00000082


	//----- nvinfo : EIATTR_KPARAM_INFO
	.align		4
.L_731:
        /*0008*/ 	.byte	0x04, 0x17
        /*000a*/ 	.short	(.L_733 - .L_732)
.L_732:
        /*000c*/ 	.word	0x00000000
        /*0010*/ 	.short	0x0000
        /*0012*/ 	.short	0x0000
        /*0014*/ 	.byte	0x00, 0xf0, 0xc1, 0x03


	//----- nvinfo : EIATTR_SPARSE_MMA_MASK
	.align		4
.L_733:
        /*0018*/ 	.byte	0x03, 0x50
        /*001a*/ 	.short	0x0000


	//----- nvinfo : EIATTR_MAXREG_COUNT
	.align		4
        /*001c*/ 	.byte	0x03, 0x1b
        /*001e*/ 	.short	0x0080


	//----- nvinfo : EIATTR_MERCURY_ISA_VERSION
	.align		4
        /*0020*/ 	.byte	0x03, 0x5f
        /*0022*/ 	.short	0x0101


	//----- nvinfo : EIATTR_COOP_GROUP_MASK_REGIDS
	.align		4
        /*0024*/ 	.byte	0x04, 0x29
        /*0026*/ 	.short	(.L_735 - .L_734)


	//   ....[0]....
.L_734:
        /*0028*/ 	.word	0xffffffff


	//   ....[1]....
        /*002c*/ 	.word	0xffffffff


	//----- nvinfo : EIATTR_COOP_GROUP_INSTR_OFFSETS
	.align		4
.L_735:
        /*0030*/ 	.byte	0x04, 0x28
        /*0032*/ 	.short	(.L_737 - .L_736)


	//   ....[0]....
.L_736:
        /*0034*/ 	.word	0x00000c10


	//   ....[1]....
        /*0038*/ 	.word	0x00000c40


	//----- nvinfo : EIATTR_EXIT_INSTR_OFFSETS
	.align		4
.L_737:
        /*003c*/ 	.byte	0x04, 0x1c
        /*003e*/ 	.short	(.L_739 - .L_738)


	//   ....[0]....
.L_738:
        /*0040*/ 	.word	0x000010f0


	//   ....[1]....
        /*0044*/ 	.word	0x00001170


	//----- nvinfo : EIATTR_MAX_THREADS
	.align		4
.L_739:
        /*0048*/ 	.byte	0x04, 0x05
        /*004a*/ 	.short	(.L_741 - .L_740)
.L_740:
        /*004c*/ 	.word	0x00000100
        /*0050*/ 	.word	0x00000001
        /*0054*/ 	.word	0x00000001


	//----- nvinfo : EIATTR_CRS_STACK_SIZE
	.align		4
.L_741:
        /*0058*/ 	.byte	0x04, 0x1e
        /*005a*/ 	.short	(.L_743 - .L_742)
.L_742:
        /*005c*/ 	.word	0x00000000


	//----- nvinfo : EIATTR_CBANK_PARAM_SIZE
	.align		4
.L_743:
        /*0060*/ 	.byte	0x03, 0x19
        /*0062*/ 	.short	0x00f0


	//----- nvinfo : EIATTR_PARAM_CBANK
	.align		4
        /*0064*/ 	.byte	0x04, 0x0a
        /*0066*/ 	.short	(.L_745 - .L_744)
	.align		4
.L_744:
        /*0068*/ 	.word	index@(.nv.constant0._ZN7cutlass13device_kernelIN5flash22FlashAttnBwdPreprocessIN4cute5tupleIJNS3_1CILi64EEENS5_ILi96EEEEEENS_10bfloat16_tEfNS_4arch4Sm90ELb1ELb0EEEEEvNT_6ParamsE)
        /*006c*/ 	.short	0x0210
        /*006e*/ 	.short	0x00f0


	//----- nvinfo : EIATTR_SW_WAR
	.align		4
.L_745:
        /*0070*/ 	.byte	0x04, 0x36
        /*0072*/ 	.short	(.L_747 - .L_746)
.L_746:
        /*0074*/ 	.word	0x00000008
.L_747:


//--------------------- .nv.info._ZN7cutlass13device_kernelIN5flash11enable_sm90INS1_16FlashAttnBwdSm90INS1_25CollectiveMainloopBwdSm90ILi2ELi2ELi2EN4cute5tupleIJNS5_1CILi1EEES8_S8_EEENS6_IJNS7_ILi64EEENS7_ILi128EEENS7_ILi96EEEEEENS_10bfloat16_tEfNS_4arch4Sm90ELb1ELb0ELb0ELb1ELb0ELb1ELb0ELb0ELi2ELi1ELi2ELi1ELb1EEENS1_21CollectiveEpilogueBwdISD_SE_SG_Li256ELb1ELb0ELi1EEENS1_25SingleTileBwdLPTSchedulerILb1ELi128ELb0EEEEEEEEEvNT_6ParamsE --------------------------
	.section	.nv.info._ZN7cutlass13device_kernelIN5flash11enable_sm90INS1_16FlashAttnBwdSm90INS1_25CollectiveMainloopBwdSm90ILi2ELi2ELi2EN4cute5tupleIJNS5_1CILi1EEES8_S8_EEENS6_IJNS7_ILi64EEENS7_ILi128EEENS7_ILi96EEEEEENS_10bfloat16_tEfNS_4arch4Sm90ELb1ELb0ELb0ELb1ELb0ELb1ELb0ELb0ELi2ELi1ELi2ELi1ELb1EEENS1_21CollectiveEpilogueBwdISD_SE_SG_Li256ELb1ELb0ELi1EEENS1_25SingleTileBwdLPTSchedulerILb1ELi128ELb0EEEEEEEEEvNT_6ParamsE,"",@"SHT_CUDA_INFO"
	.sectionflags	@""
	.align	4


	//----- nvinfo : EIATTR_CUDA_API_VERSION
	.align		4
        /*0000*/ 	.byte	0x04, 0x37
        /*0002*/ 	.short	(.L_749 - .L_748)
.L_748:
        /*0004*/ 	.word	0x00000082


	//----- nvinfo : EIATTR_KPARAM_INFO
	.align		4
.L_749:
        /*0008*/ 	.byte	0x04, 0x17
        /*000a*/ 	.short	(.L_751 - .L_750)
.L_750:
        /*000c*/ 	.word	0x00000000
        /*0010*/ 	.short	0x0000
        /*0012*/ 	.short	0x0070
        /*0014*/ 	.byte	0x00, 0xf0, 0x01, 0x1a


	//----- nvinfo : EIATTR_SPARSE_MMA_MASK
	.align		4
.L_751:
        /*0018*/ 	.byte	0x03, 0x50
        /*001a*/ 	.short	0x0000


	//----- nvinfo : EIATTR_MAXREG_COUNT
	.align		4
        /*001c*/ 	.byte	0x03, 0x1b
        /*001e*/ 	.short	0x00a8


	//----- nvinfo : EIATTR_NUM_BARRIERS
	.align		4
        /*0020*/ 	.byte	0x02, 0x4c
        /*0022*/ 	.byte	0x10
	.zero		1


	//----- nvinfo : EIATTR_EXTERNS
	.align		4
        /*0024*/ 	.byte	0x04, 0x0f
        /*0026*/ 	.short	(.L_753 - .L_752)


	//   ....[0]....
	.align		4
.L_752:
        /*0028*/ 	.word	index@(__assertfail)


	//----- nvinfo : EIATTR_ANNOTATIONS
	.align		4
.L_753:
        /*002c*/ 	.byte	0x04, 0x55
        /*002e*/ 	.short	(.L_755 - .L_754)


	//   ....[0]....
.L_754:
        /*0030*/ 	.word	0x00000001
        /*0034*/ 	.byte	0x40, 0x8c, 0x00, 0x00, 0x01, 0x00, 0x00, 0x00, 0x70, 0x90, 0x00, 0x00, 0x01, 0x00, 0x00, 0x00
        /*0044*/ 	.byte	0x90, 0x9d, 0x00, 0x00, 0x01, 0x00, 0x00, 0x00, 0xb0, 0x9d, 0x00, 0x00, 0x01, 0x00, 0x00, 0x00
        /*0054*/ 	.byte	0x90, 0xa1, 0x00, 0x00


	//----- nvinfo : EIATTR_MERCURY_ISA_VERSION
	.align		4
.L_755:
        /*0058*/ 	.byte	0x03, 0x5f
        /*005a*/ 	.short	0x0101


	//----- nvinfo : EIATTR_INT_WARP_WIDE_INSTR_OFFSETS
	.align		4
        /*005c*/ 	.byte	0x04, 0x31
        /*005e*/ 	.short	(.L_757 - .L_756)


	//   ....[0]....
.L_756:
        /*0060*/ 	.word	0x00000190


	//   ....[1]....
        /*0064*/ 	.word	0x000001c0


	//----- nvinfo : EIATTR_COOP_GROUP_MASK_REGIDS
	.align		4
.L_757:
        /*0068*/ 	.byte	0x04, 0x29
        /*006a*/ 	.short	(.L_759 - .L_758)


	//   ....[0]....
.L_758:
        /*006c*/ 	.word	0xffffffff


	//   ....[1]....
        /*0070*/ 	.word	0xffffffff


	//   ....[2]....
        /*0074*/ 	.word	0xffffffff


	//   ....[3]....
        /*0078*/ 	.word	0xffffffff


	//   ....[4]....
        /*007c*/ 	.word	0xffffffff


	//   ....[5]....
        /*0080*/ 	.word	0xffffffff


	//   ....[6]....
        /*0084*/ 	.word	0xffffffff


	//   ....[7]....
        /*0088*/ 	.word	0x0500000f


	//----- nvinfo : EIATTR_COOP_GROUP_INSTR_OFFSETS
	.align		4
.L_759:
        /*008c*/ 	.byte	0x04, 0x28
        /*008e*/ 	.short	(.L_761 - .L_760)


	//   ....[0]....
.L_760:
        /*0090*/ 	.word	0x00000070


	//   ....[1]....
        /*0094*/ 	.word	0x000001a0


	//   ....[2]....
        /*0098*/ 	.word	0x000001f0


	//   ....[3]....
        /*009c*/ 	.word	0x000003e0


	//   ....[4]....
        /*00a0*/ 	.word	0x00000630


	//   ....[5]....
        /*00a4*/ 	.word	0x00001710


	//   ....[6]....
        /*00a8*/ 	.word	0x000066c0


	//   ....[7]....
        /*00ac*/ 	.word	0x0000aad0


	//----- nvinfo : EIATTR_REG_RECONFIG
	.align		4
.L_761:
        /*00b0*/ 	.byte	0x01, 0x54
	.zero		2


	//----- nvinfo : EIATTR_SYSCALL_OFFSETS
	.align		4
        /*00b4*/ 	.byte	0x04, 0x46
        /*00b6*/ 	.short	(.L_763 - .L_762)


	//   ....[0]....
.L_762:
        /*00b8*/ 	.word	0x00001370


	//   ....[1]....
        /*00bc*/ 	.word	0x00001460


	//   ....[2]....
        /*00c0*/ 	.word	0x000015c0


	//   ....[3]....
        /*00c4*/ 	.word	0x000016b0


	//   ....[4]....
        /*00c8*/ 	.word	0x00001930


	//----- nvinfo : EIATTR_MBARRIER_INSTR_OFFSETS
	.align		4
.L_763:
        /*00cc*/ 	.byte	0x04, 0x39
        /*00ce*/ 	.short	(.L_765 - .L_764)


	//   ....[0]....
.L_764:
        /*00d0*/ 	.word	0x00000290
        /*00d4*/ 	.word	0x000000ff
        /*00d8*/ 	.word	0x00026800
        /*00dc*/ 	.short	0x0100
        /*00de*/ 	.byte	0x06
	.zero		1


	//   ....[1]....
        /*00e0*/ 	.word	0x00000390
        /*00e4*/ 	.word	0x000000ff
        /*00e8*/ 	.word	0x00026810
        /*00ec*/ 	.short	0x0100
        /*00ee*/ 	.byte	0x08
	.zero		1


	//   ....[2]....
        /*00f0*/ 	.word	0x000003a0
        /*00f4*/ 	.word	0x000000ff
        /*00f8*/ 	.word	0x00026820
        /*00fc*/ 	.short	0x0100
        /*00fe*/ 	.byte	0x08
	.zero		1


	//   ....[3]....
        /*0100*/ 	.word	0x000003b0
        /*0104*/ 	.word	0x000000ff
        /*0108*/ 	.word	0x00026818
        /*010c*/ 	.short	0x0100
        /*010e*/ 	.byte	0x08
	.zero		1


	//   ....[4]....
        /*0110*/ 	.word	0x000003c0
        /*0114*/ 	.word	0x000000ff
        /*0118*/ 	.word	0x00026828
        /*011c*/ 	.short	0x0100
        /*011e*/ 	.byte	0x08
	.zero		1


	//   ....[5]....
        /*0120*/ 	.word	0x000004f0
        /*0124*/ 	.word	0x000000ff
        /*0128*/ 	.word	0x00026830
        /*012c*/ 	.short	0x0100
        /*012e*/ 	.byte	0x08
	.zero		1


	//   ....[6]....
        /*0130*/ 	.word	0x00000500
        /*0134*/ 	.word	0x000000ff
        /*0138*/ 	.word	0x00026840
        /*013c*/ 	.short	0x0100
        /*013e*/ 	.byte	0x08
	.zero		1


	//   ....[7]....
        /*0140*/ 	.word	0x00000510
        /*0144*/ 	.word	0x000000ff
        /*0148*/ 	.word	0x00026838
        /*014c*/ 	.short	0x0100
        /*014e*/ 	.byte	0x08
	.zero		1


	//   ....[8]....
        /*0150*/ 	.word	0x00000520
        /*0154*/ 	.word	0x000000ff
        /*0158*/ 	.word	0x00026848
        /*015c*/ 	.short	0x0100
        /*015e*/ 	.byte	0x08
	.zero		1


	//   ....[9]....
        /*0160*/ 	.word	0x00001750
        /*0164*/ 	.word	0x00000002
        /*0168*/ 	.word	0x00026800
        /*016c*/ 	.short	0x010a
        /*016e*/ 	.byte	0x3f
	.zero		1


	//   ....[10]....
        /*0170*/ 	.word	0x000017f0
        /*0174*/ 	.word	0x00000002
        /*0178*/ 	.word	0x00026800
        /*017c*/ 	.short	0x010a
        /*017e*/ 	.byte	0x3f
	.zero		1


	//   ....[11]....
        /*0180*/ 	.word	0x00002150
        /*0184*/ 	.word	0x000000ff
        /*0188*/ 	.word	0x00026810
        /*018c*/ 	.short	0x010a
        /*018e*/ 	.byte	0x07
	.zero		1


	//   ....[12]....
        /*0190*/ 	.word	0x00002190
        /*0194*/ 	.word	0x000000ff
        /*0198*/ 	.word	0x00026810
        /*019c*/ 	.short	0x010a
        /*019e*/ 	.byte	0x07
	.zero		1


	//   ....[13]....
        /*01a0*/ 	.word	0x000025d0
        /*01a4*/ 	.word	0x000000ff
        /*01a8*/ 	.word	0x00026830
        /*01ac*/ 	.short	0x010a
        /*01ae*/ 	.byte	0x07
	.zero		1


	//   ....[14]....
        /*01b0*/ 	.word	0x00002610
        /*01b4*/ 	.word	0x000000ff
        /*01b8*/ 	.word	0x00026830
        /*01bc*/ 	.short	0x010a
        /*01be*/ 	.byte	0x07
	.zero		1


	//   ....[15]....
        /*01c0*/ 	.word	0x00004430
        /*01c4*/ 	.word	0x000000ff
        /*01c8*/ 	.word	0x00000000
        /*01cc*/ 	.short	0x0101
        /*01ce*/ 	.byte	0x08
	.zero		1


	//   ....[16]....
        /*01d0*/ 	.word	0x00004710
        /*01d4*/ 	.word	0x000000ff
        /*01d8*/ 	.word	0x00000000
        /*01dc*/ 	.short	0x0101
        /*01de*/ 	.byte	0x07
	.zero		1


	//   ....[17]....
        /*01e0*/ 	.word	0x00008810
        /*01e4*/ 	.word	0x0000000f
        /*01e8*/ 	.word	0x00026820
        /*01ec*/ 	.short	0x010a
        /*01ee*/ 	.byte	0x3f
	.zero		1


	//   ....[18]....
        /*01f0*/ 	.word	0x000090d0
        /*01f4*/ 	.word	0x0000000f
        /*01f8*/ 	.word	0x00026840
        /*01fc*/ 	.short	0x010a
        /*01fe*/ 	.byte	0x3f
	.zero		1


	//   ....[19]....
        /*0200*/ 	.word	0x00009410
        /*0204*/ 	.word	0x0000000f
        /*0208*/ 	.word	0x00026828
        /*020c*/ 	.short	0x010a
        /*020e*/ 	.byte	0x3f
	.zero		1


	//   ....[20]....
        /*0210*/ 	.word	0x00009750
        /*0214*/ 	.word	0x0000000f
        /*0218*/ 	.word	0x00026848
        /*021c*/ 	.short	0x010a
        /*021e*/ 	.byte	0x3f
	.zero		1


	//   ....[21]....
        /*0220*/ 	.word	0x00009a30
        /*0224*/ 	.word	0x0000000f
        /*0228*/ 	.word	0x00026820
        /*022c*/ 	.short	0x010a
        /*022e*/ 	.byte	0x3f
	.zero		1


	//   ....[22]....
        /*0230*/ 	.word	0x00009de0
        /*0234*/ 	.word	0x0000000f
        /*0238*/ 	.word	0x00026840
        /*023c*/ 	.short	0x010a
        /*023e*/ 	.byte	0x3f
	.zero		1


	//   ....[23]....
        /*0240*/ 	.word	0x0000a0f0
        /*0244*/ 	.word	0x0000000f
        /*0248*/ 	.word	0x00026828
        /*024c*/ 	.short	0x010a
        /*024e*/ 	.byte	0x3f
	.zero		1


	//   ....[24]....
        /*0250*/ 	.word	0x0000a470
        /*0254*/ 	.word	0x00000003
        /*0258*/ 	.word	0x00026840
        /*025c*/ 	.short	0x010a
        /*025e*/ 	.byte	0x3f
	.zero		1


	//   ....[25]....
        /*0260*/ 	.word	0x0000a940
        /*0264*/ 	.word	0x00000007
        /*0268*/ 	.word	0x00000000
        /*026c*/ 	.short	0x010a
        /*026e*/ 	.byte	0x3f
	.zero		1


	//   ....[26]....
        /*0270*/ 	.word	0x0000a990
        /*0274*/ 	.word	0x00000003
        /*0278*/ 	.word	0x00000000
        /*027c*/ 	.short	0x010a
        /*027e*/ 	.byte	0x3f
	.zero		1


	//   ....[27]....
        /*0280*/ 	.word	0x0000a9f0
        /*0284*/ 	.word	0x00000005
        /*0288*/ 	.word	0x00000000
        /*028c*/ 	.short	0x010a
        /*028e*/ 	.byte	0x3f
	.zero		1


	//   ....[28]....
        /*0290*/ 	.word	0x0000aa20
        /*0294*/ 	.word	0x00000003
        /*0298*/ 	.word	0x00000000
        /*029c*/ 	.short	0x010a
        /*029e*/ 	.byte	0x3f
	.zero		1


	//   ....[29]....
        /*02a0*/ 	.word	0x0000ab00
        /*02a4*/ 	.word	0x00000002
        /*02a8*/ 	.word	0x00026800
        /*02ac*/ 	.short	0x010a
        /*02ae*/ 	.byte	0x3f
	.zero		1


	//   ....[30]....
        /*02b0*/ 	.word	0x0000ab60
        /*02b4*/ 	.word	0x00000005
        /*02b8*/ 	.word	0x00026810
        /*02bc*/ 	.short	0x010a
        /*02be*/ 	.byte	0x3f
	.zero		1


	//   ....[31]....
        /*02c0*/ 	.word	0x0000abc0
        /*02c4*/ 	.word	0x00000005
        /*02c8*/ 	.word	0x00026830
        /*02cc*/ 	.short	0x010a
        /*02ce*/ 	.byte	0x3f
	.zero		1


	//   ....[32]....
        /*02d0*/ 	.word	0x0000ac10
        /*02d4*/ 	.word	0x0000000f
        /*02d8*/ 	.word	0x00026820
        /*02dc*/ 	.short	0x010a
        /*02de*/ 	.byte	0x3f
	.zero		1


	//   ....[33]....
        /*02e0*/ 	.word	0x0000ac60
        /*02e4*/ 	.word	0x0000000f
        /*02e8*/ 	.word	0x00026840
        /*02ec*/ 	.short	0x010a
        /*02ee*/ 	.byte	0x3f
	.zero		1


	//   ....[34]....
        /*02f0*/ 	.word	0x0000acb0
        /*02f4*/ 	.word	0x0000000f
        /*02f8*/ 	.word	0x00026828
        /*02fc*/ 	.short	0x010a
        /*02fe*/ 	.byte	0x3f
	.zero		1


	//   ....[35]....
        /*0300*/ 	.word	0x0000ad00
        /*0304*/ 	.word	0x0000000f
        /*0308*/ 	.word	0x00026848
        /*030c*/ 	.short	0x010a
        /*030e*/ 	.byte	0x3f
	.zero		1


	//   ....[36]....
        /*0310*/ 	.word	0x0000ad60
        /*0314*/ 	.word	0x0000000f
        /*0318*/ 	.word	0x00026820
        /*031c*/ 	.short	0x010a
        /*031e*/ 	.byte	0x3f
	.zero		1


	//   ....[37]....
        /*0320*/ 	.word	0x0000adb0
        /*0324*/ 	.word	0x0000000f
        /*0328*/ 	.word	0x00026840
        /*032c*/ 	.short	0x010a
        /*032e*/ 	.byte	0x3f
	.zero		1


	//   ....[38]....
        /*0330*/ 	.word	0x0000ae00
        /*0334*/ 	.word	0x0000000f
        /*0338*/ 	.word	0x00026828
        /*033c*/ 	.short	0x010a
        /*033e*/ 	.byte	0x3f
	.zero		1


	//   ....[39]....
        /*0340*/ 	.word	0x0000ae50
        /*0344*/ 	.word	0x00000003
        /*0348*/ 	.word	0x00026840
        /*034c*/ 	.short	0x010a
        /*034e*/ 	.byte	0x3f
	.zero		1


	//   ....[40]....
        /*0350*/ 	.word	0x0000af20
        /*0354*/ 	.word	0x00000007
        /*0358*/ 	.word	0x00000000
        /*035c*/ 	.short	0x010a
        /*035e*/ 	.byte	0x3f
	.zero		1


	//   ....[41]....
        /*0360*/ 	.word	0x0000af70
        /*0364*/ 	.word	0x00000003
        /*0368*/ 	.word	0x00000000
        /*036c*/ 	.short	0x010a
        /*036e*/ 	.byte	0x3f
	.zero		1


	//   ....[42]....
        /*0370*/ 	.word	0x0000afc0
        /*0374*/ 	.word	0x00000005
        /*0378*/ 	.word	0x00000000
        /*037c*/ 	.short	0x010a
        /*037e*/ 	.byte	0x3f
	.zero		1


	//----- nvinfo : EIATTR_NUM_MBARRIERS
	.align		4
.L_765:
        /*0380*/ 	.byte	0x03, 0x38
        /*0382*/ 	.short	0x0009


	//----- nvinfo : EIATTR_EXIT_INSTR_OFFSETS
	.align		4
        /*0384*/ 	.byte	0x04, 0x1c
        /*0386*/ 	.short	(.L_767 - .L_766)


	//   ....[0]....
.L_766:
        /*0388*/ 	.word	0x0000aa70


	//----- nvinfo : EIATTR_MAX_THREADS
	.align		4
.L_767:
        /*038c*/ 	.byte	0x04, 0x05
        /*038e*/ 	.short	(.L_769 - .L_768)
.L_768:
        /*0390*/ 	.word	0x00000180
        /*0394*/ 	.word	0x00000001
        /*0398*/ 	.word	0x00000001


	//----- nvinfo : EIATTR_CRS_STACK_SIZE
	.align		4
.L_769:
        /*039c*/ 	.byte	0x04, 0x1e
        /*039e*/ 	.short	(.L_771 - .L_770)
.L_770:
        /*03a0*/ 	.word	0x00000000


	//----- nvinfo : EIATTR_CBANK_PARAM_SIZE
	.align		4
.L_771:
        /*03a4*/ 	.byte	0x03, 0x19
        /*03a6*/ 	.short	0x06f0


	//----- nvinfo : EIATTR_PARAM_CBANK
	.align		4
        /*03a8*/ 	.byte	0x04, 0x0a
        /*03aa*/ 	.short	(.L_773 - .L_772)
	.align		4
.L_772:
        /*03ac*/ 	.word	index@(.nv.constant0._ZN7cutlass13device_kernelIN5flash11enable_sm90INS1_16FlashAttnBwdSm90INS1_25CollectiveMainloopBwdSm90ILi2ELi2ELi2EN4cute5tupleIJNS5_1CILi1EEES8_S8_EEENS6_IJNS7_ILi64EEENS7_ILi128EEENS7_ILi96EEEEEENS_10bfloat16_tEfNS_4arch4Sm90ELb1ELb0ELb0ELb1ELb0ELb1ELb0ELb0ELi2ELi1ELi2ELi1ELb1EEENS1_21CollectiveEpilogueBwdISD_SE_SG_Li256ELb1ELb0ELi1EEENS1_25SingleTileBwdLPTSchedulerILb1ELi128ELb0EEEEEEEEEvNT_6ParamsE)
        /*03b0*/ 	.short	0x0210
        /*03b2*/ 	.short	0x06f0


	//----- nvinfo : EIATTR_SW_WAR
	.align		4
.L_773:
        /*03b4*/ 	.byte	0x04, 0x36
        /*03b6*/ 	.short	(.L_775 - .L_774)
.L_774:
        /*03b8*/ 	.word	0x00000008
.L_775:


//--------------------- .nv.info._ZN7cutlass13device_kernelIN5flash11enable_sm90INS1_16FlashAttnBwdSm90INS1_25CollectiveMainloopBwdSm90ILi2ELi2ELi2EN4cute5tupleIJNS5_1CILi1EEES8_S8_EEENS6_IJNS7_ILi64EEENS7_ILi128EEENS7_ILi96EEEEEENS_10bfloat16_tEfNS_4arch4Sm90ELb1ELb0ELb0ELb1ELb1ELb1ELb0ELb0ELi2ELi1ELi2ELi1ELb1EEENS1_21CollectiveEpilogueBwdISD_SE_SG_Li256ELb1ELb0ELi1EEENS1_25SingleTileBwdLPTSchedulerILb1ELi128ELb1EEEEEEEEEvNT_6ParamsE --------------------------
	.section	.nv.info._ZN7cutlass13device_kernelIN5flash11enable_sm90INS1_16FlashAttnBwdSm90INS1_25CollectiveMainloopBwdSm90ILi2ELi2ELi2EN4cute5tupleIJNS5_1CILi1EEES8_S8_EEENS6_IJNS7_ILi64EEENS7_ILi128EEENS7_ILi96EEEEEENS_10bfloat16_tEfNS_4arch4Sm90ELb1ELb0ELb0ELb1ELb1ELb1ELb0ELb0ELi2ELi1ELi2ELi1ELb1EEENS1_21CollectiveEpilogueBwdISD_SE_SG_Li256ELb1ELb0ELi1EEENS1_25SingleTileBwdLPTSchedulerILb1ELi128ELb1EEEEEEEEEvNT_6ParamsE,"",@"SHT_CUDA_INFO"
	.sectionflags	@""
	.align	4


	//----- nvinfo : EIATTR_CUDA_API_VERSION
	.align		4
        /*0000*/ 	.byte	0x04, 0x37
        /*0002*/ 	.short	(.L_777 - .L_776)
.L_776:
        /*0004*/ 	.word	0x00000082


	//----- nvinfo : EIATTR_KPARAM_INFO
	.align		4
.L_777:
        /*0008*/ 	.byte	0x04, 0x17
        /*000a*/ 	.short	(.L_779 - .L_778)
.L_778:
        /*000c*/ 	.word	0x00000000
        /*0010*/ 	.short	0x0000
        /*0012*/ 	.short	0x0070
        /*0014*/ 	.byte	0x00, 0xf0, 0x01, 0x1a


	//----- nvinfo : EIATTR_SPARSE_MMA_MASK
	.align		4
.L_779:
        /*0018*/ 	.byte	0x03, 0x50
        /*001a*/ 	.short	0x0000


	//----- nvinfo : EIATTR_MAXREG_COUNT
	.align		4
        /*001c*/ 	.byte	0x03, 0x1b
        /*001e*/ 	.short	0x00a8


	//----- nvinfo : EIATTR_NUM_BARRIERS
	.align		4
        /*0020*/ 	.byte	0x02, 0x4c
        /*0022*/ 	.byte	0x10
	.zero		1


	//----- nvinfo : EIATTR_EXTERNS
	.align		4
        /*0024*/ 	.byte	0x04, 0x0f
        /*0026*/ 	.short	(.L_781 - .L_780)


	//   ....[0]....
	.align		4
.L_780:
        /*0028*/ 	.word	index@(__assertfail)


	//----- nvinfo : EIATTR_ANNOTATIONS
	.align		4
.L_781:
        /*002c*/ 	.byte	0x04, 0x55
        /*002e*/ 	.short	(.L_783 - .L_782)


	//   ....[0]....
.L_782:
        /*0030*/ 	.word	0x00000001
        /*0034*/ 	.byte	0x50, 0x95, 0x00, 0x00, 0x01, 0x00, 0x00, 0x00, 0x80, 0x99, 0x00, 0x00, 0x01, 0x00, 0x00, 0x00
        /*0044*/ 	.byte	0xa0, 0xa6, 0x00, 0x00, 0x01, 0x00, 0x00, 0x00, 0xc0, 0xa6, 0x00, 0x00, 0x01, 0x00, 0x00, 0x00
        /*0054*/ 	.byte	0xa0, 0xaa, 0x00, 0x00


	//----- nvinfo : EIATTR_MERCURY_ISA_VERSION
	.align		4
.L_783:
        /*0058*/ 	.byte	0x03, 0x5f
        /*005a*/ 	.short	0x0101


	//----- nvinfo : EIATTR_INT_WARP_WIDE_INSTR_OFFSETS
	.align		4
        /*005c*/ 	.byte	0x04, 0x31
        /*005e*/ 	.short	(.L_785 - .L_784)


	//   ....[0]....
.L_784:
        /*0060*/ 	.word	0x00000190


	//   ....[1]....
        /*0064*/ 	.word	0x000001c0


	//   ....[2]....
        /*0068*/ 	.word	0x00007890


	//   ....[3]....
        /*006c*/ 	.word	0x00007f40


	//   ....[4]....
        /*0070*/ 	.word	0x00008460


	//----- nvinfo : EIATTR_COOP_GROUP_MASK_REGIDS
	.align		4
.L_785:
        /*0074*/ 	.byte	0x04, 0x29
        /*0076*/ 	.short	(.L_787 - .L_786)


	//   ....[0]....
.L_786:
        /*0078*/ 	.word	0xffffffff


	//   ....[1]....
        /*007c*/ 	.word	0xffffffff


	//   ....[2]....
        /*0080*/ 	.word	0xffffffff


	//   ....[3]....
        /*0084*/ 	.word	0xffffffff


	//   ....[4]....
        /*0088*/ 	.word	0xffffffff


	//   ....[5]....
        /*008c*/ 	.word	0xffffffff


	//   ....[6]....
        /*0090*/ 	.word	0xffffffff


	//   ....[7]....
        /*0094*/ 	.word	0xffffffff


	//   ....[8]....
        /*0098*/ 	.word	0xffffffff


	//   ....[9]....
        /*009c*/ 	.word	0xffffffff


	//   ....[10]....
        /*00a0*/ 	.word	0xffffffff


	//   ....[11]....
        /*00a4*/ 	.word	0xffffffff


	//   ....[12]....
        /*00a8*/ 	.word	0xffffffff


	//   ....[13]....
        /*00ac*/ 	.word	0x0500000f


	//   ....[14]....
        /*00b0*/ 	.word	0x0500000f


	//   ....[15]....
        /*00b4*/ 	.word	0x0500000f


	//   ....[16]....
        /*00b8*/ 	.word	0x0500000f


	//----- nvinfo : EIATTR_COOP_GROUP_INSTR_OFFSETS
	.align		4
.L_787:
        /*00bc*/ 	.byte	0x04, 0x28
        /*00be*/ 	.short	(.L_789 - .L_788)


	//   ....[0]....
.L_788:
        /*00c0*/ 	.word	0x00000070


	//   ....[1]....
        /*00c4*/ 	.word	0x000001a0


	//   ....[2]....
        /*00c8*/ 	.word	0x000001f0


	//   ....[3]....
        /*00cc*/ 	.word	0x000003e0


	//   ....[4]....
        /*00d0*/ 	.word	0x00000630


	//   ....[5]....
        /*00d4*/ 	.word	0x00001730


	//   ....[6]....
        /*00d8*/ 	.word	0x000066e0


	//   ....[7]....
        /*00dc*/ 	.word	0x00007490


	//   ....[8]....
        /*00e0*/ 	.word	0x000077c0


	//   ....[9]....
        /*00e4*/ 	.word	0x00007bc0


	//   ....[10]....
        /*00e8*/ 	.word	0x00007e70


	//   ....[11]....
        /*00ec*/ 	.word	0x00008120


	//   ....[12]....
        /*00f0*/ 	.word	0x00008390


	//   ....[13]....
        /*00f4*/ 	.word	0x0000b3e0


	//   ....[14]....
        /*00f8*/ 	.word	0x0000b550


	//   ....[15]....
        /*00fc*/ 	.word	0x0000b5c0


	//   ....[16]....
        /*0100*/ 	.word	0x0000b630


	//----- nvinfo : EIATTR_REG_RECONFIG
	.align		4
.L_789:
        /*0104*/ 	.byte	0x01, 0x54
	.zero		2


	//----- nvinfo : EIATTR_SYSCALL_OFFSETS
	.align		4
        /*0108*/ 	.byte	0x04, 0x46
        /*010a*/ 	.short	(.L_791 - .L_790)


	//   ....[0]....
.L_790:
        /*010c*/ 	.word	0x00001390


	//   ....[1]....
        /*0110*/ 	.word	0x00001480


	//   ....[2]....
        /*0114*/ 	.word	0x000015e0


	//   ....[3]....
        /*0118*/ 	.word	0x000016d0


	//   ....[4]....
        /*011c*/ 	.word	0x00001950


	//----- nvinfo : EIATTR_MBARRIER_INSTR_OFFSETS
	.align		4
.L_791:
        /*0120*/ 	.byte	0x04, 0x39
        /*0122*/ 	.short	(.L_793 - .L_792)


	//   ....[0]....
.L_792:
        /*0124*/ 	.word	0x00000290
        /*0128*/ 	.word	0x000000ff
        /*012c*/ 	.word	0x00026800
        /*0130*/ 	.short	0x0100
        /*0132*/ 	.byte	0x06
	.zero		1


	//   ....[1]....
        /*0134*/ 	.word	0x00000390
        /*0138*/ 	.word	0x000000ff
        /*013c*/ 	.word	0x00026810
        /*0140*/ 	.short	0x0100
        /*0142*/ 	.byte	0x08
	.zero		1


	//   ....[2]....
        /*0144*/ 	.word	0x000003a0
        /*0148*/ 	.word	0x000000ff
        /*014c*/ 	.word	0x00026820
        /*0150*/ 	.short	0x0100
        /*0152*/ 	.byte	0x08
	.zero		1


	//   ....[3]....
        /*0154*/ 	.word	0x000003b0
        /*0158*/ 	.word	0x000000ff
        /*015c*/ 	.word	0x00026818
        /*0160*/ 	.short	0x0100
        /*0162*/ 	.byte	0x08
	.zero		1


	//   ....[4]....
        /*0164*/ 	.word	0x000003c0
        /*0168*/ 	.word	0x000000ff
        /*016c*/ 	.word	0x00026828
        /*0170*/ 	.short	0x0100
        /*0172*/ 	.byte	0x08
	.zero		1


	//   ....[5]....
        /*0174*/ 	.word	0x000004f0
        /*0178*/ 	.word	0x000000ff
        /*017c*/ 	.word	0x00026830
        /*0180*/ 	.short	0x0100
        /*0182*/ 	.byte	0x08
	.zero		1


	//   ....[6]....
        /*0184*/ 	.word	0x00000500
        /*0188*/ 	.word	0x000000ff
        /*018c*/ 	.word	0x00026840
        /*0190*/ 	.short	0x0100
        /*0192*/ 	.byte	0x08
	.zero		1


	//   ....[7]....
        /*0194*/ 	.word	0x00000510
        /*0198*/ 	.word	0x000000ff
        /*019c*/ 	.word	0x00026838
        /*01a0*/ 	.short	0x0100
        /*01a2*/ 	.byte	0x08
	.zero		1


	//   ....[8]....
        /*01a4*/ 	.word	0x00000520
        /*01a8*/ 	.word	0x000000ff
        /*01ac*/ 	.word	0x00026848
        /*01b0*/ 	.short	0x0100
        /*01b2*/ 	.byte	0x08
	.zero		1


	//   ....[9]....
        /*01b4*/ 	.word	0x00001770
        /*01b8*/ 	.word	0x00000002
        /*01bc*/ 	.word	0x00026800
        /*01c0*/ 	.short	0x010a
        /*01c2*/ 	.byte	0x3f
	.zero		1


	//   ....[10]....
        /*01c4*/ 	.word	0x00001810
        /*01c8*/ 	.word	0x00000002
        /*01cc*/ 	.word	0x00026800
        /*01d0*/ 	.short	0x010a
        /*01d2*/ 	.byte	0x3f
	.zero		1


	//   ....[11]....
        /*01d4*/ 	.word	0x00002170
        /*01d8*/ 	.word	0x000000ff
        /*01dc*/ 	.word	0x00026810
        /*01e0*/ 	.short	0x010a
        /*01e2*/ 	.byte	0x07
	.zero		1


	//   ....[12]....
        /*01e4*/ 	.word	0x000021b0
        /*01e8*/ 	.word	0x000000ff
        /*01ec*/ 	.word	0x00026810
        /*01f0*/ 	.short	0x010a
        /*01f2*/ 	.byte	0x07
	.zero		1


	//   ....[13]....
        /*01f4*/ 	.word	0x000025f0
        /*01f8*/ 	.word	0x000000ff
        /*01fc*/ 	.word	0x00026830
        /*0200*/ 	.short	0x010a
        /*0202*/ 	.byte	0x07
	.zero		1


	//   ....[14]....
        /*0204*/ 	.word	0x00002630
        /*0208*/ 	.word	0x000000ff
        /*020c*/ 	.word	0x00026830
        /*0210*/ 	.short	0x010a
        /*0212*/ 	.byte	0x07
	.zero		1


	//   ....[15]....
        /*0214*/ 	.word	0x00004450
        /*0218*/ 	.word	0x000000ff
        /*021c*/ 	.word	0x00000000
        /*0220*/ 	.short	0x0101
        /*0222*/ 	.byte	0x08
	.zero		1


	//   ....[16]....
        /*0224*/ 	.word	0x00004730
        /*0228*/ 	.word	0x000000ff
        /*022c*/ 	.word	0x00000000
        /*0230*/ 	.short	0x0101
        /*0232*/ 	.byte	0x07
	.zero		1


	//   ....[17]....
        /*0234*/ 	.word	0x00009120
        /*0238*/ 	.word	0x0000000f
        /*023c*/ 	.word	0x00026820
        /*0240*/ 	.short	0x010a
        /*0242*/ 	.byte	0x3f
	.zero		1


	//   ....[18]....
        /*0244*/ 	.word	0x000099e0
        /*0248*/ 	.word	0x0000000f
        /*024c*/ 	.word	0x00026840
        /*0250*/ 	.short	0x010a
        /*0252*/ 	.byte	0x3f
	.zero		1


	//   ....[19]....
        /*0254*/ 	.word	0x00009d20
        /*0258*/ 	.word	0x0000000f
        /*025c*/ 	.word	0x00026828
        /*0260*/ 	.short	0x010a
        /*0262*/ 	.byte	0x3f
	.zero		1


	//   ....[20]....
        /*0264*/ 	.word	0x0000a060
        /*0268*/ 	.word	0x0000000f
        /*026c*/ 	.word	0x00026848
        /*0270*/ 	.short	0x010a
        /*0272*/ 	.byte	0x3f
	.zero		1


	//   ....[21]....
        /*0274*/ 	.word	0x0000a340
        /*0278*/ 	.word	0x0000000f
        /*027c*/ 	.word	0x00026820
        /*0280*/ 	.short	0x010a
        /*0282*/ 	.byte	0x3f
	.zero		1


	//   ....[22]....
        /*0284*/ 	.word	0x0000a6f0
        /*0288*/ 	.word	0x0000000f
        /*028c*/ 	.word	0x00026840
        /*0290*/ 	.short	0x010a
        /*0292*/ 	.byte	0x3f
	.zero		1


	//   ....[23]....
        /*0294*/ 	.word	0x0000aa00
        /*0298*/ 	.word	0x0000000f
        /*029c*/ 	.word	0x00026828
        /*02a0*/ 	.short	0x010a
        /*02a2*/ 	.byte	0x3f
	.zero		1


	//   ....[24]....
        /*02a4*/ 	.word	0x0000ad80
        /*02a8*/ 	.word	0x00000003
        /*02ac*/ 	.word	0x00026840
        /*02b0*/ 	.short	0x010a
        /*02b2*/ 	.byte	0x3f
	.zero		1


	//   ....[25]....
        /*02b4*/ 	.word	0x0000b250
        /*02b8*/ 	.word	0x00000007
        /*02bc*/ 	.word	0x00000000
        /*02c0*/ 	.short	0x010a
        /*02c2*/ 	.byte	0x3f
	.zero		1


	//   ....[26]....
        /*02c4*/ 	.word	0x0000b2a0
        /*02c8*/ 	.word	0x00000003
        /*02cc*/ 	.word	0x00000000
        /*02d0*/ 	.short	0x010a
        /*02d2*/ 	.byte	0x3f
	.zero		1


	//   ....[27]....
        /*02d4*/ 	.word	0x0000b300
        /*02d8*/ 	.word	0x00000005
        /*02dc*/ 	.word	0x00000000
        /*02e0*/ 	.short	0x010a
        /*02e2*/ 	.byte	0x3f
	.zero		1


	//   ....[28]....
        /*02e4*/ 	.word	0x0000b330
        /*02e8*/ 	.word	0x00000003
        /*02ec*/ 	.word	0x00000000
        /*02f0*/ 	.short	0x010a
        /*02f2*/ 	.byte	0x3f
	.zero		1


	//   ....[29]....
        /*02f4*/ 	.word	0x0000b410
        /*02f8*/ 	.word	0x00000002
        /*02fc*/ 	.word	0x00026800
        /*0300*/ 	.short	0x010a
        /*0302*/ 	.byte	0x3f
	.zero		1


	//   ....[30]....
        /*0304*/ 	.word	0x0000b470
        /*0308*/ 	.word	0x00000005
        /*030c*/ 	.word	0x00026810
        /*0310*/ 	.short	0x010a
        /*0312*/ 	.byte	0x3f
	.zero		1


	//   ....[31]....
        /*0314*/ 	.word	0x0000b4d0
        /*0318*/ 	.word	0x00000005
        /*031c*/ 	.word	0x00026830
        /*0320*/ 	.short	0x010a
        /*0322*/ 	.byte	0x3f
	.zero		1


	//   ....[32]....
        /*0324*/ 	.word	0x0000b670
        /*0328*/ 	.word	0x0000000f
        /*032c*/ 	.word	0x00026820
        /*0330*/ 	.short	0x010a
        /*0332*/ 	.byte	0x3f
	.zero		1


	//   ....[33]....
        /*0334*/ 	.word	0x0000b6c0
        /*0338*/ 	.word	0x0000000f
        /*033c*/ 	.word	0x00026840
        /*0340*/ 	.short	0x010a
        /*0342*/ 	.byte	0x3f
	.zero		1


	//   ....[34]....
        /*0344*/ 	.word	0x0000b710
        /*0348*/ 	.word	0x0000000f
        /*034c*/ 	.word	0x00026828
        /*0350*/ 	.short	0x010a
        /*0352*/ 	.byte	0x3f
	.zero		1


	//   ....[35]....
        /*0354*/ 	.word	0x0000b760
        /*0358*/ 	.word	0x0000000f
        /*035c*/ 	.word	0x00026848
        /*0360*/ 	.short	0x010a
        /*0362*/ 	.byte	0x3f
	.zero		1


	//   ....[36]....
        /*0364*/ 	.word	0x0000b7c0
        /*0368*/ 	.word	0x0000000f
        /*036c*/ 	.word	0x00026820
        /*0370*/ 	.short	0x010a
        /*0372*/ 	.byte	0x3f
	.zero		1


	//   ....[37]....
        /*0374*/ 	.word	0x0000b810
        /*0378*/ 	.word	0x0000000f
        /*037c*/ 	.word	0x00026840
        /*0380*/ 	.short	0x010a
        /*0382*/ 	.byte	0x3f
	.zero		1


	//   ....[38]....
        /*0384*/ 	.word	0x0000b860
        /*0388*/ 	.word	0x0000000f
        /*038c*/ 	.word	0x00026828
        /*0390*/ 	.short	0x010a
        /*0392*/ 	.byte	0x3f
	.zero		1


	//   ....[39]....
        /*0394*/ 	.word	0x0000b8b0
        /*0398*/ 	.word	0x00000003
        /*039c*/ 	.word	0x00026840
        /*03a0*/ 	.short	0x010a
        /*03a2*/ 	.byte	0x3f
	.zero		1


	//   ....[40]....
        /*03a4*/ 	.word	0x0000b980
        /*03a8*/ 	.word	0x00000007
        /*03ac*/ 	.word	0x00000000
        /*03b0*/ 	.short	0x010a
        /*03b2*/ 	.byte	0x3f
	.zero		1


	//   ....[41]....
        /*03b4*/ 	.word	0x0000b9d0
        /*03b8*/ 	.word	0x00000003
        /*03bc*/ 	.word	0x00000000
        /*03c0*/ 	.short	0x010a
        /*03c2*/ 	.byte	0x3f
	.zero		1


	//   ....[42]....
        /*03c4*/ 	.word	0x0000ba20
        /*03c8*/ 	.word	0x00000005
        /*03cc*/ 	.word	0x00000000
        /*03d0*/ 	.short	0x010a
        /*03d2*/ 	.byte	0x3f
	.zero		1


	//----- nvinfo : EIATTR_NUM_MBARRIERS
	.align		4
.L_793:
        /*03d4*/ 	.byte	0x03, 0x38
        /*03d6*/ 	.short	0x0009


	//----- nvinfo : EIATTR_EXIT_INSTR_OFFSETS
	.align		4
        /*03d8*/ 	.byte	0x04, 0x1c
        /*03da*/ 	.short	(.L_795 - .L_794)


	//   ....[0]....
.L_794:
        /*03dc*/ 	.word	0x0000b380


	//----- nvinfo : EIATTR_MAX_THREADS
	.align		4
.L_795:
        /*03e0*/ 	.byte	0x04, 0x05
        /*03e2*/ 	.short	(.L_797 - .L_796)
.L_796:
        /*03e4*/ 	.word	0x00000180
        /*03e8*/ 	.word	0x00000001
        /*03ec*/ 	.word	0x00000001


	//----- nvinfo : EIATTR_CRS_STACK_SIZE
	.align		4
.L_797:
        /*03f0*/ 	.byte	0x04, 0x1e
        /*03f2*/ 	.short	(.L_799 - .L_798)
.L_798:
        /*03f4*/ 	.word	0x00000000


	//----- nvinfo : EIATTR_CBANK_PARAM_SIZE
	.align		4
.L_799:
        /*03f8*/ 	.byte	0x03, 0x19
        /*03fa*/ 	.short	0x06f0


	//----- nvinfo : EIATTR_PARAM_CBANK
	.align		4
        /*03fc*/ 	.byte	0x04, 0x0a
        /*03fe*/ 	.short	(.L_801 - .L_800)
	.align		4
.L_800:
        /*0400*/ 	.word	index@(.nv.constant0._ZN7cutlass13device_kernelIN5flash11enable_sm90INS1_16FlashAttnBwdSm90INS1_25CollectiveMainloopBwdSm90ILi2ELi2ELi2EN4cute5tupleIJNS5_1CILi1EEES8_S8_EEENS6_IJNS7_ILi64EEENS7_ILi128EEENS7_ILi96EEEEEENS_10bfloat16_tEfNS_4arch4Sm90ELb1ELb0ELb0ELb1ELb1ELb1ELb0ELb0ELi2ELi1ELi2ELi1ELb1EEENS1_21CollectiveEpilogueBwdISD_SE_SG_Li256ELb1ELb0ELi1EEENS1_25SingleTileBwdLPTSchedulerILb1ELi128ELb1EEEEEEEEEvNT_6ParamsE)
        /*0404*/ 	.short	0x0210
        /*0406*/ 	.short	0x06f0


	//----- nvinfo : EIATTR_SW_WAR
	.align		4
.L_801:
        /*0408*/ 	.byte	0x04, 0x36
        /*040a*/ 	.short	(.L_803 - .L_802)
.L_802:
        /*040c*/ 	.word	0x00000008
.L_803:


//--------------------- .nv.info._ZN7cutlass13device_kernelIN5flash11enable_sm90INS1_16FlashAttnBwdSm90INS1_25CollectiveMainloopBwdSm90ILi2ELi2ELi2EN4cute5tupleIJNS5_1CILi1EEES8_S8_EEENS6_IJNS7_ILi64EEENS7_ILi128EEENS7_ILi96EEEEEENS_10bfloat16_tEfNS_4arch4Sm90ELb1ELb0ELb0ELb1ELb0ELb1ELb0ELb0ELi2ELi1ELi2ELi1ELb1EEENS1_24CollectiveEpilogueBwdGQAISD_fSG_Li256ELb1ELb0EEENS1_25SingleTileBwdLPTSchedulerILb1ELi128ELb0EEEEEEEEEvNT_6ParamsE --------------------------
	.section	.nv.info._ZN7cutlass13device_kernelIN5flash11enable_sm90INS1_16FlashAttnBwdSm90INS1_25CollectiveMainloopBwdSm90ILi2ELi2ELi2EN4cute5tupleIJNS5_1CILi1EEES8_S8_EEENS6_IJNS7_ILi64EEENS7_ILi128EEENS7_ILi96EEEEEENS_10bfloat16_tEfNS_4arch4Sm90ELb1ELb0ELb0ELb1ELb0ELb1ELb0ELb0ELi2ELi1ELi2ELi1ELb1EEENS1_24CollectiveEpilogueBwdGQAISD_fSG_Li256ELb1ELb0EEENS1_25SingleTileBwdLPTSchedulerILb1ELi128ELb0EEEEEEEEEvNT_6ParamsE,"",@"SHT_CUDA_INFO"
	.sectionflags	@""
	.align	4


	//----- nvinfo : EIATTR_CUDA_API_VERSION
	.align		4
        /*0000*/ 	.byte	0x04, 0x37
        /*0002*/ 	.short	(.L_805 - .L_804)
.L_804:
        /*0004*/ 	.word	0x00000082


	//----- nvinfo : EIATTR_KPARAM_INFO
	.align		4
.L_805:
        /*0008*/ 	.byte	0x04, 0x17
        /*000a*/ 	.short	(.L_807 - .L_806)
.L_806:
        /*000c*/ 	.word	0x00000000
        /*0010*/ 	.short	0x0000
        /*0012*/ 	.short	0x0070
        /*0014*/ 	.byte	0x00, 0xf0, 0x01, 0x1c


	//----- nvinfo : EIATTR_SPARSE_MMA_MASK
	.align		4
.L_807:
        /*0018*/ 	.byte	0x03, 0x50
        /*001a*/ 	.short	0x0000


	//----- nvinfo : EIATTR_MAXREG_COUNT
	.align		4
        /*001c*/ 	.byte	0x03, 0x1b
        /*001e*/ 	.short	0x00a8


	//----- nvinfo : EIATTR_NUM_BARRIERS
	.align		4
        /*0020*/ 	.byte	0x02, 0x4c
        /*0022*/ 	.byte	0x10
	.zero		1


	//----- nvinfo : EIATTR_EXTERNS
	.align		4
        /*0024*/ 	.byte	0x04, 0x0f
        /*0026*/ 	.short	(.L_809 - .L_808)


	//   ....[0]....
	.align		4
.L_808:
        /*0028*/ 	.word	index@(__assertfail)


	//----- nvinfo : EIATTR_ANNOTATIONS
	.align		4
.L_809:
        /*002c*/ 	.byte	0x04, 0x55
        /*002e*/ 	.short	(.L_811 - .L_810)


	//   ....[0]....
.L_810:
        /*0030*/ 	.word	0x00000001
        /*0034*/ 	.byte	0x20, 0x79, 0x00, 0x00, 0x01, 0x00, 0x00, 0x00, 0x50, 0x7d, 0x00, 0x00, 0x01, 0x00, 0x00, 0x00
        /*0044*/ 	.byte	0x70, 0x8a, 0x00, 0x00, 0x01, 0x00, 0x00, 0x00, 0x90, 0x8a, 0x00, 0x00, 0x01, 0x00, 0x00, 0x00
        /*0054*/ 	.byte	0x70, 0x8e, 0x00, 0x00


	//----- nvinfo : EIATTR_MERCURY_ISA_VERSION
	.align		4
.L_811:
        /*0058*/ 	.byte	0x03, 0x5f
        /*005a*/ 	.short	0x0101


	//----- nvinfo : EIATTR_INT_WARP_WIDE_INSTR_OFFSETS
	.align		4
        /*005c*/ 	.byte	0x04, 0x31
        /*005e*/ 	.short	(.L_813 - .L_812)


	//   ....[0]....
.L_812:
        /*0060*/ 	.word	0x00000190


	//   ....[1]....
        /*0064*/ 	.word	0x000001c0


	//----- nvinfo : EIATTR_COOP_GROUP_MASK_REGIDS
	.align		4
.L_813:
        /*0068*/ 	.byte	0x04, 0x29
        /*006a*/ 	.short	(.L_815 - .L_814)


	//   ....[0]....
.L_814:
        /*006c*/ 	.word	0xffffffff


	//   ....[1]....
        /*0070*/ 	.word	0xffffffff


	//   ....[2]....
        /*0074*/ 	.word	0xffffffff


	//   ....[3]....
        /*0078*/ 	.word	0xffffffff


	//   ....[4]....
        /*007c*/ 	.word	0xffffffff


	//   ....[5]....
        /*0080*/ 	.word	0xffffffff


	//   ....[6]....
        /*0084*/ 	.word	0xffffffff


	//   ....[7]....
        /*0088*/ 	.word	0x0500000f


	//----- nvinfo : EIATTR_COOP_GROUP_INSTR_OFFSETS
	.align		4
.L_815:
        /*008c*/ 	.byte	0x04, 0x28
        /*008e*/ 	.short	(.L_817 - .L_816)


	//   ....[0]....
.L_816:
        /*0090*/ 	.word	0x00000070


	//   ....[1]....
        /*0094*/ 	.word	0x000001a0


	//   ....[2]....
        /*0098*/ 	.word	0x000001f0


	//   ....[3]....
        /*009c*/ 	.word	0x000003e0


	//   ....[4]....
        /*00a0*/ 	.word	0x00000630


	//   ....[5]....
        /*00a4*/ 	.word	0x00001700


	//   ....[6]....
        /*00a8*/ 	.word	0x000053a0


	//   ....[7]....
        /*00ac*/ 	.word	0x000097b0


	//----- nvinfo : EIATTR_REG_RECONFIG
	.align		4
.L_817:
        /*00b0*/ 	.byte	0x01, 0x54
	.zero		2


	//----- nvinfo : EIATTR_SYSCALL_OFFSETS
	.align		4
        /*00b4*/ 	.byte	0x04, 0x46
        /*00b6*/ 	.short	(.L_819 - .L_818)


	//   ....[0]....
.L_818:
        /*00b8*/ 	.word	0x00001360


	//   ....[1]....
        /*00bc*/ 	.word	0x00001450


	//   ....[2]....
        /*00c0*/ 	.word	0x000015b0


	//   ....[3]....
        /*00c4*/ 	.word	0x000016a0


	//   ....[4]....
        /*00c8*/ 	.word	0x00001920


	//----- nvinfo : EIATTR_MBARRIER_INSTR_OFFSETS
	.align		4
.L_819:
        /*00cc*/ 	.byte	0x04, 0x39
        /*00ce*/ 	.short	(.L_821 - .L_820)


	//   ....[0]....
.L_820:
        /*00d0*/ 	.word	0x00000290
        /*00d4*/ 	.word	0x000000ff
        /*00d8*/ 	.word	0x00026800
        /*00dc*/ 	.short	0x0100
        /*00de*/ 	.byte	0x06
	.zero		1


	//   ....[1]....
        /*00e0*/ 	.word	0x00000390
        /*00e4*/ 	.word	0x000000ff
        /*00e8*/ 	.word	0x00026810
        /*00ec*/ 	.short	0x0100
        /*00ee*/ 	.byte	0x08
	.zero		1


	//   ....[2]....
        /*00f0*/ 	.word	0x000003a0
        /*00f4*/ 	.word	0x000000ff
        /*00f8*/ 	.word	0x00026820
        /*00fc*/ 	.short	0x0100
        /*00fe*/ 	.byte	0x08
	.zero		1


	//   ....[3]....
        /*0100*/ 	.word	0x000003b0
        /*0104*/ 	.word	0x000000ff
        /*0108*/ 	.word	0x00026818
        /*010c*/ 	.short	0x0100
        /*010e*/ 	.byte	0x08
	.zero		1


	//   ....[4]....
        /*0110*/ 	.word	0x000003c0
        /*0114*/ 	.word	0x000000ff
        /*0118*/ 	.word	0x00026828
        /*011c*/ 	.short	0x0100
        /*011e*/ 	.byte	0x08
	.zero		1


	//   ....[5]....
        /*0120*/ 	.word	0x000004f0
        /*0124*/ 	.word	0x000000ff
        /*0128*/ 	.word	0x00026830
        /*012c*/ 	.short	0x0100
        /*012e*/ 	.byte	0x08
	.zero		1


	//   ....[6]....
        /*0130*/ 	.word	0x00000500
        /*0134*/ 	.word	0x000000ff
        /*0138*/ 	.word	0x00026840
        /*013c*/ 	.short	0x0100
        /*013e*/ 	.byte	0x08
	.zero		1


	//   ....[7]....
        /*0140*/ 	.word	0x00000510
        /*0144*/ 	.word	0x000000ff
        /*0148*/ 	.word	0x00026838
        /*014c*/ 	.short	0x0100
        /*014e*/ 	.byte	0x08
	.zero		1


	//   ....[8]....
        /*0150*/ 	.word	0x00000520
        /*0154*/ 	.word	0x000000ff
        /*0158*/ 	.word	0x00026848
        /*015c*/ 	.short	0x0100
        /*015e*/ 	.byte	0x08
	.zero		1


	//   ....[9]....
        /*0160*/ 	.word	0x00001740
        /*0164*/ 	.word	0x00000002
        /*0168*/ 	.word	0x00026800
        /*016c*/ 	.short	0x010a
        /*016e*/ 	.byte	0x3f
	.zero		1


	//   ....[10]....
        /*0170*/ 	.word	0x000017e0
        /*0174*/ 	.word	0x00000002
        /*0178*/ 	.word	0x00026800
        /*017c*/ 	.short	0x010a
        /*017e*/ 	.byte	0x3f
	.zero		1


	//   ....[11]....
        /*0180*/ 	.word	0x00002140
        /*0184*/ 	.word	0x000000ff
        /*0188*/ 	.word	0x00026810
        /*018c*/ 	.short	0x010a
        /*018e*/ 	.byte	0x07
	.zero		1


	//   ....[12]....
        /*0190*/ 	.word	0x00002180
        /*0194*/ 	.word	0x000000ff
        /*0198*/ 	.word	0x00026810
        /*019c*/ 	.short	0x010a
        /*019e*/ 	.byte	0x07
	.zero		1


	//   ....[13]....
        /*01a0*/ 	.word	0x000025c0
        /*01a4*/ 	.word	0x000000ff
        /*01a8*/ 	.word	0x00026830
        /*01ac*/ 	.short	0x010a
        /*01ae*/ 	.byte	0x07
	.zero		1


	//   ....[14]....
        /*01b0*/ 	.word	0x00002600
        /*01b4*/ 	.word	0x000000ff
        /*01b8*/ 	.word	0x00026830
        /*01bc*/ 	.short	0x010a
        /*01be*/ 	.byte	0x07
	.zero		1


	//   ....[15]....
        /*01c0*/ 	.word	0x00004420
        /*01c4*/ 	.word	0x000000ff
        /*01c8*/ 	.word	0x00000000
        /*01cc*/ 	.short	0x0101
        /*01ce*/ 	.byte	0x0a
	.zero		1


	//   ....[16]....
        /*01d0*/ 	.word	0x00004710
        /*01d4*/ 	.word	0x000000ff
        /*01d8*/ 	.word	0x00000000
        /*01dc*/ 	.short	0x0101
        /*01de*/ 	.byte	0x07
	.zero		1


	//   ....[17]....
        /*01e0*/ 	.word	0x000074f0
        /*01e4*/ 	.word	0x0000000f
        /*01e8*/ 	.word	0x00026820
        /*01ec*/ 	.short	0x010a
        /*01ee*/ 	.byte	0x3f
	.zero		1


	//   ....[18]....
        /*01f0*/ 	.word	0x00007db0
        /*01f4*/ 	.word	0x0000000f
        /*01f8*/ 	.word	0x00026840
        /*01fc*/ 	.short	0x010a
        /*01fe*/ 	.byte	0x3f
	.zero		1


	//   ....[19]....
        /*0200*/ 	.word	0x000080f0
        /*0204*/ 	.word	0x0000000f
        /*0208*/ 	.word	0x00026828
        /*020c*/ 	.short	0x010a
        /*020e*/ 	.byte	0x3f
	.zero		1


	//   ....[20]....
        /*0210*/ 	.word	0x00008430
        /*0214*/ 	.word	0x0000000f
        /*0218*/ 	.word	0x00026848
        /*021c*/ 	.short	0x010a
        /*021e*/ 	.byte	0x3f
	.zero		1


	//   ....[21]....
        /*0220*/ 	.word	0x00008710
        /*0224*/ 	.word	0x0000000f
        /*0228*/ 	.word	0x00026820
        /*022c*/ 	.short	0x010a
        /*022e*/ 	.byte	0x3f
	.zero		1


	//   ....[22]....
        /*0230*/ 	.word	0x00008ac0
        /*0234*/ 	.word	0x0000000f
        /*0238*/ 	.word	0x00026840
        /*023c*/ 	.short	0x010a
        /*023e*/ 	.byte	0x3f
	.zero		1


	//   ....[23]....
        /*0240*/ 	.word	0x00008dd0
        /*0244*/ 	.word	0x0000000f
        /*0248*/ 	.word	0x00026828
        /*024c*/ 	.short	0x010a
        /*024e*/ 	.byte	0x3f
	.zero		1


	//   ....[24]....
        /*0250*/ 	.word	0x00009150
        /*0254*/ 	.word	0x00000003
        /*0258*/ 	.word	0x00026840
        /*025c*/ 	.short	0x010a
        /*025e*/ 	.byte	0x3f
	.zero		1


	//   ....[25]....
        /*0260*/ 	.word	0x00009620
        /*0264*/ 	.word	0x00000007
        /*0268*/ 	.word	0x00000000
        /*026c*/ 	.short	0x010a
        /*026e*/ 	.byte	0x3f
	.zero		1


	//   ....[26]....
        /*0270*/ 	.word	0x00009670
        /*0274*/ 	.word	0x00000003
        /*0278*/ 	.word	0x00000000
        /*027c*/ 	.short	0x010a
        /*027e*/ 	.byte	0x3f
	.zero		1


	//   ....[27]....
        /*0280*/ 	.word	0x000096d0
        /*0284*/ 	.word	0x00000005
        /*0288*/ 	.word	0x00000000
        /*028c*/ 	.short	0x010a
        /*028e*/ 	.byte	0x3f
	.zero		1


	//   ....[28]....
        /*0290*/ 	.word	0x00009700
        /*0294*/ 	.word	0x00000003
        /*0298*/ 	.word	0x00000000
        /*029c*/ 	.short	0x010a
        /*029e*/ 	.byte	0x3f
	.zero		1


	//   ....[29]....
        /*02a0*/ 	.word	0x000097e0
        /*02a4*/ 	.word	0x00000002
        /*02a8*/ 	.word	0x00026800
        /*02ac*/ 	.short	0x010a
        /*02ae*/ 	.byte	0x3f
	.zero		1


	//   ....[30]....
        /*02b0*/ 	.word	0x00009840
        /*02b4*/ 	.word	0x00000005
        /*02b8*/ 	.word	0x00026810
        /*02bc*/ 	.short	0x010a
        /*02be*/ 	.byte	0x3f
	.zero		1


	//   ....[31]....
        /*02c0*/ 	.word	0x000098a0
        /*02c4*/ 	.word	0x00000005
        /*02c8*/ 	.word	0x00026830
        /*02cc*/ 	.short	0x010a
        /*02ce*/ 	.byte	0x3f
	.zero		1


	//   ....[32]....
        /*02d0*/ 	.word	0x000098f0
        /*02d4*/ 	.word	0x0000000f
        /*02d8*/ 	.word	0x00026820
        /*02dc*/ 	.short	0x010a
        /*02de*/ 	.byte	0x3f
	.zero		1


	//   ....[33]....
        /*02e0*/ 	.word	0x00009940
        /*02e4*/ 	.word	0x0000000f
        /*02e8*/ 	.word	0x00026840
        /*02ec*/ 	.short	0x010a
        /*02ee*/ 	.byte	0x3f
	.zero		1


	//   ....[34]....
        /*02f0*/ 	.word	0x00009990
        /*02f4*/ 	.word	0x0000000f
        /*02f8*/ 	.word	0x00026828
        /*02fc*/ 	.short	0x010a
        /*02fe*/ 	.byte	0x3f
	.zero		1


	//   ....[35]....
        /*0300*/ 	.word	0x000099e0
        /*0304*/ 	.word	0x0000000f
        /*0308*/ 	.word	0x00026848
        /*030c*/ 	.short	0x010a
        /*030e*/ 	.byte	0x3f
	.zero		1


	//   ....[36]....
        /*0310*/ 	.word	0x00009a40
        /*0314*/ 	.word	0x0000000f
        /*0318*/ 	.word	0x00026820
        /*031c*/ 	.short	0x010a
        /*031e*/ 	.byte	0x3f
	.zero		1


	//   ....[37]....
        /*0320*/ 	.word	0x00009a90
        /*0324*/ 	.word	0x0000000f
        /*0328*/ 	.word	0x00026840
        /*032c*/ 	.short	0x010a
        /*032e*/ 	.byte	0x3f
	.zero		1


	//   ....[38]....
        /*0330*/ 	.word	0x00009ae0
        /*0334*/ 	.word	0x0000000f
        /*0338*/ 	.word	0x00026828
        /*033c*/ 	.short	0x010a
        /*033e*/ 	.byte	0x3f
	.zero		1


	//   ....[39]....
        /*0340*/ 	.word	0x00009b30
        /*0344*/ 	.word	0x00000003
        /*0348*/ 	.word	0x00026840
        /*034c*/ 	.short	0x010a
        /*034e*/ 	.byte	0x3f
	.zero		1


	//   ....[40]....
        /*0350*/ 	.word	0x00009c00
        /*0354*/ 	.word	0x00000007
        /*0358*/ 	.word	0x00000000
        /*035c*/ 	.short	0x010a
        /*035e*/ 	.byte	0x3f
	.zero		1


	//   ....[41]....
        /*0360*/ 	.word	0x00009c50
        /*0364*/ 	.word	0x00000003
        /*0368*/ 	.word	0x00000000
        /*036c*/ 	.short	0x010a
        /*036e*/ 	.byte	0x3f
	.zero		1


	//   ....[42]....
        /*0370*/ 	.word	0x00009ca0
        /*0374*/ 	.word	0x00000005
        /*0378*/ 	.word	0x00000000
        /*037c*/ 	.short	0x010a
        /*037e*/ 	.byte	0x3f
	.zero		1


	//----- nvinfo : EIATTR_NUM_MBARRIERS
	.align		4
.L_821:
        /*0380*/ 	.byte	0x03, 0x38
        /*0382*/ 	.short	0x0009


	//----- nvinfo : EIATTR_EXIT_INSTR_OFFSETS
	.align		4
        /*0384*/ 	.byte	0x04, 0x1c
        /*0386*/ 	.short	(.L_823 - .L_822)


	//   ....[0]....
.L_822:
        /*0388*/ 	.word	0x00009750


	//----- nvinfo : EIATTR_MAX_THREADS
	.align		4
.L_823:
        /*038c*/ 	.byte	0x04, 0x05
        /*038e*/ 	.short	(.L_825 - .L_824)
.L_824:
        /*0390*/ 	.word	0x00000180
        /*0394*/ 	.word	0x00000001
        /*0398*/ 	.word	0x00000001


	//----- nvinfo : EIATTR_CRS_STACK_SIZE
	.align		4
.L_825:
        /*039c*/ 	.byte	0x04, 0x1e
        /*039e*/ 	.short	(.L_827 - .L_826)
.L_826:
        /*03a0*/ 	.word	0x00000000


	//----- nvinfo : EIATTR_CBANK_PARAM_SIZE
	.align		4
.L_827:
        /*03a4*/ 	.byte	0x03, 0x19
        /*03a6*/ 	.short	0x0770


	//----- nvinfo : EIATTR_PARAM_CBANK
	.align		4
        /*03a8*/ 	.byte	0x04, 0x0a
        /*03aa*/ 	.short	(.L_829 - .L_828)
	.align		4
.L_828:
        /*03ac*/ 	.word	index@(.nv.constant0._ZN7cutlass13device_kernelIN5flash11enable_sm90INS1_16FlashAttnBwdSm90INS1_25CollectiveMainloopBwdSm90ILi2ELi2ELi2EN4cute5tupleIJNS5_1CILi1EEES8_S8_EEENS6_IJNS7_ILi64EEENS7_ILi128EEENS7_ILi96EEEEEENS_10bfloat16_tEfNS_4arch4Sm90ELb1ELb0ELb0ELb1ELb0ELb1ELb0ELb0ELi2ELi1ELi2ELi1ELb1EEENS1_24CollectiveEpilogueBwdGQAISD_fSG_Li256ELb1ELb0EEENS1_25SingleTileBwdLPTSchedulerILb1ELi128ELb0EEEEEEEEEvNT_6ParamsE)
        /*03b0*/ 	.short	0x0210
        /*03b2*/ 	.short	0x0770


	//----- nvinfo : EIATTR_SW_WAR
	.align		4
.L_829:
        /*03b4*/ 	.byte	0x04, 0x36
        /*03b6*/ 	.short	(.L_831 - .L_830)
.L_830:
        /*03b8*/ 	.word	0x00000008
.L_831:


//--------------------- .nv.info._ZN7cutlass13device_kernelIN5flash32FlashAttnBwdPostprocessConvertdQIN4cute5tupleIJNS3_1CILi128EEENS5_ILi96EEEEEENS_10bfloat16_tEfNS_4arch4Sm90ELi256ENS3_8TiledMMAINS3_8MMA_AtomIJNS3_4SM904GMMA27MMA_64x96x16_F32BF16BF16_RSILNSF_5MajorE0ELSH_1ELNSF_7ScaleInE1ELSI_1EEEEEENS3_6LayoutINS4_IJNS5_ILi2EEENS5_ILi1EEESN_EEENS4_IJSN_NS5_ILi0EEESP_EEEEENS4_IJNS3_10UnderscoreESS_SS_EEEEELb0EEEEEvNT_6ParamsE --------------------------
	.section	.nv.info._ZN7cutlass13device_kernelIN5flash32FlashAttnBwdPostprocessConvertdQIN4cute5tupleIJNS3_1CILi128EEENS5_ILi96EEEEEENS_10bfloat16_tEfNS_4arch4Sm90ELi256ENS3_8TiledMMAINS3_8MMA_AtomIJNS3_4SM904GMMA27MMA_64x96x16_F32BF16BF16_RSILNSF_5MajorE0ELSH_1ELNSF_7ScaleInE1ELSI_1EEEEEENS3_6LayoutINS4_IJNS5_ILi2EEENS5_ILi1EEESN_EEENS4_IJSN_NS5_ILi0EEESP_EEEEENS4_IJNS3_10UnderscoreESS_SS_EEEEELb0EEEEEvNT_6ParamsE,"",@"SHT_CUDA_INFO"
	.sectionflags	@""
	.align	4


	//----- nvinfo : EIATTR_CUDA_API_VERSION
	.align		4
        /*0000*/ 	.byte	0x04, 0x37
        /*0002*/ 	.short	(.L_833 - .L_832)
.L_832:
        /*0004*/ 	.word	0x00000082


	//----- nvinfo : EIATTR_KPARAM_INFO
	.align		4
.L_833:
        /*0008*/ 	.byte	0x04, 0x17
        /*000a*/ 	.short	(.L_835 - .L_834)
.L_834:
        /*000c*/ 	.word	0x00000000
        /*0010*/ 	.short	0x0000
        /*0012*/ 	.short	0x0000
        /*0014*/ 	.byte	0x00, 0xf0, 0xc1, 0x01


	//----- nvinfo : EIATTR_SPARSE_MMA_MASK
	.align		4
.L_835:
        /*0018*/ 	.byte	0x03, 0x50
        /*001a*/ 	.short	0x0000


	//----- nvinfo : EIATTR_MAXREG_COUNT
	.align		4
        /*001c*/ 	.byte	0x03, 0x1b
        /*001e*/ 	.short	0x0080


	//----- nvinfo : EIATTR_NUM_BARRIERS
	.align		4
        /*0020*/ 	.byte	0x02, 0x4c
        /*0022*/ 	.byte	0x01
	.zero		1


	//----- nvinfo : EIATTR_MERCURY_ISA_VERSION
	.align		4
        /*0024*/ 	.byte	0x03, 0x5f
        /*0026*/ 	.short	0x0101


	//----- nvinfo : EIATTR_MBARRIER_INSTR_OFFSETS
	.align		4
        /*0028*/ 	.byte	0x04, 0x39
        /*002a*/ 	.short	(.L_837 - .L_836)


	//   ....[0]....
.L_836:
        /*002c*/ 	.word	0x000004a0
        /*0030*/ 	.word	0x000000ff
        /*0034*/ 	.word	0x00012000
        /*0038*/ 	.short	0x0100
        /*003a*/ 	.byte	0x06
	.zero		1


	//   ....[1]....
        /*003c*/ 	.word	0x000005b0
        /*0040*/ 	.word	0x00000004
        /*0044*/ 	.word	0x00012000
        /*0048*/ 	.short	0x010a
        /*004a*/ 	.byte	0x3f
	.zero		1


	//----- nvinfo : EIATTR_NUM_MBARRIERS
	.align		4
.L_837:
        /*004c*/ 	.byte	0x03, 0x38
        /*004e*/ 	.short	0x0001


	//----- nvinfo : EIATTR_EXIT_INSTR_OFFSETS
	.align		4
        /*0050*/ 	.byte	0x04, 0x1c
        /*0052*/ 	.short	(.L_839 - .L_838)


	//   ....[0]....
.L_838:
        /*0054*/ 	.word	0x000001b0


	//   ....[1]....
        /*0058*/ 	.word	0x000011e0


	//   ....[2]....
        /*005c*/ 	.word	0x000013f0


	//   ....[3]....
        /*0060*/ 	.word	0x00001410


	//----- nvinfo : EIATTR_MAX_THREADS
	.align		4
.L_839:
        /*0064*/ 	.byte	0x04, 0x05
        /*0066*/ 	.short	(.L_841 - .L_840)
.L_840:
        /*0068*/ 	.word	0x00000100
        /*006c*/ 	.word	0x00000001
        /*0070*/ 	.word	0x00000001


	//----- nvinfo : EIATTR_CRS_STACK_SIZE
	.align		4
.L_841:
        /*0074*/ 	.byte	0x04, 0x1e
        /*0076*/ 	.short	(.L_843 - .L_842)
.L_842:
        /*0078*/ 	.word	0x00000000


	//----- nvinfo : EIATTR_CBANK_PARAM_SIZE
	.align		4
.L_843:
        /*007c*/ 	.byte	0x03, 0x19
        /*007e*/ 	.short	0x0070


	//----- nvinfo : EIATTR_PARAM_CBANK
	.align		4
        /*0080*/ 	.byte	0x04, 0x0a
        /*0082*/ 	.short	(.L_845 - .L_844)
	.align		4
.L_844:
        /*0084*/ 	.word	index@(.nv.constant0._ZN7cutlass13device_kernelIN5flash32FlashAttnBwdPostprocessConvertdQIN4cute5tupleIJNS3_1CILi128EEENS5_ILi96EEEEEENS_10bfloat16_tEfNS_4arch4Sm90ELi256ENS3_8TiledMMAINS3_8MMA_AtomIJNS3_4SM904GMMA27MMA_64x96x16_F32BF16BF16_RSILNSF_5MajorE0ELSH_1ELNSF_7ScaleInE1ELSI_1EEEEEENS3_6LayoutINS4_IJNS5_ILi2EEENS5_ILi1EEESN_EEENS4_IJSN_NS5_ILi0EEESP_EEEEENS4_IJNS3_10UnderscoreESS_SS_EEEEELb0EEEEEvNT_6ParamsE)
        /*0088*/ 	.short	0x0210
        /*008a*/ 	.short	0x0070


	//----- nvinfo : EIATTR_SW_WAR
	.align		4
.L_845:
        /*008c*/ 	.byte	0x04, 0x36
        /*008e*/ 	.short	(.L_847 - .L_846)
.L_846:
        /*0090*/ 	.word	0x00000008
.L_847:


//--------------------- .nv.info._ZN7cutlass13device_kernelIN5flash32FlashAttnBwdPostprocessConvertdQIN4cute5tupleIJNS3_1CILi64EEENS5_ILi96EEEEEENS_10bfloat16_tEfNS_4arch4Sm90ELi256ENS3_8TiledMMAINS3_8MMA_AtomIJNS3_4SM904GMMA27MMA_64x16x16_F32BF16BF16_SSILNSF_5MajorE0ELSH_1ELNSF_7ScaleInE1ELSI_1EEEEEENS3_6LayoutINS4_IJNS5_ILi1EEENS5_ILi2EEESM_EEENS4_IJNS5_ILi0EEESM_SP_EEEEENS4_IJNS3_10UnderscoreESS_SS_EEEEELb0EEEEEvNT_6ParamsE --------------------------
	.section	.nv.info._ZN7cutlass13device_kernelIN5flash32FlashAttnBwdPostprocessConvertdQIN4cute5tupleIJNS3_1CILi64EEENS5_ILi96EEEEEENS_10bfloat16_tEfNS_4arch4Sm90ELi256ENS3_8TiledMMAINS3_8MMA_AtomIJNS3_4SM904GMMA27MMA_64x16x16_F32BF16BF16_SSILNSF_5MajorE0ELSH_1ELNSF_7ScaleInE1ELSI_1EEEEEENS3_6LayoutINS4_IJNS5_ILi1EEENS5_ILi2EEESM_EEENS4_IJNS5_ILi0EEESM_SP_EEEEENS4_IJNS3_10UnderscoreESS_SS_EEEEELb0EEEEEvNT_6ParamsE,"",@"SHT_CUDA_INFO"
	.sectionflags	@""
	.align	4


	//----- nvinfo : EIATTR_CUDA_API_VERSION
	.align		4
        /*0000*/ 	.byte	0x04, 0x37
        /*0002*/ 	.short	(.L_849 - .L_848)
.L_848:
        /*0004*/ 	.word	0x00000082


	//----- nvinfo : EIATTR_KPARAM_INFO
	.align		4
.L_849:
        /*0008*/ 	.byte	0x04, 0x17
        /*000a*/ 	.short	(.L_851 - .L_850)
.L_850:
        /*000c*/ 	.word	0x00000000
        /*0010*/ 	.short	0x0000
        /*0012*/ 	.short	0x0000
        /*0014*/ 	.byte	0x00, 0xf0, 0xc1, 0x01


	//----- nvinfo : EIATTR_SPARSE_MMA_MASK
	.align		4
.L_851:
        /*0018*/ 	.byte	0x03, 0x50
        /*001a*/ 	.short	0x0000


	//----- nvinfo : EIATTR_MAXREG_COUNT
	.align		4
        /*001c*/ 	.byte	0x03, 0x1b
        /*001e*/ 	.short	0x0080


	//----- nvinfo : EIATTR_NUM_BARRIERS
	.align		4
        /*0020*/ 	.byte	0x02, 0x4c
        /*0022*/ 	.byte	0x01
	.zero		1


	//----- nvinfo : EIATTR_MERCURY_ISA_VERSION
	.align		4
        /*0024*/ 	.byte	0x03, 0x5f
        /*0026*/ 	.short	0x0101


	//----- nvinfo : EIATTR_MBARRIER_INSTR_OFFSETS
	.align		4
        /*0028*/ 	.byte	0x04, 0x39
        /*002a*/ 	.short	(.L_853 - .L_852)


	//   ....[0]....
.L_852:
        /*002c*/ 	.word	0x000004a0
        /*0030*/ 	.word	0x000000ff
        /*0034*/ 	.word	0x00009000
        /*0038*/ 	.short	0x0100
        /*003a*/ 	.byte	0x06
	.zero		1


	//   ....[1]....
        /*003c*/ 	.word	0x000005b0
        /*0040*/ 	.word	0x00000006
        /*0044*/ 	.word	0x00009000
        /*0048*/ 	.short	0x010a
        /*004a*/ 	.byte	0x3f
	.zero		1


	//----- nvinfo : EIATTR_NUM_MBARRIERS
	.align		4
.L_853:
        /*004c*/ 	.byte	0x03, 0x38
        /*004e*/ 	.short	0x0001


	//----- nvinfo : EIATTR_EXIT_INSTR_OFFSETS
	.align		4
        /*0050*/ 	.byte	0x04, 0x1c
        /*0052*/ 	.short	(.L_855 - .L_854)


	//   ....[0]....
.L_854:
        /*0054*/ 	.word	0x000001b0


	//   ....[1]....
        /*0058*/ 	.word	0x00000ca0


	//   ....[2]....
        /*005c*/ 	.word	0x00000ed0


	//   ....[3]....
        /*0060*/ 	.word	0x00000f00


	//----- nvinfo : EIATTR_MAX_THREADS
	.align		4
.L_855:
        /*0064*/ 	.byte	0x04, 0x05
        /*0066*/ 	.short	(.L_857 - .L_856)
.L_856:
        /*0068*/ 	.word	0x00000100
        /*006c*/ 	.word	0x00000001
        /*0070*/ 	.word	0x00000001


	//----- nvinfo : EIATTR_CRS_STACK_SIZE
	.align		4
.L_857:
        /*0074*/ 	.byte	0x04, 0x1e
        /*0076*/ 	.short	(.L_859 - .L_858)
.L_858:
        /*0078*/ 	.word	0x00000000


	//----- nvinfo : EIATTR_CBANK_PARAM_SIZE
	.align		4
.L_859:
        /*007c*/ 	.byte	0x03, 0x19
        /*007e*/ 	.short	0x0070


	//----- nvinfo : EIATTR_PARAM_CBANK
	.align		4
        /*0080*/ 	.byte	0x04, 0x0a
        /*0082*/ 	.short	(.L_861 - .L_860)
	.align		4
.L_860:
        /*0084*/ 	.word	index@(.nv.constant0._ZN7cutlass13device_kernelIN5flash32FlashAttnBwdPostprocessConvertdQIN4cute5tupleIJNS3_1CILi64EEENS5_ILi96EEEEEENS_10bfloat16_tEfNS_4arch4Sm90ELi256ENS3_8TiledMMAINS3_8MMA_AtomIJNS3_4SM904GMMA27MMA_64x16x16_F32BF16BF16_SSILNSF_5MajorE0ELSH_1ELNSF_7ScaleInE1ELSI_1EEEEEENS3_6LayoutINS4_IJNS5_ILi1EEENS5_ILi2EEESM_EEENS4_IJNS5_ILi0EEESM_SP_EEEEENS4_IJNS3_10UnderscoreESS_SS_EEEEELb0EEEEEvNT_6ParamsE)
        /*0088*/ 	.short	0x0210
        /*008a*/ 	.short	0x0070


	//----- nvinfo : EIATTR_SW_WAR
	.align		4
.L_861:
        /*008c*/ 	.byte	0x04, 0x36
        /*008e*/ 	.short	(.L_863 - .L_862)
.L_862:
        /*0090*/ 	.word	0x00000008
.L_863:


//--------------------- .nv.info._ZN7cutlass13device_kernelIN5flash11enable_sm90INS1_16FlashAttnBwdSm90INS1_25CollectiveMainloopBwdSm90ILi2ELi2ELi2EN4cute5tupleIJNS5_1CILi1EEES8_S8_EEENS6_IJNS7_ILi64EEENS7_ILi128EEENS7_ILi96EEEEEENS_10bfloat16_tEfNS_4arch4Sm90ELb1ELb0ELb0ELb1ELb1ELb1ELb0ELb0ELi2ELi1ELi2ELi1ELb1EEENS1_24CollectiveEpilogueBwdGQAISD_fSG_Li256ELb1ELb1EEENS1_25SingleTileBwdLPTSchedulerILb1ELi128ELb1EEEEEEEEEvNT_6ParamsE --------------------------
	.section	.nv.info._ZN7cutlass13device_kernelIN5flash11enable_sm90INS1_16FlashAttnBwdSm90INS1_25CollectiveMainloopBwdSm90ILi2ELi2ELi2EN4cute5tupleIJNS5_1CILi1EEES8_S8_EEENS6_IJNS7_ILi64EEENS7_ILi128EEENS7_ILi96EEEEEENS_10bfloat16_tEfNS_4arch4Sm90ELb1ELb0ELb0ELb1ELb1ELb1ELb0ELb0ELi2ELi1ELi2ELi1ELb1EEENS1_24CollectiveEpilogueBwdGQAISD_fSG_Li256ELb1ELb1EEENS1_25SingleTileBwdLPTSchedulerILb1ELi128ELb1EEEEEEEEEvNT_6ParamsE,"",@"SHT_CUDA_INFO"
	.sectionflags	@""
	.align	4


	//----- nvinfo : EIATTR_CUDA_API_VERSION
	.align		4
        /*0000*/ 	.byte	0x04, 0x37
        /*0002*/ 	.short	(.L_865 - .L_864)
.L_864:
        /*0004*/ 	.word	0x00000082


	//----- nvinfo : EIATTR_KPARAM_INFO
	.align		4
.L_865:
        /*0008*/ 	.byte	0x04, 0x17
        /*000a*/ 	.short	(.L_867 - .L_866)
.L_866:
        /*000c*/ 	.word	0x00000000
        /*0010*/ 	.short	0x0000
        /*0012*/ 	.short	0x0070
        /*0014*/ 	.byte	0x00, 0xf0, 0x01, 0x1c


	//----- nvinfo : EIATTR_SPARSE_MMA_MASK
	.align		4
.L_867:
        /*0018*/ 	.byte	0x03, 0x50
        /*001a*/ 	.short	0x0000


	//----- nvinfo : EIATTR_MAXREG_COUNT
	.align		4
        /*001c*/ 	.byte	0x03, 0x1b
        /*001e*/ 	.short	0x00a8


	//----- nvinfo : EIATTR_NUM_BARRIERS
	.align		4
        /*0020*/ 	.byte	0x02, 0x4c
        /*0022*/ 	.byte	0x10
	.zero		1


	//----- nvinfo : EIATTR_EXTERNS
	.align		4
        /*0024*/ 	.byte	0x04, 0x0f
        /*0026*/ 	.short	(.L_869 - .L_868)


	//   ....[0]....
	.align		4
.L_868:
        /*0028*/ 	.word	index@(__assertfail)


	//----- nvinfo : EIATTR_ANNOTATIONS
	.align		4
.L_869:
        /*002c*/ 	.byte	0x04, 0x55
        /*002e*/ 	.short	(.L_871 - .L_870)


	//   ....[0]....
.L_870:
        /*0030*/ 	.word	0x00000001
        /*0034*/ 	.byte	0x10, 0x87, 0x00, 0x00, 0x01, 0x00, 0x00, 0x00, 0x40, 0x8b, 0x00, 0x00, 0x01, 0x00, 0x00, 0x00
        /*0044*/ 	.byte	0x60, 0x98, 0x00, 0x00, 0x01, 0x00, 0x00, 0x00, 0x80, 0x98, 0x00, 0x00, 0x01, 0x00, 0x00, 0x00
        /*0054*/ 	.byte	0x60, 0x9c, 0x00, 0x00


	//----- nvinfo : EIATTR_MERCURY_ISA_VERSION
	.align		4
.L_871:
        /*0058*/ 	.byte	0x03, 0x5f
        /*005a*/ 	.short	0x0101


	//----- nvinfo : EIATTR_INT_WARP_WIDE_INSTR_OFFSETS
	.align		4
        /*005c*/ 	.byte	0x04, 0x31
        /*005e*/ 	.short	(.L_873 - .L_872)


	//   ....[0]....
.L_872:
        /*0060*/ 	.word	0x00000190


	//   ....[1]....
        /*0064*/ 	.word	0x000001c0


	//   ....[2]....
        /*0068*/ 	.word	0x00006a50


	//   ....[3]....
        /*006c*/ 	.word	0x00007100


	//   ....[4]....
        /*0070*/ 	.word	0x00007620


	//----- nvinfo : EIATTR_COOP_GROUP_MASK_REGIDS
	.align		4
.L_873:
        /*0074*/ 	.byte	0x04, 0x29
        /*0076*/ 	.short	(.L_875 - .L_874)


	//   ....[0]....
.L_874:
        /*0078*/ 	.word	0xffffffff


	//   ....[1]....
        /*007c*/ 	.word	0xffffffff


	//   ....[2]....
        /*0080*/ 	.word	0xffffffff


	//   ....[3]....
        /*0084*/ 	.word	0xffffffff


	//   ....[4]....
        /*0088*/ 	.word	0xffffffff


	//   ....[5]....
        /*008c*/ 	.word	0xffffffff


	//   ....[6]....
        /*0090*/ 	.word	0xffffffff


	//   ....[7]....
        /*0094*/ 	.word	0xffffffff


	//   ....[8]....
        /*0098*/ 	.word	0xffffffff


	//   ....[9]....
        /*009c*/ 	.word	0xffffffff


	//   ....[10]....
        /*00a0*/ 	.word	0xffffffff


	//   ....[11]....
        /*00a4*/ 	.word	0xffffffff


	//   ....[12]....
        /*00a8*/ 	.word	0xffffffff


	//   ....[13]....
        /*00ac*/ 	.word	0xffffffff


	//   ....[14]....
        /*00b0*/ 	.word	0xffffffff


	//   ....[15]....
        /*00b4*/ 	.word	0xffffffff


	//   ....[16]....
        /*00b8*/ 	.word	0xffffffff


	//   ....[17]....
        /*00bc*/ 	.word	0x0500000f


	//   ....[18]....
        /*00c0*/ 	.word	0x0500000f


	//   ....[19]....
        /*00c4*/ 	.word	0x0500000f


	//   ....[20]....
        /*00c8*/ 	.word	0x0500000f


	//   ....[21]....
        /*00cc*/ 	.word	0x0500000f


	//   ....[22]....
        /*00d0*/ 	.word	0x0500000f


	//----- nvinfo : EIATTR_COOP_GROUP_INSTR_OFFSETS
	.align		4
.L_875:
        /*00d4*/ 	.byte	0x04, 0x28
        /*00d6*/ 	.short	(.L_877 - .L_876)


	//   ....[0]....
.L_876:
        /*00d8*/ 	.word	0x00000070


	//   ....[1]....
        /*00dc*/ 	.word	0x000001a0


	//   ....[2]....
        /*00e0*/ 	.word	0x000001f0


	//   ....[3]....
        /*00e4*/ 	.word	0x000003e0


	//   ....[4]....
        /*00e8*/ 	.word	0x00000630


	//   ....[5]....
        /*00ec*/ 	.word	0x00001720


	//   ....[6]....
        /*00f0*/ 	.word	0x000051d0


	//   ....[7]....
        /*00f4*/ 	.word	0x00005350


	//   ....[8]....
        /*00f8*/ 	.word	0x00005600


	//   ....[9]....
        /*00fc*/ 	.word	0x00005790


	//   ....[10]....
        /*0100*/ 	.word	0x000058a0


	//   ....[11]....
        /*0104*/ 	.word	0x00006650


	//   ....[12]....
        /*0108*/ 	.word	0x00006980


	//   ....[13]....
        /*010c*/ 	.word	0x00006d80


	//   ....[14]....
        /*0110*/ 	.word	0x00007030


	//   ....[15]....
        /*0114*/ 	.word	0x000072e0


	//   ....[16]....
        /*0118*/ 	.word	0x00007550


	//   ....[17]....
        /*011c*/ 	.word	0x0000a5a0


	//   ....[18]....
        /*0120*/ 	.word	0x0000a710


	//   ....[19]....
        /*0124*/ 	.word	0x0000a780


	//   ....[20]....
        /*0128*/ 	.word	0x0000a7f0


	//   ....[21]....
        /*012c*/ 	.word	0x0000a860


	//   ....[22]....
        /*0130*/ 	.word	0x0000a8d0


	//----- nvinfo : EIATTR_REG_RECONFIG
	.align		4
.L_877:
        /*0134*/ 	.byte	0x01, 0x54
	.zero		2


	//----- nvinfo : EIATTR_SYSCALL_OFFSETS
	.align		4
        /*0138*/ 	.byte	0x04, 0x46
        /*013a*/ 	.short	(.L_879 - .L_878)


	//   ....[0]....
.L_878:
        /*013c*/ 	.word	0x00001380


	//   ....[1]....
        /*0140*/ 	.word	0x00001470


	//   ....[2]....
        /*0144*/ 	.word	0x000015d0


	//   ....[3]....
        /*0148*/ 	.word	0x000016c0


	//   ....[4]....
        /*014c*/ 	.word	0x00001940


	//----- nvinfo : EIATTR_MBARRIER_INSTR_OFFSETS
	.align		4
.L_879:
        /*0150*/ 	.byte	0x04, 0x39
        /*0152*/ 	.short	(.L_881 - .L_880)


	//   ....[0]....
.L_880:
        /*0154*/ 	.word	0x00000290
        /*0158*/ 	.word	0x000000ff
        /*015c*/ 	.word	0x00026800
        /*0160*/ 	.short	0x0100
        /*0162*/ 	.byte	0x06
	.zero		1


	//   ....[1]....
        /*0164*/ 	.word	0x00000390
        /*0168*/ 	.word	0x000000ff
        /*016c*/ 	.word	0x00026810
        /*0170*/ 	.short	0x0100
        /*0172*/ 	.byte	0x08
	.zero		1


	//   ....[2]....
        /*0174*/ 	.word	0x000003a0
        /*0178*/ 	.word	0x000000ff
        /*017c*/ 	.word	0x00026820
        /*0180*/ 	.short	0x0100
        /*0182*/ 	.byte	0x08
	.zero		1


	//   ....[3]....
        /*0184*/ 	.word	0x000003b0
        /*0188*/ 	.word	0x000000ff
        /*018c*/ 	.word	0x00026818
        /*0190*/ 	.short	0x0100
        /*0192*/ 	.byte	0x08
	.zero		1


	//   ....[4]....
        /*0194*/ 	.word	0x000003c0
        /*0198*/ 	.word	0x000000ff
        /*019c*/ 	.word	0x00026828
        /*01a0*/ 	.short	0x0100
        /*01a2*/ 	.byte	0x08
	.zero		1


	//   ....[5]....
        /*01a4*/ 	.word	0x000004f0
        /*01a8*/ 	.word	0x000000ff
        /*01ac*/ 	.word	0x00026830
        /*01b0*/ 	.short	0x0100
        /*01b2*/ 	.byte	0x08
	.zero		1


	//   ....[6]....
        /*01b4*/ 	.word	0x00000500
        /*01b8*/ 	.word	0x000000ff
        /*01bc*/ 	.word	0x00026840
        /*01c0*/ 	.short	0x0100
        /*01c2*/ 	.byte	0x08
	.zero		1


	//   ....[7]....
        /*01c4*/ 	.word	0x00000510
        /*01c8*/ 	.word	0x000000ff
        /*01cc*/ 	.word	0x00026838
        /*01d0*/ 	.short	0x0100
        /*01d2*/ 	.byte	0x08
	.zero		1


	//   ....[8]....
        /*01d4*/ 	.word	0x00000520
        /*01d8*/ 	.word	0x000000ff
        /*01dc*/ 	.word	0x00026848
        /*01e0*/ 	.short	0x0100
        /*01e2*/ 	.byte	0x08
	.zero		1


	//   ....[9]....
        /*01e4*/ 	.word	0x00001760
        /*01e8*/ 	.word	0x00000002
        /*01ec*/ 	.word	0x00026800
        /*01f0*/ 	.short	0x010a
        /*01f2*/ 	.byte	0x3f
	.zero		1


	//   ....[10]....
        /*01f4*/ 	.word	0x00001800
        /*01f8*/ 	.word	0x00000002
        /*01fc*/ 	.word	0x00026800
        /*0200*/ 	.short	0x010a
        /*0202*/ 	.byte	0x3f
	.zero		1


	//   ....[11]....
        /*0204*/ 	.word	0x00002160
        /*0208*/ 	.word	0x000000ff
        /*020c*/ 	.word	0x00026810
        /*0210*/ 	.short	0x010a
        /*0212*/ 	.byte	0x07
	.zero		1


	//   ....[12]....
        /*0214*/ 	.word	0x000021a0
        /*0218*/ 	.word	0x000000ff
        /*021c*/ 	.word	0x00026810
        /*0220*/ 	.short	0x010a
        /*0222*/ 	.byte	0x07
	.zero		1


	//   ....[13]....
        /*0224*/ 	.word	0x000025e0
        /*0228*/ 	.word	0x000000ff
        /*022c*/ 	.word	0x00026830
        /*0230*/ 	.short	0x010a
        /*0232*/ 	.byte	0x07
	.zero		1


	//   ....[14]....
        /*0234*/ 	.word	0x00002620
        /*0238*/ 	.word	0x000000ff
        /*023c*/ 	.word	0x00026830
        /*0240*/ 	.short	0x010a
        /*0242*/ 	.byte	0x07
	.zero		1


	//   ....[15]....
        /*0244*/ 	.word	0x00004440
        /*0248*/ 	.word	0x000000ff
        /*024c*/ 	.word	0x00000000
        /*0250*/ 	.short	0x0101
        /*0252*/ 	.byte	0x0a
	.zero		1


	//   ....[16]....
        /*0254*/ 	.word	0x00004730
        /*0258*/ 	.word	0x000000ff
        /*025c*/ 	.word	0x00000000
        /*0260*/ 	.short	0x0101
        /*0262*/ 	.byte	0x07
	.zero		1


	//   ....[17]....
        /*0264*/ 	.word	0x000082e0
        /*0268*/ 	.word	0x0000000f
        /*026c*/ 	.word	0x00026820
        /*0270*/ 	.short	0x010a
        /*0272*/ 	.byte	0x3f
	.zero		1


	//   ....[18]....
        /*0274*/ 	.word	0x00008ba0
        /*0278*/ 	.word	0x0000000f
        /*027c*/ 	.word	0x00026840
        /*0280*/ 	.short	0x010a
        /*0282*/ 	.byte	0x3f
	.zero		1


	//   ....[19]....
        /*0284*/ 	.word	0x00008ee0
        /*0288*/ 	.word	0x0000000f
        /*028c*/ 	.word	0x00026828
        /*0290*/ 	.short	0x010a
        /*0292*/ 	.byte	0x3f
	.zero		1


	//   ....[20]....
        /*0294*/ 	.word	0x00009220
        /*0298*/ 	.word	0x0000000f
        /*029c*/ 	.word	0x00026848
        /*02a0*/ 	.short	0x010a
        /*02a2*/ 	.byte	0x3f
	.zero		1


	//   ....[21]....
        /*02a4*/ 	.word	0x00009500
        /*02a8*/ 	.word	0x0000000f
        /*02ac*/ 	.word	0x00026820
        /*02b0*/ 	.short	0x010a
        /*02b2*/ 	.byte	0x3f
	.zero		1


	//   ....[22]....
        /*02b4*/ 	.word	0x000098b0
        /*02b8*/ 	.word	0x0000000f
        /*02bc*/ 	.word	0x00026840
        /*02c0*/ 	.short	0x010a
        /*02c2*/ 	.byte	0x3f
	.zero		1


	//   ....[23]....
        /*02c4*/ 	.word	0x00009bc0
        /*02c8*/ 	.word	0x0000000f
        /*02cc*/ 	.word	0x00026828
        /*02d0*/ 	.short	0x010a
        /*02d2*/ 	.byte	0x3f
	.zero		1


	//   ....[24]....
        /*02d4*/ 	.word	0x00009f40
        /*02d8*/ 	.word	0x00000003
        /*02dc*/ 	.word	0x00026840
        /*02e0*/ 	.short	0x010a
        /*02e2*/ 	.byte	0x3f
	.zero		1


	//   ....[25]....
        /*02e4*/ 	.word	0x0000a410
        /*02e8*/ 	.word	0x00000007
        /*02ec*/ 	.word	0x00000000
        /*02f0*/ 	.short	0x010a
        /*02f2*/ 	.byte	0x3f
	.zero		1


	//   ....[26]....
        /*02f4*/ 	.word	0x0000a460
        /*02f8*/ 	.word	0x00000003
        /*02fc*/ 	.word	0x00000000
        /*0300*/ 	.short	0x010a
        /*0302*/ 	.byte	0x3f
	.zero		1


	//   ....[27]....
        /*0304*/ 	.word	0x0000a4c0
        /*0308*/ 	.word	0x00000005
        /*030c*/ 	.word	0x00000000
        /*0310*/ 	.short	0x010a
        /*0312*/ 	.byte	0x3f
	.zero		1


	//   ....[28]....
        /*0314*/ 	.word	0x0000a4f0
        /*0318*/ 	.word	0x00000003
        /*031c*/ 	.word	0x00000000
        /*0320*/ 	.short	0x010a
        /*0322*/ 	.byte	0x3f
	.zero		1


	//   ....[29]....
        /*0324*/ 	.word	0x0000a5d0
        /*0328*/ 	.word	0x00000002
        /*032c*/ 	.word	0x00026800
        /*0330*/ 	.short	0x010a
        /*0332*/ 	.byte	0x3f
	.zero		1


	//   ....[30]....
        /*0334*/ 	.word	0x0000a630
        /*0338*/ 	.word	0x00000005
        /*033c*/ 	.word	0x00026810
        /*0340*/ 	.short	0x010a
        /*0342*/ 	.byte	0x3f
	.zero		1


	//   ....[31]....
        /*0344*/ 	.word	0x0000a690
        /*0348*/ 	.word	0x00000005
        /*034c*/ 	.word	0x00026830
        /*0350*/ 	.short	0x010a
        /*0352*/ 	.byte	0x3f
	.zero		1


	//   ....[32]....
        /*0354*/ 	.word	0x0000a910
        /*0358*/ 	.word	0x0000000f
        /*035c*/ 	.word	0x00026820
        /*0360*/ 	.short	0x010a
        /*0362*/ 	.byte	0x3f
	.zero		1


	//   ....[33]....
        /*0364*/ 	.word	0x0000a960
        /*0368*/ 	.word	0x0000000f
        /*036c*/ 	.word	0x00026840
        /*0370*/ 	.short	0x010a
        /*0372*/ 	.byte	0x3f
	.zero		1


	//   ....[34]....
        /*0374*/ 	.word	0x0000a9b0
        /*0378*/ 	.word	0x0000000f
        /*037c*/ 	.word	0x00026828
        /*0380*/ 	.short	0x010a
        /*0382*/ 	.byte	0x3f
	.zero		1


	//   ....[35]....
        /*0384*/ 	.word	0x0000aa00
        /*0388*/ 	.word	0x0000000f
        /*038c*/ 	.word	0x00026848
        /*0390*/ 	.short	0x010a
        /*0392*/ 	.byte	0x3f
	.zero		1


	//   ....[36]....
        /*0394*/ 	.word	0x0000aa60
        /*0398*/ 	.word	0x0000000f
        /*039c*/ 	.word	0x00026820
        /*03a0*/ 	.short	0x010a
        /*03a2*/ 	.byte	0x3f
	.zero		1


	//   ....[37]....
        /*03a4*/ 	.word	0x0000aab0
        /*03a8*/ 	.word	0x0000000f
        /*03ac*/ 	.word	0x00026840
        /*03b0*/ 	.short	0x010a
        /*03b2*/ 	.byte	0x3f
	.zero		1


	//   ....[38]....
        /*03b4*/ 	.word	0x0000ab00
        /*03b8*/ 	.word	0x0000000f
        /*03bc*/ 	.word	0x00026828
        /*03c0*/ 	.short	0x010a
        /*03c2*/ 	.byte	0x3f
	.zero		1


	//   ....[39]....
        /*03c4*/ 	.word	0x0000ab50
        /*03c8*/ 	.word	0x00000003
        /*03cc*/ 	.word	0x00026840
        /*03d0*/ 	.short	0x010a
        /*03d2*/ 	.byte	0x3f
	.zero		1


	//   ....[40]....
        /*03d4*/ 	.word	0x0000ac20
        /*03d8*/ 	.word	0x00000007
        /*03dc*/ 	.word	0x00000000
        /*03e0*/ 	.short	0x010a
        /*03e2*/ 	.byte	0x3f
	.zero		1


	//   ....[41]....
        /*03e4*/ 	.word	0x0000ac70
        /*03e8*/ 	.word	0x00000003
        /*03ec*/ 	.word	0x00000000
        /*03f0*/ 	.short	0x010a
        /*03f2*/ 	.byte	0x3f
	.zero		1


	//   ....[42]....
        /*03f4*/ 	.word	0x0000acc0
        /*03f8*/ 	.word	0x00000005
        /*03fc*/ 	.word	0x00000000
        /*0400*/ 	.short	0x010a
        /*0402*/ 	.byte	0x3f
	.zero		1


	//----- nvinfo : EIATTR_NUM_MBARRIERS
	.align		4
.L_881:
        /*0404*/ 	.byte	0x03, 0x38
        /*0406*/ 	.short	0x0009


	//----- nvinfo : EIATTR_EXIT_INSTR_OFFSETS
	.align		4
        /*0408*/ 	.byte	0x04, 0x1c
        /*040a*/ 	.short	(.L_883 - .L_882)


	//   ....[0]....
.L_882:
        /*040c*/ 	.word	0x0000a540


	//----- nvinfo : EIATTR_MAX_THREADS
	.align		4
.L_883:
        /*0410*/ 	.byte	0x04, 0x05
        /*0412*/ 	.short	(.L_885 - .L_884)
.L_884:
        /*0414*/ 	.word	0x00000180
        /*0418*/ 	.word	0x00000001
        /*041c*/ 	.word	0x00000001


	//----- nvinfo : EIATTR_CRS_STACK_SIZE
	.align		4
.L_885:
        /*0420*/ 	.byte	0x04, 0x1e
        /*0422*/ 	.short	(.L_887 - .L_886)
.L_886:
        /*0424*/ 	.word	0x00000000


	//----- nvinfo : EIATTR_CBANK_PARAM_SIZE
	.align		4
.L_887:
        /*0428*/ 	.byte	0x03, 0x19
        /*042a*/ 	.short	0x0770


	//----- nvinfo : EIATTR_PARAM_CBANK
	.align		4
        /*042c*/ 	.byte	0x04, 0x0a
        /*042e*/ 	.short	(.L_889 - .L_888)
	.align		4
.L_888:
        /*0430*/ 	.word	index@(.nv.constant0._ZN7cutlass13device_kernelIN5flash11enable_sm90INS1_16FlashAttnBwdSm90INS1_25CollectiveMainloopBwdSm90ILi2ELi2ELi2EN4cute5tupleIJNS5_1CILi1EEES8_S8_EEENS6_IJNS7_ILi64EEENS7_ILi128EEENS7_ILi96EEEEEENS_10bfloat16_tEfNS_4arch4Sm90ELb1ELb0ELb0ELb1ELb1ELb1ELb0ELb0ELi2ELi1ELi2ELi1ELb1EEENS1_24CollectiveEpilogueBwdGQAISD_fSG_Li256ELb1ELb1EEENS1_25SingleTileBwdLPTSchedulerILb1ELi128ELb1EEEEEEEEEvNT_6ParamsE)
        /*0434*/ 	.short	0x0210
        /*0436*/ 	.short	0x0770


	//----- nvinfo : EIATTR_SW_WAR
	.align		4
.L_889:
        /*0438*/ 	.byte	0x04, 0x36
        /*043a*/ 	.short	(.L_891 - .L_890)
.L_890:
        /*043c*/ 	.word	0x00000008
.L_891:


//--------------------- .nv.info._ZN7cutlass13device_kernelIN5flash22FlashAttnBwdPreprocessIN4cute5tupleIJNS3_1CILi64EEENS5_ILi96EEEEEENS_10bfloat16_tEfNS_4arch4Sm90ELb1ELb1EEEEEvNT_6ParamsE --------------------------
	.section	.nv.info._ZN7cutlass13device_kernelIN5flash22FlashAttnBwdPreprocessIN4cute5tupleIJNS3_1CILi64EEENS5_ILi96EEEEEENS_10bfloat16_tEfNS_4arch4Sm90ELb1ELb1EEEEEvNT_6ParamsE,"",@"SHT_CUDA_INFO"
	.sectionflags	@""
	.align	4


	//----- nvinfo : EIATTR_CUDA_API_VERSION
	.align		4
        /*0000*/ 	.byte	0x04, 0x37
        /*0002*/ 	.short	(.L_893 - .L_892)
.L_892:
        /*0004*/ 	.word	0x00000082


	//----- nvinfo : EIATTR_KPARAM_INFO
	.align		4
.L_893:
        /*0008*/ 	.byte	0x04, 0x17
        /*000a*/ 	.short	(.L_895 - .L_894)
.L_894:
        /*000c*/ 	.word	0x00000000
        /*0010*/ 	.short	0x0000
        /*0012*/ 	.short	0x0000
        /*0014*/ 	.byte	0x00, 0xf0, 0xc1, 0x03


	//----- nvinfo : EIATTR_SPARSE_MMA_MASK
	.align		4
.L_895:
        /*0018*/ 	.byte	0x03, 0x50
        /*001a*/ 	.short	0x0000


	//----- nvinfo : EIATTR_MAXREG_COUNT
	.align		4
        /*001c*/ 	.byte	0x03, 0x1b
        /*001e*/ 	.short	0x0080


	//----- nvinfo : EIATTR_MERCURY_ISA_VERSION
	.align		4
        /*0020*/ 	.byte	0x03, 0x5f
        /*0022*/ 	.short	0x0101


	//----- nvinfo : EIATTR_COOP_GROUP_MASK_REGIDS
	.align		4
        /*0024*/ 	.byte	0x04, 0x29
        /*0026*/ 	.short	(.L_897 - .L_896)


	//   ....[0]....
.L_896:
        /*0028*/ 	.word	0xffffffff


	//   ....[1]....
        /*002c*/ 	.word	0xffffffff


	//----- nvinfo : EIATTR_COOP_GROUP_INSTR_OFFSETS
	.align		4
.L_897:
        /*0030*/ 	.byte	0x04, 0x28
        /*0032*/ 	.short	(.L_899 - .L_898)


	//   ....[0]....
.L_898:
        /*0034*/ 	.word	0x00000e20


	//   ....[1]....
        /*0038*/ 	.word	0x00000e80


	//----- nvinfo : EIATTR_EXIT_INSTR_OFFSETS
	.align		4
.L_899:
        /*003c*/ 	.byte	0x04, 0x1c
        /*003e*/ 	.short	(.L_901 - .L_900)


	//   ....[0]....
.L_900:
        /*0040*/ 	.word	0x000001c0


	//   ....[1]....
        /*0044*/ 	.word	0x000013f0


	//   ....[2]....
        /*0048*/ 	.word	0x00001470


	//----- nvinfo : EIATTR_MAX_THREADS
	.align		4
.L_901:
        /*004c*/ 	.byte	0x04, 0x05
        /*004e*/ 	.short	(.L_903 - .L_902)
.L_902:
        /*0050*/ 	.word	0x00000100
        /*0054*/ 	.word	0x00000001
        /*0058*/ 	.word	0x00000001


	//----- nvinfo : EIATTR_CRS_STACK_SIZE
	.align		4
.L_903:
        /*005c*/ 	.byte	0x04, 0x1e
        /*005e*/ 	.short	(.L_905 - .L_904)
.L_904:
        /*0060*/ 	.word	0x00000000


	//----- nvinfo : EIATTR_CBANK_PARAM_SIZE
	.align		4
.L_905:
        /*0064*/ 	.byte	0x03, 0x19
        /*0066*/ 	.short	0x00f0


	//----- nvinfo : EIATTR_PARAM_CBANK
	.align		4
        /*0068*/ 	.byte	0x04, 0x0a
        /*006a*/ 	.short	(.L_907 - .L_906)
	.align		4
.L_906:
        /*006c*/ 	.word	index@(.nv.constant0._ZN7cutlass13device_kernelIN5flash22FlashAttnBwdPreprocessIN4cute5tupleIJNS3_1CILi64EEENS5_ILi96EEEEEENS_10bfloat16_tEfNS_4arch4Sm90ELb1ELb1EEEEEvNT_6ParamsE)
        /*0070*/ 	.short	0x0210
        /*0072*/ 	.short	0x00f0


	//----- nvinfo : EIATTR_SW_WAR
	.align		4
.L_907:
        /*0074*/ 	.byte	0x04, 0x36
        /*0076*/ 	.short	(.L_909 - .L_908)
.L_908:
        /*0078*/ 	.word	0x00000008
.L_909:


//--------------------- .nv.callgraph             --------------------------
	.section	.nv.callgraph,"",@"SHT_CUDA_CALLGRAPH"
	.align	4
	.sectionentsize	8
	.align		4
        /*0000*/ 	.word	0x00000000
	.align		4
        /*0004*/ 	.word	0xffffffff
	.align		4
        /*0008*/ 	.word	index@(_ZN7cutlass13device_kernelIN5flash11enable_sm90INS1_16FlashAttnBwdSm90INS1_25CollectiveMainloopBwdSm90ILi2ELi2ELi2EN4cute5tupleIJNS5_1CILi1EEES8_S8_EEENS6_IJNS7_ILi64EEENS7_ILi128EEENS7_ILi96EEEEEENS_10bfloat16_tEfNS_4arch4Sm90ELb0ELb0ELb0ELb0ELb0ELb1ELb0ELb0ELi2ELi1ELi2ELi1ELb1EEENS1_21CollectiveEpilogueBwdISD_SE_SG_Li256ELb0ELb0ELi1EEENS1_19SingleTileSchedulerILb0ELb0ELb0ELi128EEEEEEEEEvNT_6ParamsE)
	.align		4
        /*000c*/ 	.word	index@(__assertfail)
	.align		4
        /*0010*/ 	.word	index@(_ZN7cutlass13device_kernelIN5flash11enable_sm90INS1_16FlashAttnBwdSm90INS1_25CollectiveMainloopBwdSm90ILi2ELi2ELi2EN4cute5tupleIJNS5_1CILi1EEES8_S8_EEENS6_IJNS7_ILi64EEENS7_ILi128EEENS7_ILi96EEEEEENS_10bfloat16_tEfNS_4arch4Sm90ELb0ELb0ELb0ELb0ELb1ELb1ELb0ELb0ELi2ELi1ELi2ELi1ELb1EEENS1_21CollectiveEpilogueBwdISD_SE_SG_Li256ELb0ELb0ELi1EEENS1_19SingleTileSchedulerILb0ELb0ELb0ELi128EEEEEEEEEvNT_6ParamsE)
	.align		4
        /*0014*/ 	.word	index@(__assertfail)
	.align		4
        /*0018*/ 	.word	index@(_ZN7cutlass13device_kernelIN5flash11enable_sm90INS1_16FlashAttnBwdSm90INS1_25CollectiveMainloopBwdSm90ILi2ELi2ELi2EN4cute5tupleIJNS5_1CILi1EEES8_S8_EEENS6_IJNS7_ILi64EEENS7_ILi128EEENS7_ILi96EEEEEENS_10bfloat16_tEfNS_4arch4Sm90ELb0ELb0ELb0ELb0ELb0ELb1ELb0ELb0ELi2ELi1ELi2ELi1ELb1EEENS1_24CollectiveEpilogueBwdGQAISD_fSG_Li256ELb0ELb0EEENS1_19SingleTileSchedulerILb0ELb0ELb0ELi128EEEEEEEEEvNT_6ParamsE)
	.align		4
        /*001c*/ 	.word	index@(__assertfail)
	.align		4
        /*0020*/ 	.word	index@(_ZN7cutlass13device_kernelIN5flash11enable_sm90INS1_16FlashAttnBwdSm90INS1_25CollectiveMainloopBwdSm90ILi2ELi2ELi2EN4cute5tupleIJNS5_1CILi1EEES8_S8_EEENS6_IJNS7_ILi64EEENS7_ILi128EEENS7_ILi96EEEEEENS_10bfloat16_tEfNS_4arch4Sm90ELb0ELb0ELb0ELb0ELb1ELb1ELb0ELb0ELi2ELi1ELi2ELi1ELb1EEENS1_24CollectiveEpilogueBwdGQAISD_fSG_Li256ELb0ELb1EEENS1_19SingleTileSchedulerILb0ELb0ELb0ELi128EEEEEEEEEvNT_6ParamsE)
	.align		4
        /*0024*/ 	.word	index@(__assertfail)
	.align		4
        /*0028*/ 	.word	index@(_ZN7cutlass13device_kernelIN5flash11enable_sm90INS1_16FlashAttnBwdSm90INS1_25CollectiveMainloopBwdSm90ILi2ELi2ELi2EN4cute5tupleIJNS5_1CILi1EEES8_S8_EEENS6_IJNS7_ILi64EEENS7_ILi128EEENS7_ILi96EEEEEENS_10bfloat16_tEfNS_4arch4Sm90ELb0ELb0ELb0ELb1ELb0ELb1ELb0ELb0ELi2ELi1ELi2ELi1ELb1EEENS1_21CollectiveEpilogueBwdISD_SE_SG_Li256ELb1ELb0ELi1EEENS1_19SingleTileSchedulerILb1ELb0ELb0ELi128EEEEEEEEEvNT_6ParamsE)
	.align		4
        /*002c*/ 	.word	index@(__assertfail)
	.align		4
        /*0030*/ 	.word	index@(_ZN7cutlass13device_kernelIN5flash11enable_sm90INS1_16FlashAttnBwdSm90INS1_25CollectiveMainloopBwdSm90ILi2ELi2ELi2EN4cute5tupleIJNS5_1CILi1EEES8_S8_EEENS6_IJNS7_ILi64EEENS7_ILi128EEENS7_ILi96EEEEEENS_10bfloat16_tEfNS_4arch4Sm90ELb0ELb0ELb0ELb1ELb1ELb1ELb0ELb0ELi2ELi1ELi2ELi1ELb1EEENS1_21CollectiveEpilogueBwdISD_SE_SG_Li256ELb1ELb0ELi1EEENS1_19SingleTileSchedulerILb1ELb0ELb0ELi128EEEEEEEEEvNT_6ParamsE)
	.align		4
        /*0034*/ 	.word	index@(__assertfail)
	.align		4
        /*0038*/ 	.word	index@(_ZN7cutlass13device_kernelIN5flash11enable_sm90INS1_16FlashAttnBwdSm90INS1_25CollectiveMainloopBwdSm90ILi2ELi2ELi2EN4cute5tupleIJNS5_1CILi1EEES8_S8_EEENS6_IJNS7_ILi64EEENS7_ILi128EEENS7_ILi96EEEEEENS_10bfloat16_tEfNS_4arch4Sm90ELb0ELb0ELb0ELb1ELb0ELb1ELb0ELb0ELi2ELi1ELi2ELi1ELb1EEENS1_24CollectiveEpilogueBwdGQAISD_fSG_Li256ELb1ELb0EEENS1_19SingleTileSchedulerILb1ELb0ELb0ELi128EEEEEEEEEvNT_6ParamsE)
	.align		4
        /*003c*/ 	.word	index@(__assertfail)
	.align		4
        /*0040*/ 	.word	index@(_ZN7cutlass13device_kernelIN5flash11enable_sm90INS1_16FlashAttnBwdSm90INS1_25CollectiveMainloopBwdSm90ILi2ELi2ELi2EN4cute5tupleIJNS5_1CILi1EEES8_S8_EEENS6_IJNS7_ILi64EEENS7_ILi128EEENS7_ILi96EEEEEENS_10bfloat16_tEfNS_4arch4Sm90ELb0ELb0ELb0ELb1ELb1ELb1ELb0ELb0ELi2ELi1ELi2ELi1ELb1EEENS1_24CollectiveEpilogueBwdGQAISD_fSG_Li256ELb1ELb1EEENS1_19SingleTileSchedulerILb1ELb0ELb0ELi128EEEEEEEEEvNT_6ParamsE)
	.align		4
        /*0044*/ 	.word	index@(__assertfail)
	.align		4
        /*0048*/ 	.word	index@(_ZN7cutlass13device_kernelIN5flash11enable_sm90INS1_16FlashAttnBwdSm90INS1_25CollectiveMainloopBwdSm90ILi2ELi2ELi2EN4cute5tupleIJNS5_1CILi1EEES8_S8_EEENS6_IJNS7_ILi64EEENS7_ILi128EEENS7_ILi96EEEEEENS_10bfloat16_tEfNS_4arch4Sm90ELb0ELb1ELb0ELb0ELb0ELb1ELb0ELb0ELi2ELi1ELi2ELi1ELb1EEENS1_21CollectiveEpilogueBwdISD_SE_SG_Li256ELb0ELb0ELi1EEENS1_19SingleTileSchedulerILb0ELb0ELb0ELi128EEEEEEEEEvNT_6ParamsE)
	.align		4
        /*004c*/ 	.word	index@(__assertfail)
	.align		4
        /*0050*/ 	.word	index@(_ZN7cutlass13device_kernelIN5flash11enable_sm90INS1_16FlashAttnBwdSm90INS1_25CollectiveMainloopBwdSm90ILi2ELi2ELi2EN4cute5tupleIJNS5_1CILi1EEES8_S8_EEENS6_IJNS7_ILi64EEENS7_ILi128EEENS7_ILi96EEEEEENS_10bfloat16_tEfNS_4arch4Sm90ELb0ELb1ELb0ELb0ELb1ELb1ELb0ELb0ELi2ELi1ELi2ELi1ELb1EEENS1_21CollectiveEpilogueBwdISD_SE_SG_Li256ELb0ELb0ELi1EEENS1_19SingleTileSchedulerILb0ELb0ELb0ELi128EEEEEEEEEvNT_6ParamsE)
	.align		4
        /*0054*/ 	.word	index@(__assertfail)
	.align		4
        /*0058*/ 	.word	index@(_ZN7cutlass13device_kernelIN5flash11enable_sm90INS1_16FlashAttnBwdSm90INS1_25CollectiveMainloopBwdSm90ILi2ELi2ELi2EN4cute5tupleIJNS5_1CILi1EEES8_S8_EEENS6_IJNS7_ILi64EEENS7_ILi128EEENS7_ILi96EEEEEENS_10bfloat16_tEfNS_4arch4Sm90ELb0ELb1ELb0ELb0ELb0ELb1ELb0ELb0ELi2ELi1ELi2ELi1ELb1EEENS1_24CollectiveEpilogueBwdGQAISD_fSG_Li256ELb0ELb0EEENS1_19SingleTileSchedulerILb0ELb0ELb0ELi128EEEEEEEEEvNT_6ParamsE)
	.align		4
        /*005c*/ 	.word	index@(__assertfail)
	.align		4
        /*0060*/ 	.word	index@(_ZN7cutlass13device_kernelIN5flash11enable_sm90INS1_16FlashAttnBwdSm90INS1_25CollectiveMainloopBwdSm90ILi2ELi2ELi2EN4cute5tupleIJNS5_1CILi1EEES8_S8_EEENS6_IJNS7_ILi64EEENS7_ILi128EEENS7_ILi96EEEEEENS_10bfloat16_tEfNS_4arch4Sm90ELb0ELb1ELb0ELb0ELb1ELb1ELb0ELb0ELi2ELi1ELi2ELi1ELb1EEENS1_24CollectiveEpilogueBwdGQAISD_fSG_Li256ELb0ELb1EEENS1_19SingleTileSchedulerILb0ELb0ELb0ELi128EEEEEEEEEvNT_6ParamsE)
	.align		4
        /*0064*/ 	.word	index@(__assertfail)
	.align		4
        /*0068*/ 	.word	index@(_ZN7cutlass13device_kernelIN5flash11enable_sm90INS1_16FlashAttnBwdSm90INS1_25CollectiveMainloopBwdSm90ILi2ELi2ELi2EN4cute5tupleIJNS5_1CILi1EEES8_S8_EEENS6_IJNS7_ILi64EEENS7_ILi128EEENS7_ILi96EEEEEENS_10bfloat16_tEfNS_4arch4Sm90ELb0ELb1ELb0ELb1ELb0ELb1ELb0ELb0ELi2ELi1ELi2ELi1ELb1EEENS1_21CollectiveEpilogueBwdISD_SE_SG_Li256ELb1ELb0ELi1EEENS1_19SingleTileSchedulerILb1ELb0ELb0ELi128EEEEEEEEEvNT_6ParamsE)
	.align		4
        /*006c*/ 	.word	index@(__assertfail)
	.align		4
        /*0070*/ 	.word	index@(_ZN7cutlass13device_kernelIN5flash11enable_sm90INS1_16FlashAttnBwdSm90INS1_25CollectiveMainloopBwdSm90ILi2ELi2ELi2EN4cute5tupleIJNS5_1CILi1EEES8_S8_EEENS6_IJNS7_ILi64EEENS7_ILi128EEENS7_ILi96EEEEEENS_10bfloat16_tEfNS_4arch4Sm90ELb0ELb1ELb0ELb1ELb1ELb1ELb0ELb0ELi2ELi1ELi2ELi1ELb1EEENS1_21CollectiveEpilogueBwdISD_SE_SG_Li256ELb1ELb0ELi1EEENS1_19SingleTileSchedulerILb1ELb0ELb0ELi128EEEEEEEEEvNT_6ParamsE)
	.align		4
        /*0074*/ 	.word	index@(__assertfail)
	.align		4
        /*0078*/ 	.word	index@(_ZN7cutlass13device_kernelIN5flash11enable_sm90INS1_16FlashAttnBwdSm90INS1_25CollectiveMainloopBwdSm90ILi2ELi2ELi2EN4cute5tupleIJNS5_1CILi1EEES8_S8_EEENS6_IJNS7_ILi64EEENS7_ILi128EEENS7_ILi96EEEEEENS_10bfloat16_tEfNS_4arch4Sm90ELb0ELb1ELb0ELb1ELb0ELb1ELb0ELb0ELi2ELi1ELi2ELi1ELb1EEENS1_24CollectiveEpilogueBwdGQAISD_fSG_Li256ELb1ELb0EEENS1_19SingleTileSchedulerILb1ELb0ELb0ELi128EEEEEEEEEvNT_6ParamsE)
	.align		4
        /*007c*/ 	.word	index@(__assertfail)
	.align		4
        /*0080*/ 	.word	index@(_ZN7cutlass13device_kernelIN5flash11enable_sm90INS1_16FlashAttnBwdSm90INS1_25CollectiveMainloopBwdSm90ILi2ELi2ELi2EN4cute5tupleIJNS5_1CILi1EEES8_S8_EEENS6_IJNS7_ILi64EEENS7_ILi128EEENS7_ILi96EEEEEENS_10bfloat16_tEfNS_4arch4Sm90ELb0ELb1ELb0ELb1ELb1ELb1ELb0ELb0ELi2ELi1ELi2ELi1ELb1EEENS1_24CollectiveEpilogueBwdGQAISD_fSG_Li256ELb1ELb1EEENS1_19SingleTileSchedulerILb1ELb0ELb0ELi128EEEEEEEEEvNT_6ParamsE)
	.align		4
        /*0084*/ 	.word	index@(__assertfail)
	.align		4
        /*0088*/ 	.word	index@(_ZN7cutlass13device_kernelIN5flash11enable_sm90INS1_16FlashAttnBwdSm90INS1_25CollectiveMainloopBwdSm90ILi2ELi2ELi2EN4cute5tupleIJNS5_1CILi1EEES8_S8_EEENS6_IJNS7_ILi64EEENS7_ILi128EEENS7_ILi96EEEEEENS_10bfloat16_tEfNS_4arch4Sm90ELb1ELb0ELb0ELb0ELb0ELb1ELb0ELb0ELi2ELi1ELi2ELi1ELb1EEENS1_21CollectiveEpilogueBwdISD_SE_SG_Li256ELb0ELb0ELi1EEENS1_25SingleTileBwdLPTSchedulerILb0ELi128ELb0EEEEEEEEEvNT_6ParamsE)
	.align		4
        /*008c*/ 	.word	index@(__assertfail)
	.align		4
        /*0090*/ 	.word	index@(_ZN7cutlass13device_kernelIN5flash11enable_sm90INS1_16FlashAttnBwdSm90INS1_25CollectiveMainloopBwdSm90ILi2ELi2ELi2EN4cute5tupleIJNS5_1CILi1EEES8_S8_EEENS6_IJNS7_ILi64EEENS7_ILi128EEENS7_ILi96EEEEEENS_10bfloat16_tEfNS_4arch4Sm90ELb1ELb0ELb0ELb0ELb1ELb1ELb0ELb0ELi2ELi1ELi2ELi1ELb1EEENS1_21CollectiveEpilogueBwdISD_SE_SG_Li256ELb0ELb0ELi1EEENS1_25SingleTileBwdLPTSchedulerILb0ELi128ELb1EEEEEEEEEvNT_6ParamsE)
	.align		4
        /*0094*/ 	.word	index@(__assertfail)
	.align		4
        /*0098*/ 	.word	index@(_ZN7cutlass13device_kernelIN5flash11enable_sm90INS1_16FlashAttnBwdSm90INS1_25CollectiveMainloopBwdSm90ILi2ELi2ELi2EN4cute5tupleIJNS5_1CILi1EEES8_S8_EEENS6_IJNS7_ILi64EEENS7_ILi128EEENS7_ILi96EEEEEENS_10bfloat16_tEfNS_4arch4Sm90ELb1ELb0ELb0ELb0ELb0ELb1ELb0ELb0ELi2ELi1ELi2ELi1ELb1EEENS1_24CollectiveEpilogueBwdGQAISD_fSG_Li256ELb0ELb0EEENS1_25SingleTileBwdLPTSchedulerILb0ELi128ELb0EEEEEEEEEvNT_6ParamsE)
	.align		4
        /*009c*/ 	.word	index@(__assertfail)
	.align		4
        /*00a0*/ 	.word	index@(_ZN7cutlass13device_kernelIN5flash11enable_sm90INS1_16FlashAttnBwdSm90INS1_25CollectiveMainloopBwdSm90ILi2ELi2ELi2EN4cute5tupleIJNS5_1CILi1EEES8_S8_EEENS6_IJNS7_ILi64EEENS7_ILi128EEENS7_ILi96EEEEEENS_10bfloat16_tEfNS_4arch4Sm90ELb1ELb0ELb0ELb0ELb1ELb1ELb0ELb0ELi2ELi1ELi2ELi1ELb1EEENS1_24CollectiveEpilogueBwdGQAISD_fSG_Li256ELb0ELb1EEENS1_25SingleTileBwdLPTSchedulerILb0ELi128ELb1EEEEEEEEEvNT_6ParamsE)
	.align		4
        /*00a4*/ 	.word	index@(__assertfail)
	.align		4
        /*00a8*/ 	.word	index@(_ZN7cutlass13device_kernelIN5flash11enable_sm90INS1_16FlashAttnBwdSm90INS1_25CollectiveMainloopBwdSm90ILi2ELi2ELi2EN4cute5tupleIJNS5_1CILi1EEES8_S8_EEENS6_IJNS7_ILi64EEENS7_ILi128EEENS7_ILi96EEEEEENS_10bfloat16_tEfNS_4arch4Sm90ELb1ELb0ELb0ELb1ELb0ELb1ELb0ELb0ELi2ELi1ELi2ELi1ELb1EEENS1_21CollectiveEpilogueBwdISD_SE_SG_Li256ELb1ELb0ELi1EEENS1_25SingleTileBwdLPTSchedulerILb1ELi128ELb0EEEEEEEEEvNT_6ParamsE)
	.align		4
        /*00ac*/ 	.word	index@(__assertfail)
	.align		4
        /*00b0*/ 	.word	index@(_ZN7cutlass13device_kernelIN5flash11enable_sm90INS1_16FlashAttnBwdSm90INS1_25CollectiveMainloopBwdSm90ILi2ELi2ELi2EN4cute5tupleIJNS5_1CILi1EEES8_S8_EEENS6_IJNS7_ILi64EEENS7_ILi128EEENS7_ILi96EEEEEENS_10bfloat16_tEfNS_4arch4Sm90ELb1ELb0ELb0ELb1ELb1ELb1ELb0ELb0ELi2ELi1ELi2ELi1ELb1EEENS1_21CollectiveEpilogueBwdISD_SE_SG_Li256ELb1ELb0ELi1EEENS1_25SingleTileBwdLPTSchedulerILb1ELi128ELb1EEEEEEEEEvNT_6ParamsE)
	.align		4
        /*00b4*/ 	.word	index@(__assertfail)
	.align		4
        /*00b8*/ 	.word	index@(_ZN7cutlass13device_kernelIN5flash11enable_sm90INS1_16FlashAttnBwdSm90INS1_25CollectiveMainloopBwdSm90ILi2ELi2ELi2EN4cute5tupleIJNS5_1CILi1EEES8_S8_EEENS6_IJNS7_ILi64EEENS7_ILi128EEENS7_ILi96EEEEEENS_10bfloat16_tEfNS_4arch4Sm90ELb1ELb0ELb0ELb1ELb0ELb1ELb0ELb0ELi2ELi1ELi2ELi1ELb1EEENS1_24CollectiveEpilogueBwdGQAISD_fSG_Li256ELb1ELb0EEENS1_25SingleTileBwdLPTSchedulerILb1ELi128ELb0EEEEEEEEEvNT_6ParamsE)
	.align		4
        /*00bc*/ 	.word	index@(__assertfail)
	.align		4
        /*00c0*/ 	.word	index@(_ZN7cutlass13device_kernelIN5flash11enable_sm90INS1_16FlashAttnBwdSm90INS1_25CollectiveMainloopBwdSm90ILi2ELi2ELi2EN4cute5tupleIJNS5_1CILi1EEES8_S8_EEENS6_IJNS7_ILi64EEENS7_ILi128EEENS7_ILi96EEEEEENS_10bfloat16_tEfNS_4arch4Sm90ELb1ELb0ELb0ELb1ELb1ELb1ELb0ELb0ELi2ELi1ELi2ELi1ELb1EEENS1_24CollectiveEpilogueBwdGQAISD_fSG_Li256ELb1ELb1EEENS1_25SingleTileBwdLPTSchedulerILb1ELi128ELb1EEEEEEEEEvNT_6ParamsE)
	.align		4
        /*00c4*/ 	.word	index@(__assertfail)
	.align		4
        /*00c8*/ 	.word	0x00000000
	.align		4
        /*00cc*/ 	.word	0xfffffffe
	.align		4
        /*00d0*/ 	.word	0x00000000
	.align		4
        /*00d4*/ 	.word	0xfffffffd
	.align		4
        /*00d8*/ 	.word	0x00000000
	.align		4
        /*00dc*/ 	.word	0xfffffffc


//--------------------- .nv.constant4             --------------------------
	.section	.nv.constant4,"a",@progbits
	.align	8
	.align		8
.nv.constant4:
        /*0000*/ 	.dword	__assertfail
	.align		8
        /*0008*/ 	.dword	__unnamed_1
	.align		8
        /*0010*/ 	.dword	__unnamed_2
	.align		8
        /*0018*/ 	.dword	__unnamed_3
	.align		8
        /*0020*/ 	.dword	__unnamed_4
	.align		8
        /*0028*/ 	.dword	__unnamed_5
	.align		8
        /*0030*/ 	.dword	_ZN65_INTERNAL_63387ab6_29_flash_bwd_hdim96_bf16_sm90_cu_3fbc093a_28204cuda3std3__45__cpo5beginE
	.align		8
        /*0038*/ 	.dword	_ZN65_INTERNAL_63387ab6_29_flash_bwd_hdim96_bf16_sm90_cu_3fbc093a_28204cuda3std3__45__cpo3endE
	.align		8
        /*0040*/ 	.dword	_ZN65_INTERNAL_63387ab6_29_flash_bwd_hdim96_bf16_sm90_cu_3fbc093a_28204cuda3std3__45__cpo6cbeginE
	.align		8
        /*0048*/ 	.dword	_ZN65_INTERNAL_63387ab6_29_flash_bwd_hdim96_bf16_sm90_cu_3fbc093a_28204cuda3std3__45__cpo4cendE
	.align		8
        /*0050*/ 	.dword	_ZN65_INTERNAL_63387ab6_29_flash_bwd_hdim96_bf16_sm90_cu_3fbc093a_28204cuda3std3__467_GLOBAL__N__63387ab6_29_flash_bwd_hdim96_bf16_sm90_cu_3fbc093a_28206ignoreE
	.align		8
        /*0058*/ 	.dword	_ZN65_INTERNAL_63387ab6_29_flash_bwd_hdim96_bf16_sm90_cu_3fbc093a_28204cuda3std3__419piecewise_constructE
	.align		8
        /*0060*/ 	.dword	_ZN65_INTERNAL_63387ab6_29_flash_bwd_hdim96_bf16_sm90_cu_3fbc093a_28204cuda3std3__48in_placeE
	.align		8
        /*0068*/ 	.dword	_ZN65_INTERNAL_63387ab6_29_flash_bwd_hdim96_bf16_sm90_cu_3fbc093a_28204cuda3std6ranges3__45__cpo4swapE
	.align		8
        /*0070*/ 	.dword	_ZN65_INTERNAL_63387ab6_29_flash_bwd_hdim96_bf16_sm90_cu_3fbc093a_28204cuda3std6ranges3__45__cpo9iter_moveE
	.align		8
        /*0078*/ 	.dword	_ZN65_INTERNAL_63387ab6_29_flash_bwd_hdim96_bf16_sm90_cu_3fbc093a_28204cute7productE
	.align		8
        /*0080*/ 	.dword	_ZN65_INTERNAL_63387ab6_29_flash_bwd_hdim96_bf16_sm90_cu_3fbc093a_28204cute1_E
	.align		8
        /*0088*/ 	.dword	$str$23
	.align		8
        /*0090*/ 	.dword	$str$24


//--------------------- .text._ZN7cutlass13device_kernelIN5flash11enable_sm90INS1_16FlashAttnBwdSm90INS1_25CollectiveMainloopBwdSm90ILi2ELi2ELi2EN4cute5tupleIJNS5_1CILi1EEES8_S8_EEENS6_IJNS7_ILi64EEENS7_ILi128EEENS7_ILi96EEEEEENS_10bfloat16_tEfNS_4arch4Sm90ELb0ELb0ELb0ELb0ELb0ELb1ELb0ELb0ELi2ELi1ELi2ELi1ELb1EEENS1_21CollectiveEpilogueBwdISD_SE_SG_Li256ELb0ELb0ELi1EEENS1_19SingleTileSchedulerILb0ELb0ELb0ELi128EEEEEEEEEvNT_6ParamsE --------------------------
	.section	.text._ZN7cutlass13device_kernelIN5flash11enable_sm90INS1_16FlashAttnBwdSm90INS1_25CollectiveMainloopBwdSm90ILi2ELi2ELi2EN4cute5tupleIJNS5_1CILi1EEES8_S8_EEENS6_IJNS7_ILi64EEENS7_ILi128EEENS7_ILi96EEEEEENS_10bfloat16_tEfNS_4arch4Sm90ELb0ELb0ELb0ELb0ELb0ELb1ELb0ELb0ELi2ELi1ELi2ELi1ELb1EEENS1_21CollectiveEpilogueBwdISD_SE_SG_Li256ELb0ELb0ELi1EEENS1_19SingleTileSchedulerILb0ELb0ELb0ELi128EEEEEEEEEvNT_6ParamsE,"ax",@progbits
	.align	128
.text._ZN7cutlass13device_kernelIN5flash11enable_sm90INS1_16FlashAttnBwdSm90INS1_25CollectiveMainloopBwdSm90ILi2ELi2ELi2EN4cute5tupleIJNS5_1CILi1EEES8_S8_EEENS6_IJNS7_ILi64EEENS7_ILi128EEENS7_ILi96EEEEEENS_10bfloat16_tEfNS_4arch4Sm90ELb0ELb0ELb0ELb0ELb0ELb1ELb0ELb0ELi2ELi1ELi2ELi1ELb1EEENS1_21CollectiveEpilogueBwdISD_SE_SG_Li256ELb0ELb0ELi1EEENS1_19SingleTileSchedulerILb0ELb0ELb0ELi128EEEEEEEEEvNT_6ParamsE:
        .type           _ZN7cutlass13device_kernelIN5flash11enable_sm90INS1_16FlashAttnBwdSm90INS1_25CollectiveMainloopBwdSm90ILi2ELi2ELi2EN4cute5tupleIJNS5_1CILi1EEES8_S8_EEENS6_IJNS7_ILi64EEENS7_ILi128EEENS7_ILi96EEEEEENS_10bfloat16_tEfNS_4arch4Sm90ELb0ELb0ELb0ELb0ELb0ELb1ELb0ELb0ELi2ELi1ELi2ELi1ELb1EEENS1_21CollectiveEpilogueBwdISD_SE_SG_Li256ELb0ELb0ELi1EEENS1_19SingleTileSchedulerILb0ELb0ELb0ELi128EEEEEEEEEvNT_6ParamsE,@function
        .size           _ZN7cutlass13device_kernelIN5flash11enable_sm90INS1_16FlashAttnBwdSm90INS1_25CollectiveMainloopBwdSm90ILi2ELi2ELi2EN4cute5tupleIJNS5_1CILi1EEES8_S8_EEENS6_IJNS7_ILi64EEENS7_ILi128EEENS7_ILi96EEEEEENS_10bfloat16_tEfNS_4arch4Sm90ELb0ELb0ELb0ELb0ELb0ELb1ELb0ELb0ELi2ELi1ELi2ELi1ELb1EEENS1_21CollectiveEpilogueBwdISD_SE_SG_Li256ELb0ELb0ELi1EEENS1_19SingleTileSchedulerILb0ELb0ELb0ELi128EEEEEEEEEvNT_6ParamsE,(.L_x_3293 - _ZN7cutlass13device_kernelIN5flash11enable_sm90INS1_16FlashAttnBwdSm90INS1_25CollectiveMainloopBwdSm90ILi2ELi2ELi2EN4cute5tupleIJNS5_1CILi1EEES8_S8_EEENS6_IJNS7_ILi64EEENS7_ILi128EEENS7_ILi96EEEEEENS_10bfloat16_tEfNS_4arch4Sm90ELb0ELb0ELb0ELb0ELb0ELb1ELb0ELb0ELi2ELi1ELi2ELi1ELb1EEENS1_21CollectiveEpilogueBwdISD_SE_SG_Li256ELb0ELb0ELi1EEENS1_19SingleTileSchedulerILb0ELb0ELb0ELi128EEEEEEEEEvNT_6ParamsE)
        .other          _ZN7cutlass13device_kernelIN5flash11enable_sm90INS1_16FlashAttnBwdSm90INS1_25CollectiveMainloopBwdSm90ILi2ELi2ELi2EN4cute5tupleIJNS5_1CILi1EEES8_S8_EEENS6_IJNS7_ILi64EEENS7_ILi128EEENS7_ILi96EEEEEENS_10bfloat16_tEfNS_4arch4Sm90ELb0ELb0ELb0ELb0ELb0ELb1ELb0ELb0ELi2ELi1ELi2ELi1ELb1EEENS1_21CollectiveEpilogueBwdISD_SE_SG_Li256ELb0ELb0ELi1EEENS1_19SingleTileSchedulerILb0ELb0ELb0ELi128EEEEEEEEEvNT_6ParamsE,@"STO_CUDA_ENTRY STV_DEFAULT"
_ZN7cutlass13device_kernelIN5flash11enable_sm90INS1_16FlashAttnBwdSm90INS1_25CollectiveMainloopBwdSm90ILi2ELi2ELi2EN4cute5tupleIJNS5_1CILi1EEES8_S8_EEENS6_IJNS7_ILi64EEENS7_ILi128EEENS7_ILi96EEEEEENS_10bfloat16_tEfNS_4arch4Sm90ELb0ELb0ELb0ELb0ELb0ELb1ELb0ELb0ELi2ELi1ELi2ELi1ELb1EEENS1_21CollectiveEpilogueBwdISD_SE_SG_Li256ELb0ELb0ELi1EEENS1_19SingleTileSchedulerILb0ELb0ELb0ELi128EEEEEEEEEvNT_6ParamsE:
[----:B------:R-:W1:Y:S01]  /*0000*/  LDC R1, c[0x0][0x28] ;  /* 0x00000a00ff017b82 */ /* 0x000e620000000800 */
[----:B------:R-:W2:Y:S01]  /*0010*/  S2R R3, SR_TID.X ;  /* 0x0000000000037919 */ /* 0x000ea20000002100 */
[----:B------:R-:W-:Y:S01]  /*0020*/  ELECT P0, URZ, PT ;  /* 0x00000000003f782f */ /* 0x000fe20003800000 */
[----:B------:R-:W-:Y:S01]  /*0030*/  BSSY B0, `(.L_x_0) ;  /* 0x000001a000007945 */ /* 0x000fe20003800000 */
[--C-:B--2---:R-:W-:Y:S02]  /*0040*/  SHF.R.U32.HI R0, RZ, 0x5, R3.reuse ;  /* 0x00000005ff007819 */ /* 0x104fe40000011603 */
[----:B------:R-:W-:-:S03]  /*0050*/  SHF.R.U32.HI R3, RZ, 0x7, R3 ;  /* 0x00000007ff037819 */ /* 0x000fc60000011603 */
[----:B------:R-:W2:Y:S02]  /*0060*/  SHFL.IDX PT, R2, R0, RZ, 0x1f ;  /* 0x00001fff00027589 */ /* 0x000ea400000e0000 */
[----:B--2---:R-:W-:-:S13]  /*0070*/  ISETP.EQ.AND P0, PT, R2, RZ, P0 ;  /* 0x000000ff0200720c */ /* 0x004fda0000702270 */
[----:B-1----:R-:W-:Y:S05]  /*0080*/  @!P0 BRA `(.L_x_1) ;  /* 0x0000000000508947 */ /* 0x002fea0003800000 */
[----:B------:R-:W-:Y:S02]  /*0090*/  ULDC.64 UR4, c[0x0][0x198] ;  /* 0x0000660000047ab9 */ /* 0x000fe40000000a00 */
[----:B------:R-:W-:Y:S02]  /*00a0*/  UIADD3 UR6, UP0, UR4, 0xf0, URZ ;  /* 0x000000f004067890 */ /* 0x000fe4000ff1e03f */
[----:B------:R-:W-:Y:S02]  /*00b0*/  UIADD3 UR8, UP1, UR4, 0x1f0, URZ ;  /* 0x000001f004087890 */ /* 0x000fe4000ff3e03f */
[----:B------:R-:W-:Y:S02]  /*00c0*/  UIADD3 UR10, UP2, UR4, 0x2f0, URZ ;  /* 0x000002f0040a7890 */ /* 0x000fe4000ff5e03f */
[----:B------:R-:W-:Y:S02]  /*00d0*/  UIADD3 UR12, UP3, UR4, 0x3f0, URZ ;  /* 0x000003f0040c7890 */ /* 0x000fe4000ff7e03f */
[----:B------:R-:W-:-:S02]  /*00e0*/  UIADD3 UR14, UP4, UR4, 0x670, URZ ;  /* 0x00000670040e7890 */ /* 0x000fc4000ff9e03f */
[----:B------:R-:W-:Y:S02]  /*00f0*/  UIADD3.X UR7, URZ, UR5, URZ, UP0, !UPT ;  /* 0x000000053f077290 */ /* 0x000fe400087fe43f */
[----:B------:R-:W-:Y:S02]  /*0100*/  UIADD3 UR4, UP5, UR4, 0x770, URZ ;  /* 0x0000077004047890 */ /* 0x000fe4000ffbe03f */
[----:B------:R-:W-:Y:S02]  /*0110*/  UIADD3.X UR9, URZ, UR5, URZ, UP1, !UPT ;  /* 0x000000053f097290 */ /* 0x000fe40008ffe43f */
[----:B------:R-:W-:Y:S02]  /*0120*/  UIADD3.X UR11, URZ, UR5, URZ, UP2, !UPT ;  /* 0x000000053f0b7290 */ /* 0x000fe400097fe43f */
[----:B------:R-:W-:Y:S01]  /*0130*/  UIADD3.X UR13, URZ, UR5, URZ, UP3, !UPT ;  /* 0x000000053f0d7290 */ /* 0x000fe20009ffe43f */
[----:B------:R1:W-:Y:S01]  /*0140*/  UTMACCTL.PF [UR6] ;  /* 0x00000000060079b9 */ /* 0x0003e20008040000 */
[----:B------:R-:W-:-:S03]  /*0150*/  UIADD3.X UR15, URZ, UR5, URZ, UP4, !UPT ;  /* 0x000000053f0f7290 */ /* 0x000fc6000a7fe43f */
[----:B------:R1:W-:Y:S01]  /*0160*/  UTMACCTL.PF [UR8] ;  /* 0x00000000080079b9 */ /* 0x0003e20008040000 */
[----:B------:R-:W-:Y:S01]  /*0170*/  UIADD3.X UR5, URZ, UR5, URZ, UP5, !UPT ;  /* 0x000000053f057290 */ /* 0x000fe2000affe43f */
[----:B------:R1:W-:Y:S02]  /*0180*/  UTMACCTL.PF [UR10] ;  /* 0x000000000a0079b9 */ /* 0x0003e40008040000 */
[----:B------:R1:W-:Y:S02]  /*0190*/  UTMACCTL.PF [UR12] ;  /* 0x000000000c0079b9 */ /* 0x0003e40008040000 */
[----:B------:R1:W-:Y:S04]  /*01a0*/  UTMACCTL.PF [UR14] ;  /* 0x000000000e0079b9 */ /* 0x0003e80008040000 */
[----:B------:R1:W-:Y:S02]  /*01b0*/  UTMACCTL.PF [UR4] ;  /* 0x00000000040079b9 */ /* 0x0003e40008040000 */
[----:B-1----:R-:W-:Y:S01]  /*01c0*/  NOP ;  /* 0x0000000000007918 */ /* 0x002fe20000000000 */
.L_x_1:
[----:B------:R-:W-:Y:S05]  /*01d0*/  BSYNC B0 ;  /* 0x0000000000007941 */ /* 0x000fea0003800000 */
.L_x_0:
[----:B------:R-:W-:Y:S01]  /*01e0*/  VOTEU.ANY UP0, P0 ;  /* 0x00000000003f7886 */ /* 0x000fe20000000100 */
[----:B------:R-:W1:Y:S01]  /*01f0*/  SHFL.IDX PT, R3, R3, RZ, 0x1f ;  /* 0x00001fff03037589 */ /* 0x000e6200000e0000 */
[----:B------:R-:W-:Y:S01]  /*0200*/  UMOV UR4, 0x1 ;  /* 0x0000000100047882 */ /* 0x000fe20000000000 */
[----:B------:R-:W-:Y:S01]  /*0210*/  VOTEU.ANY UP1, P0 ;  /* 0x00000000003f7886 */ /* 0x000fe20000020100 */
[----:B------:R-:W-:Y:S01]  /*0220*/  UMOV UR38, 0x1 ;  /* 0x0000000100267882 */ /* 0x000fe20000000000 */
[----:B------:R-:W2:Y:S01]  /*0230*/  @UP0 S2UR UR7, SR_CgaCtaId ;  /* 0x00000000000709c3 */ /* 0x000ea20000008800 */
[----:B------:R-:W3:Y:S01]  /*0240*/  SHFL.IDX PT, R2, R0, RZ, 0x1f ;  /* 0x00001fff00027589 */ /* 0x000ee200000e0000 */
[----:B------:R-:W-:Y:S01]  /*0250*/  @UP0 UMOV UR6, 0x400 ;  /* 0x0000040000060882 */ /* 0x000fe20000000000 */
[----:B------:R-:W-:-:S04]  /*0260*/  @UP0 UIADD3 UR4, -UR4, 0x100000, URZ ;  /* 0x0010000004040890 */ /* 0x000fc8000fffe13f */
[----:B------:R-:W-:Y:S02]  /*0270*/  @UP0 USHF.L.U32 UR5, UR4, 0xb, URZ ;  /* 0x0000000b04050899 */ /* 0x000fe4000800063f */
[----:B------:R-:W-:Y:S01]  /*0280*/  @UP0 USHF.L.U32 UR4, UR4, 0x1, URZ ;  /* 0x0000000104040899 */ /* 0x000fe2000800063f */
[----:B-1----:R-:W-:Y:S01]  /*0290*/  R2UR UR8, R3 ;  /* 0x00000000030872ca */ /* 0x002fe200000e0000 */
[----:B--2---:R-:W-:Y:S01]  /*02a0*/  @UP0 ULEA UR6, UR7, UR6, 0x18 ;  /* 0x0000000607060291 */ /* 0x004fe2000f8ec03f */
[----:B---3--:R-:W-:-:S11]  /*02b0*/  ISETP.NE.AND P1, PT, R2, RZ, PT ;  /* 0x000000ff0200720c */ /* 0x008fd60003f25270 */
[----:B------:R-:W-:Y:S01]  /*02c0*/  UISETP.NE.AND UP0, UPT, UR8, URZ, UPT ;  /* 0x0000003f0800728c */ /* 0x000fe2000bf05270 */
[----:B------:R-:W1:Y:S02]  /*02d0*/  FENCE.VIEW.ASYNC.S ;  /* 0x00000000000073c6 */ /* 0x000e640000000000 */
[----:B-1----:R1:W2:Y:S01]  /*02e0*/  @UP1 SYNCS.EXCH.64 URZ, [UR6+0x26800], UR4 ;  /* 0x02680004063f15b2 */ /* 0x0022a20008000100 */
[----:B------:R-:W-:Y:S01]  /*02f0*/  USEL UR38, UR38, 0x2, !UP0 ;  /* 0x0000000226267887 */ /* 0x000fe2000c000000 */
[----:B------:R-:W-:Y:S11]  /*0300*/  @P1 BRA `(.L_x_2) ;  /* 0x0000000000481947 */ /* 0x000ff60003800000 */
[----:B-1----:R-:W1:Y:S01]  /*0310*/  S2UR UR5, SR_CgaCtaId ;  /* 0x00000000000579c3 */ /* 0x002e620000008800 */
[----:B------:R-:W-:Y:S01]  /*0320*/  UMOV UR4, 0x400 ;  /* 0x0000040000047882 */ /* 0x000fe20000000000 */
[----:B------:R-:W-:Y:S01]  /*0330*/  UMOV UR6, 0x1 ;  /* 0x0000000100067882 */ /* 0x000fe20000000000 */
[----:B------:R-:W-:Y:S01]  /*0340*/  UMOV UR9, 0x100 ;  /* 0x0000010000097882 */ /* 0x000fe20000000000 */
[----:B------:R-:W-:-:S04]  /*0350*/  UIADD3 UR6, -UR6, 0x100000, URZ ;  /* 0x0010000006067890 */ /* 0x000fc8000fffe13f */
[----:B------:R-:W-:Y:S02]  /*0360*/  USHF.L.U32 UR7, UR6, 0xb, URZ ;  /* 0x0000000b06077899 */ /* 0x000fe4000800063f */
[----:B------:R-:W-:Y:S01]  /*0370*/  USHF.L.U32 UR6, UR6, 0x1, URZ ;  /* 0x0000000106067899 */ /* 0x000fe2000800063f */
[----:B------:R-:W-:Y:S01]  /*0380*/  ELECT P0, URZ, PT ;  /* 0x00000000003f782f */ /* 0x000fe20003800000 */
[----:B-1----:R-:W-:Y:S02]  /*0390*/  ULEA UR8, UR5, UR4, 0x18 ;  /* 0x0000000405087291 */ /* 0x002fe4000f8ec03f */
[----:B------:R-:W-:-:S04]  /*03a0*/  UIADD3 UR4, -UR9, 0x100000, URZ ;  /* 0x0010000009047890 */ /* 0x000fc8000fffe13f */
[----:B------:R-:W-:Y:S02]  /*03b0*/  USHF.L.U32 UR5, UR4, 0xb, URZ ;  /* 0x0000000b04057899 */ /* 0x000fe4000800063f */
[----:B------:R-:W-:Y:S01]  /*03c0*/  USHF.L.U32 UR4, UR4, 0x1, URZ ;  /* 0x0000000104047899 */ /* 0x000fe2000800063f */
[----:B------:R-:W1:Y:S03]  /*03d0*/  FENCE.VIEW.ASYNC.S ;  /* 0x00000000000073c6 */ /* 0x000e660000000000 */
[----:B-1----:R3:W4:Y:S08]  /*03e0*/  SYNCS.EXCH.64 URZ, [UR8+0x26810], UR6 ;  /* 0x02681006083f75b2 */ /* 0x0027300008000100 */
[----:B------:R3:W5:Y:S01]  /*03f0*/  SYNCS.EXCH.64 URZ, [UR8+0x26820], UR4 ;  /* 0x02682004083f75b2 */ /* 0x0007620008000100 */
[----:B------:R3:W1:Y:S01]  /*0400*/  SYNCS.EXCH.64 URZ, [UR8+0x26818], UR6 ;  /* 0x02681806083f75b2 */ /* 0x0006620008000100 */
[----:B------:R3:W1:Y:S02]  /*0410*/  SYNCS.EXCH.64 URZ, [UR8+0x26828], UR4 ;  /* 0x02682804083f75b2 */ /* 0x0006640008000100 */
[----:B---3--:R-:W-:Y:S01]  /*0420*/  NOP ;  /* 0x0000000000007918 */ /* 0x008fe20000000000 */
.L_x_2:
[----:B------:R-:W3:Y:S01]  /*0430*/  SHFL.IDX PT, R2, R0, RZ, 0x1f ;  /* 0x00001fff00027589 */ /* 0x000ee200000e0000 */
[----:B------:R-:W-:Y:S01]  /*0440*/  NOP ;  /* 0x0000000000007918 */ /* 0x000fe20000000000 */
[----:B---3--:R-:W-:-:S13]  /*0450*/  ISETP.NE.AND P0, PT, R2, RZ, PT ;  /* 0x000000ff0200720c */ /* 0x008fda0003f05270 */
[----:B------:R-:W-:Y:S05]  /*0460*/  @P0 BRA `(.L_x_3) ;  /* 0x0000000000480947 */ /* 0x000fea0003800000 */
[----:B-1----:R-:W1:Y:S01]  /*0470*/  S2UR UR5, SR_CgaCtaId ;  /* 0x00000000000579c3 */ /* 0x002e620000008800 */
[----:B------:R-:W-:Y:S01]  /*0480*/  UMOV UR4, 0x400 ;  /* 0x0000040000047882 */ /* 0x000fe20000000000 */
[----:B------:R-:W-:Y:S01]  /*0490*/  UMOV UR6, 0x1 ;  /* 0x0000000100067882 */ /* 0x000fe20000000000 */
[----:B------:R-:W-:Y:S01]  /*04a0*/  UMOV UR7, 0x100 ;  /* 0x0000010000077882 */ /* 0x000fe20000000000 */
[----:B------:R-:W-:Y:S01]  /*04b0*/  ELECT P0, URZ, PT ;  /* 0x00000000003f782f */ /* 0x000fe20003800000 */
[----:B-1----:R-:W-:Y:S02]  /*04c0*/  ULEA UR8, UR5, UR4, 0x18 ;  /* 0x0000000405087291 */ /* 0x002fe4000f8ec03f */
[----:B------:R-:W-:-:S04]  /*04d0*/  UIADD3 UR4, -UR6, 0x100000, URZ ;  /* 0x0010000006047890 */ /* 0x000fc8000fffe13f */
[----:B------:R-:W-:Y:S02]  /*04e0*/  USHF.L.U32 UR5, UR4, 0xb, URZ ;  /* 0x0000000b04057899 */ /* 0x000fe4000800063f */
[----:B------:R-:W-:Y:S02]  /*04f0*/  USHF.L.U32 UR4, UR4, 0x1, URZ ;  /* 0x0000000104047899 */ /* 0x000fe4000800063f */
[----:B------:R-:W-:-:S04]  /*0500*/  UIADD3 UR6, -UR7, 0x100000, URZ ;  /* 0x0010000007067890 */ /* 0x000fc8000fffe13f */
[----:B------:R-:W-:Y:S02]  /*0510*/  USHF.L.U32 UR7, UR6, 0xb, URZ ;  /* 0x0000000b06077899 */ /* 0x000fe4000800063f */
[----:B------:R-:W-:Y:S01]  /*0520*/  USHF.L.U32 UR6, UR6, 0x1, URZ ;  /* 0x0000000106067899 */ /* 0x000fe2000800063f */
[----:B------:R-:W1:Y:S03]  /*0530*/  FENCE.VIEW.ASYNC.S ;  /* 0x00000000000073c6 */ /* 0x000e660000000000 */
[----:B-1----:R3:W1:Y:S08]  /*0540*/  SYNCS.EXCH.64 URZ, [UR8+0x26830], UR4 ;  /* 0x02683004083f75b2 */ /* 0x0026700008000100 */
[----:B------:R3:W1:Y:S01]  /*0550*/  SYNCS.EXCH.64 URZ, [UR8+0x26840], UR6 ;  /* 0x02684006083f75b2 */ /* 0x0006620008000100 */
[----:B------:R3:W1:Y:S01]  /*0560*/  SYNCS.EXCH.64 URZ, [UR8+0x26838], UR4 ;  /* 0x02683804083f75b2 */ /* 0x0006620008000100 */
[----:B------:R3:W1:Y:S02]  /*0570*/  SYNCS.EXCH.64 URZ, [UR8+0x26848], UR6 ;  /* 0x02684806083f75b2 */ /* 0x0006640008000100 */
[----:B---3--:R-:W-:Y:S01]  /*0580*/  NOP ;  /* 0x0000000000007918 */ /* 0x008fe20000000000 */
.L_x_3:
[----:B------:R-:W-:Y:S01]  /*0590*/  PLOP3.LUT P0, PT, PT, PT, UP0, 0x80, 0x0 ;  /* 0x000000000000781c */ /* 0x000fe20003f0f008 */
[----:B------:R-:W-:Y:S01]  /*05a0*/  NOP ;  /* 0x0000000000007918 */ /* 0x000fe20000000000 */
[----:B-12-45:R-:W-:Y:S11]  /*05b0*/  BAR.SYNC.DEFER_BLOCKING 0x0 ;  /* 0x0000000000007b1d */ /* 0x036ff60000010000 */
[----:B------:R-:W-:Y:S05]  /*05c0*/  @!P0 BRA `(.L_x_4) ;  /* 0x00000044000c8947 */ /* 0x000fea0003800000 */
.L_x_5:
[----:B------:R-:W-:-:S08]  /*05d0*/  NOP ;  /* 0x0000000000007918 */ /* 0x000fd00000000000 */
[----:B------:R-:W1:Y:S02]  /*05e0*/  USETMAXREG.TRY_ALLOC.CTAPOOL UP0, 0xf0 ;  /* 0x000000f0000079c8 */ /* 0x000e640008000600 */
[----:B-1----:R-:W-:-:S13]  /*05f0*/  PLOP3.LUT P0, PT, PT, PT, UP0, 0x80, 0x0 ;  /* 0x000000000000781c */ /* 0x002fda0003f0f008 */
[----:B------:R-:W-:Y:S05]  /*0600*/  @!P0 BRA `(.L_x_5) ;  /* 0xfffffffc00f08947 */ /* 0x000fea000383ffff */
[----:B------:R-:W-:Y:S01]  /*0610*/  LOP3.LUT R0, R0, 0x3, RZ, 0xc0, !PT ;  /* 0x0000000300007812 */ /* 0x000fe200078ec0ff */
[----:B------:R-:W1:Y:S01]  /*0620*/  S2R R2, SR_TID.X ;  /* 0x0000000000027919 */ /* 0x000e620000002100 */
[----:B------:R-:W2:Y:S04]  /*0630*/  S2UR UR4, SR_CTAID.Z ;  /* 0x00000000000479c3 */ /* 0x000ea80000002700 */
[----:B------:R-:W3:Y:S02]  /*0640*/  SHFL.IDX PT, R0, R0, RZ, 0x1f ;  /* 0x00001fff00007589 */ /* 0x000ee400000e0000 */
[----:B---3--:R-:W-:Y:S02]  /*0650*/  ISETP.NE.AND P0, PT, R0, RZ, PT ;  /* 0x000000ff0000720c */ /* 0x008fe40003f05270 */
[----:B-1----:R-:W-:-:S11]  /*0660*/  SHF.R.U32.HI R2, RZ, 0x7, R2 ;  /* 0x00000007ff027819 */ /* 0x002fd60000011602 */
[----:B------:R-:W-:-:S05]  /*0670*/  @!P0 VIADD R2, R2, 0x9 ;  /* 0x0000000902028836 */ /* 0x000fca0000000000 */
[----:B------:R1:W-:Y:S06]  /*0680*/  @!P0 BAR.ARV R2, 0xa0 ;  /* 0x000280020000851d */ /* 0x0003ec0000002000 */
[----:B--2---:R-:W-:-:S13]  /*0690*/  ISETP.LE.AND P0, PT, RZ, UR4, PT ;  /* 0x00000004ff007c0c */ /* 0x004fda000bf03270 */
[----:B-1----:R-:W-:Y:S05]  /*06a0*/  @!P0 EXIT ;  /* 0x000000000000894d */ /* 0x002fea0003800000 */
[----:B------:R-:W1:Y:S01]  /*06b0*/  S2R R3, SR_TID.X ;  /* 0x0000000000037919 */ /* 0x000e620000002100 */
[----:B------:R-:W-:-:S04]  /*06c0*/  MOV R0, RZ ;  /* 0x000000ff00007202 */ /* 0x000fc80000000f00 */
[----:B------:R-:W-:Y:S01]  /*06d0*/  LOP3.LUT P0, RZ, R0, 0x3ff, RZ, 0xc0, !PT ;  /* 0x000003ff00ff7812 */ /* 0x000fe2000780c0ff */
[----:B-1----:R-:W-:-:S12]  /*06e0*/  VIADD R120, R3, 0xffffff80 ;  /* 0xffffff8003787836 */ /* 0x002fd80000000000 */
[----:B------:R-:W-:Y:S05]  /*06f0*/  @!P0 BRA `(.L_x_6) ;  /* 0x00000000007c8947 */ /* 0x000fea0003800000 */
[----:B------:R-:W-:Y:S01]  /*0700*/  MOV R2, 0x0 ;  /* 0x0000000000027802 */ /* 0x000fe20000000f00 */
[----:B------:R-:W-:Y:S01]  /*0710*/  ULDC.64 UR4, c[0x4][0x88] ;  /* 0x0100220000047ab9 */ /* 0x000fe20000000a00 */
[----:B------:R-:W-:Y:S01]  /*0720*/  ULDC.64 UR6, c[0x4][0x8] ;  /* 0x0100020000067ab9 */ /* 0x000fe20000000a00 */
[----:B------:R-:W-:Y:S01]  /*0730*/  IMAD.U32 R4, RZ, RZ, UR4 ;  /* 0x00000004ff047e24 */ /* 0x000fe2000f8e00ff */
[----:B------:R1:W2:Y:S01]  /*0740*/  LDC.64 R14, c[0x4][R2] ;  /* 0x01000000020e7b82 */ /* 0x0002a20000000a00 */
[----:B------:R-:W-:Y:S01]  /*0750*/  IMAD.U32 R5, RZ, RZ, UR5 ;  /* 0x00000005ff057e24 */ /* 0x000fe2000f8e00ff */
[----:B------:R-:W-:Y:S01]  /*0760*/  ULDC.64 UR4, c[0x4][0x90] ;  /* 0x0100240000047ab9 */ /* 0x000fe20000000a00 */
[----:B------:R-:W-:Y:S02]  /*0770*/  IMAD.U32 R10, RZ, RZ, UR6 ;  /* 0x00000006ff0a7e24 */ /* 0x000fe4000f8e00ff */
[----:B------:R-:W-:Y:S02]  /*0780*/  IMAD.U32 R6, RZ, RZ, UR4 ;  /* 0x00000004ff067e24 */ /* 0x000fe4000f8e00ff */
[----:B------:R-:W-:-:S02]  /*0790*/  IMAD.U32 R7, RZ, RZ, UR5 ;  /* 0x00000005ff077e24 */ /* 0x000fc4000f8e00ff */
[----:B------:R-:W-:Y:S02]  /*07a0*/  IMAD.U32 R11, RZ, RZ, UR7 ;  /* 0x00000007ff0b7e24 */ /* 0x000fe4000f8e00ff */
[----:B------:R-:W-:Y:S02]  /*07b0*/  IMAD.MOV.U32 R8, RZ, RZ, 0x70 ;  /* 0x00000070ff087424 */ /* 0x000fe400078e00ff */
[----:B------:R-:W-:Y:S02]  /*07c0*/  IMAD.MOV.U32 R12, RZ, RZ, 0x1 ;  /* 0x00000001ff0c7424 */ /* 0x000fe400078e00ff */
[----:B-1----:R-:W-:-:S07]  /*07d0*/  IMAD.MOV.U32 R13, RZ, RZ, RZ ;  /* 0x000000ffff0d7224 */ /* 0x002fce00078e00ff */
[----:B------:R-:W-:-:S07]  /*07e0*/  LEPC R20, `(.L_x_7) ;  /* 0x000000001014794e */ /* 0x000fce0000000000 */
[----:B--2---:R-:W-:Y:S05]  /*07f0*/  CALL.ABS.NOINC R14 ;  /* 0x000000000e007343 */ /* 0x004fea0003c00000 */
.L_x_7:
[----:B------:R-:W1:Y:S01]  /*0800*/  LDC.64 R2, c[0x4][R2] ;  /* 0x0100000002027b82 */ /* 0x000e620000000a00 */
[----:B------:R-:W-:Y:S01]  /*0810*/  ULDC.64 UR4, c[0x4][0x88] ;  /* 0x0100220000047ab9 */ /* 0x000fe20000000a00 */
[----:B------:R-:W-:Y:S01]  /*0820*/  ULDC.64 UR6, c[0x4][0x90] ;  /* 0x0100240000067ab9 */ /* 0x000fe20000000a00 */
[----:B------:R-:W-:Y:S02]  /*0830*/  IMAD.U32 R4, RZ, RZ, UR4 ;  /* 0x00000004ff047e24 */ /* 0x000fe4000f8e00ff */
        /* <DEDUP_REMOVED lines=8> */
[----:B------:R-:W-:-:S07]  /*08c0*/  IMAD.MOV.U32 R13, RZ, RZ, RZ ;  /* 0x000000ffff0d7224 */ /* 0x000fce00078e00ff */
[----:B------:R-:W-:-:S07]  /*08d0*/  LEPC R20, `(.L_x_6) ;  /* 0x000000001014794e */ /* 0x000fce0000000000 */
[----:B-1----:R-:W-:Y:S05]  /*08e0*/  CALL.ABS.NOINC R2 ;  /* 0x0000000002007343 */ /* 0x002fea0003c00000 */
.L_x_6:
[----:B------:R-:W1:Y:S01]  /*08f0*/  S2R R3, SR_CgaCtaId ;  /* 0x0000000000037919 */ /* 0x000e620000008800 */
[----:B------:R-:W-:-:S04]  /*0900*/  MOV R2, 0x400 ;  /* 0x0000040000027802 */ /* 0x000fc80000000f00 */
[----:B-1----:R-:W-:-:S05]  /*0910*/  LEA R2, R3, R2, 0x18 ;  /* 0x0000000203027211 */ /* 0x002fca00078ec0ff */
[----:B------:R-:W-:-:S05]  /*0920*/  VIADD R16, R2, 0x1e800 ;  /* 0x0001e80002107836 */ /* 0x000fca0000000000 */
[----:B------:R-:W-:-:S13]  /*0930*/  LOP3.LUT P0, RZ, R16, 0x3ff, RZ, 0xc0, !PT ;  /* 0x000003ff10ff7812 */ /* 0x000fda000780c0ff */
        /* <DEDUP_REMOVED lines=17> */
.L_x_9:
[----:B------:R1:W2:Y:S01]  /*0a50*/  LDC.64 R14, c[0x4][R17] ;  /* 0x01000000110e7b82 */ /* 0x0002a20000000a00 */
        /* <DEDUP_REMOVED lines=14> */
.L_x_8:
[----:B------:R-:W-:Y:S01]  /*0b40*/  SHF.R.S32.HI R121, RZ, 0x1f, R120 ;  /* 0x0000001fff797819 */ /* 0x000fe20000011478 */
[----:B------:R-:W-:-:S03]  /*0b50*/  UMOV UR4, 0xffffffff ;  /* 0xffffffff00047882 */ /* 0x000fc60000000000 */
[----:B------:R-:W-:-:S04]  /*0b60*/  LEA.HI R0, R121, R120, RZ, 0x7 ;  /* 0x0000007879007211 */ /* 0x000fc800078f38ff */
[----:B------:R-:W-:Y:S01]  /*0b70*/  SHF.R.S32.HI R23, RZ, 0x7, R0 ;  /* 0x00000007ff177819 */ /* 0x000fe20000011400 */
[----:B------:R-:W-:Y:S06]  /*0b80*/  BRA.DIV UR4, `(.L_x_10) ;  /* 0x0000006e04307947 */ /* 0x000fec000b800000 */
[----:B------:R1:W2:Y:S02]  /*0b90*/  SHFL.IDX PT, R14, R23, RZ, 0x1f ;  /* 0x00001fff170e7589 */ /* 0x0002a400000e0000 */
.L_x_84:
[----:B------:R-:W-:Y:S01]  /*0ba0*/  SHF.L.U32 R5, RZ, 0x1f, RZ ;  /* 0x0000001fff057819 */ /* 0x000fe200000006ff */
[----:B------:R-:W-:Y:S01]  /*0bb0*/  VIADD R222, R2, 0x6000 ;  /* 0x0000600002de7836 */ /* 0x000fe20000000000 */
[----:B------:R-:W-:Y:S02]  /*0bc0*/  LEA.HI R19, R121, R120, RZ, 0x4 ;  /* 0x0000007879137211 */ /* 0x000fe400078f20ff */
[----:B------:R-:W3:Y:S01]  /*0bd0*/  SYNCS.PHASECHK.TRANS64.TRYWAIT P0, [R2+URZ+0x26800], R5 ;  /* 0x02680005020075a7 */ /* 0x000ee2000800017f */
[----:B------:R-:W-:Y:S02]  /*0be0*/  LOP3.LUT R3, R0, 0xffffff80, RZ, 0xc0, !PT ;  /* 0xffffff8000037812 */ /* 0x000fe400078ec0ff */
[----:B------:R-:W-:Y:S02]  /*0bf0*/  SHF.R.S32.HI R4, RZ, 0x4, R19 ;  /* 0x00000004ff047819 */ /* 0x000fe40000011413 */
[----:B--2---:R-:W-:Y:S01]  /*0c00*/  LEA.HI R0, R14, R14, RZ, 0x1 ;  /* 0x0000000e0e007211 */ /* 0x004fe200078f08ff */
[----:B------:R-:W-:Y:S01]  /*0c10*/  IMAD.IADD R122, R120, 0x1, -R3 ;  /* 0x00000001787a7824 */ /* 0x000fe200078e0a03 */
[----:B------:R-:W-:-:S02]  /*0c20*/  LEA.HI R3, R19, R4, RZ, 0x1 ;  /* 0x0000000413037211 */ /* 0x000fc400078f08ff */
[----:B------:R-:W-:Y:S02]  /*0c30*/  LOP3.LUT R17, R0, 0xfffffffe, RZ, 0xc0, !PT ;  /* 0xfffffffe00117812 */ /* 0x000fe400078ec0ff */
[----:B------:R-:W-:Y:S02]  /*0c40*/  SHF.R.S32.HI R125, RZ, 0x1f, R122 ;  /* 0x0000001fff7d7819 */ /* 0x000fe4000001147a */
[----:B------:R-:W-:Y:S01]  /*0c50*/  LOP3.LUT R3, R3, 0xfffffffe, RZ, 0xc0, !PT ;  /* 0xfffffffe03037812 */ /* 0x000fe200078ec0ff */
[----:B------:R-:W-:Y:S01]  /*0c60*/  IMAD.IADD R17, R14, 0x1, -R17 ;  /* 0x000000010e117824 */ /* 0x000fe200078e0a11 */
[----:B------:R-:W-:Y:S02]  /*0c70*/  LEA.HI R126, R125, R122, RZ, 0x2 ;  /* 0x0000007a7d7e7211 */ /* 0x000fe400078f10ff */
[----:B------:R-:W-:Y:S01]  /*0c80*/  LOP3.LUT P1, RZ, R222, 0x1bf, RZ, 0xc0, !PT ;  /* 0x000001bfdeff7812 */ /* 0x000fe2000782c0ff */
[----:B------:R-:W-:Y:S01]  /*0c90*/  IMAD.IADD R124, R4, 0x1, -R3 ;  /* 0x00000001047c7824 */ /* 0x000fe200078e0a03 */
[----:B------:R-:W-:-:S02]  /*0ca0*/  LEA.HI R0, R121, R120, RZ, 0x5 ;  /* 0x0000007879007211 */ /* 0x000fc400078f28ff */
[----:B------:R-:W-:Y:S01]  /*0cb0*/  LOP3.LUT R3, R126, 0x7ffffffc, RZ, 0xc0, !PT ;  /* 0x7ffffffc7e037812 */ /* 0x000fe200078ec0ff */
[----:B---3--:R-:W-:Y:S08]  /*0cc0*/  @P0 BRA `(.L_x_11) ;  /* 0x0000000000080947 */ /* 0x008ff00003800000 */
[----:B------:R-:W2:Y:S02]  /*0cd0*/  SYNCS.PHASECHK.TRANS64.TRYWAIT P0, [R2+URZ+0x26800], R5 ;  /* 0x02680005020075a7 */ /* 0x000ea4000800017f */
[----:B--2---:R-:W-:Y:S05]  /*0ce0*/  @!P0 BRA `(.L_x_12) ;  /* 0x0000006800f88947 */ /* 0x004fea0003800000 */
.L_x_11:
[----:B------:R-:W-:Y:S01]  /*0cf0*/  LOP3.LUT P0, RZ, R222, 0x1bf, RZ, 0xc0, !PT ;  /* 0x000001bfdeff7812 */ /* 0x000fe2000780c0ff */
[----:B------:R-:W-:Y:S01]  /*0d00*/  IMAD.IADD R18, R122, 0x1, -R3 ;  /* 0x000000017a127824 */ /* 0x000fe200078e0a03 */
[----:B------:R-:W-:-:S11]  /*0d10*/  SHF.R.S32.HI R123, RZ, 0x5, R0 ;  /* 0x00000005ff7b7819 */ /* 0x000fd60000011400 */
[----:B------:R-:W-:Y:S05]  /*0d20*/  @!P0 BRA `(.L_x_13) ;  /* 0x0000000000408947 */ /* 0x000fea0003800000 */
[----:B------:R-:W-:Y:S01]  /*0d30*/  MOV R0, 0x0 ;  /* 0x0000000000007802 */ /* 0x000fe20000000f00 */
[----:B------:R-:W-:Y:S01]  /*0d40*/  ULDC.64 UR4, c[0x4][0x88] ;  /* 0x0100220000047ab9 */ /* 0x000fe20000000a00 */
[----:B------:R-:W-:Y:S01]  /*0d50*/  ULDC.64 UR6, c[0x4][0x90] ;  /* 0x0100240000067ab9 */ /* 0x000fe20000000a00 */
[----:B------:R-:W-:Y:S01]  /*0d60*/  IMAD.U32 R4, RZ, RZ, UR4 ;  /* 0x00000004ff047e24 */ /* 0x000fe2000f8e00ff */
[----:B------:R3:W4:Y:S01]  /*0d70*/  LDC.64 R14, c[0x4][R0] ;  /* 0x01000000000e7b82 */ /* 0x0007220000000a00 */
[----:B--2---:R-:W-:Y:S01]  /*0d80*/  IMAD.U32 R5, RZ, RZ, UR5 ;  /* 0x00000005ff057e24 */ /* 0x004fe2000f8e00ff */
[----:B------:R-:W-:Y:S01]  /*0d90*/  ULDC.64 UR4, c[0x4][0x18] ;  /* 0x0100060000047ab9 */ /* 0x000fe20000000a00 */
[----:B------:R-:W-:Y:S02]  /*0da0*/  IMAD.U32 R6, RZ, RZ, UR6 ;  /* 0x00000006ff067e24 */ /* 0x000fe4000f8e00ff */
[----:B------:R-:W-:Y:S02]  /*0db0*/  IMAD.U32 R7, RZ, RZ, UR7 ;  /* 0x00000007ff077e24 */ /* 0x000fe4000f8e00ff */
[----:B------:R-:W-:-:S02]  /*0dc0*/  IMAD.U32 R10, RZ, RZ, UR4 ;  /* 0x00000004ff0a7e24 */ /* 0x000fc4000f8e00ff */
[----:B------:R-:W-:Y:S02]  /*0dd0*/  IMAD.U32 R11, RZ, RZ, UR5 ;  /* 0x00000005ff0b7e24 */ /* 0x000fe4000f8e00ff */
[----:B------:R-:W-:Y:S02]  /*0de0*/  IMAD.MOV.U32 R8, RZ, RZ, 0x70 ;  /* 0x00000070ff087424 */ /* 0x000fe400078e00ff */
[----:B------:R-:W-:Y:S02]  /*0df0*/  IMAD.MOV.U32 R12, RZ, RZ, 0x1 ;  /* 0x00000001ff0c7424 */ /* 0x000fe400078e00ff */
[----:B---3--:R-:W-:-:S07]  /*0e00*/  IMAD.MOV.U32 R13, RZ, RZ, RZ ;  /* 0x000000ffff0d7224 */ /* 0x008fce00078e00ff */
[----:B------:R-:W-:-:S07]  /*0e10*/  LEPC R20, `(.L_x_13) ;  /* 0x000000001014794e */ /* 0x000fce0000000000 */
[----:B-1--4-:R-:W-:Y:S05]  /*0e20*/  CALL.ABS.NOINC R14 ;  /* 0x000000000e007343 */ /* 0x012fea0003c00000 */
.L_x_13:
[----:B------:R-:W-:Y:S01]  /*0e30*/  LOP3.LUT R19, R19, 0xfffffff0, RZ, 0xc0, !PT ;  /* 0xfffffff013137812 */ /* 0x000fe200078ec0ff */
[----:B------:R-:W-:Y:S05]  /*0e40*/  WARPSYNC.ALL ;  /* 0x0000000000007948 */ /* 0x000fea0003800000 */
[----:B------:R-:W-:Y:S01]  /*0e50*/  IMAD.IADD R19, R120, 0x1, -R19 ;  /* 0x0000000178137824 */ /* 0x000fe200078e0a13 */
[----:B------:R-:W-:Y:S01]  /*0e60*/  ULDC UR4, c[0x0][0x280] ;  /* 0x0000a00000047ab9 */ /* 0x000fe20000000800 */
[----:B------:R-:W-:Y:S01]  /*0e70*/  IMAD.MOV.U32 R22, RZ, RZ, 0x20 ;  /* 0x00000020ff167424 */ /* 0x000fe200078e00ff */
[----:B------:R-:W-:Y:S01]  /*0e80*/  UISETP.GE.AND UP0, UPT, UR4, 0x1, UPT ;  /* 0x000000010400788c */ /* 0x000fe2000bf06270 */
[----:B------:R-:W-:-:S02]  /*0e90*/  CS2R R118, SRZ ;  /* 0x0000000000767805 */ /* 0x000fc4000001ff00 */
[----:B------:R-:W-:Y:S02]  /*0ea0*/  LEA.HI R0, R19, R19, RZ, 0x1 ;  /* 0x0000001313007211 */ /* 0x000fe400078f08ff */
[----:B------:R-:W-:Y:S02]  /*0eb0*/  CS2R R116, SRZ ;  /* 0x0000000000747805 */ /* 0x000fe4000001ff00 */
[----:B------:R-:W-:Y:S02]  /*0ec0*/  SHF.R.S32.HI R6, RZ, 0x1f, R19 ;  /* 0x0000001fff067819 */ /* 0x000fe40000011413 */
[----:B------:R-:W-:Y:S02]  /*0ed0*/  CS2R R114, SRZ ;  /* 0x0000000000727805 */ /* 0x000fe4000001ff00 */
[----:B------:R-:W-:Y:S02]  /*0ee0*/  SHF.R.S32.HI R3, RZ, 0x1, R0 ;  /* 0x00000001ff037819 */ /* 0x000fe40000011400 */
[----:B------:R-:W-:-:S02]  /*0ef0*/  CS2R R112, SRZ ;  /* 0x0000000000707805 */ /* 0x000fc4000001ff00 */
[----:B------:R-:W-:Y:S02]  /*0f00*/  SHF.R.S32.HI R4, RZ, 0x1f, R0 ;  /* 0x0000001fff047819 */ /* 0x000fe40000011400 */
[----:B------:R-:W-:Y:S02]  /*0f10*/  CS2R R110, SRZ ;  /* 0x00000000006e7805 */ /* 0x000fe4000001ff00 */
[----:B------:R-:W-:Y:S02]  /*0f20*/  LEA.HI R6, R6, R19, RZ, 0x3 ;  /* 0x0000001306067211 */ /* 0x000fe400078f18ff */
[----:B------:R-:W-:Y:S02]  /*0f30*/  CS2R R108, SRZ ;  /* 0x00000000006c7805 */ /* 0x000fe4000001ff00 */
[----:B------:R-:W-:Y:S02]  /*0f40*/  LEA.HI R4, R4, R3, RZ, 0x2 ;  /* 0x0000000304047211 */ /* 0x000fe400078f10ff */
[----:B------:R-:W-:-:S02]  /*0f50*/  CS2R R106, SRZ ;  /* 0x00000000006a7805 */ /* 0x000fc4000001ff00 */
[----:B------:R-:W-:Y:S01]  /*0f60*/  LOP3.LUT R0, R0, 0x7fffffe, RZ, 0xc0, !PT ;  /* 0x07fffffe00007812 */ /* 0x000fe200078ec0ff */
[----:B--2---:R-:W-:Y:S01]  /*0f70*/  IMAD.SHL.U32 R5, R6, 0x20, RZ ;  /* 0x0000002006057824 */ /* 0x004fe200078e00ff */
[----:B------:R-:W-:Y:S01]  /*0f80*/  LOP3.LUT R4, R4, 0xfffffffc, RZ, 0xc0, !PT ;  /* 0xfffffffc04047812 */ /* 0x000fe200078ec0ff */
[----:B------:R-:W-:Y:S01]  /*0f90*/  IMAD.SHL.U32 R6, R124, 0x8, RZ ;  /* 0x000000087c067824 */ /* 0x000fe200078e00ff */
[----:B------:R-:W-:Y:S01]  /*0fa0*/  CS2R R104, SRZ ;  /* 0x0000000000687805 */ /* 0x000fe2000001ff00 */
[----:B------:R-:W-:Y:S01]  /*0fb0*/  IMAD.IADD R0, R19, 0x1, -R0 ;  /* 0x0000000113007824 */ /* 0x000fe200078e0a00 */
[----:B------:R-:W-:Y:S01]  /*0fc0*/  LOP3.LUT R8, R5, 0xffffff00, RZ, 0xc0, !PT ;  /* 0xffffff0005087812 */ /* 0x000fe200078ec0ff */
[----:B------:R-:W-:Y:S01]  /*0fd0*/  IMAD.IADD R4, R3, 0x1, -R4 ;  /* 0x0000000103047824 */ /* 0x000fe200078e0a04 */
[----:B------:R-:W-:Y:S02]  /*0fe0*/  CS2R R102, SRZ ;  /* 0x0000000000667805 */ /* 0x000fe4000001ff00 */
[----:B------:R-:W-:-:S02]  /*0ff0*/  CS2R R100, SRZ ;  /* 0x0000000000647805 */ /* 0x000fc4000001ff00 */
[----:B------:R-:W-:Y:S01]  /*1000*/  CS2R R98, SRZ ;  /* 0x0000000000627805 */ /* 0x000fe2000001ff00 */
[C---:B------:R-:W-:Y:S01]  /*1010*/  IMAD.SHL.U32 R3, R4.reuse, 0x40, RZ ;  /* 0x0000004004037824 */ /* 0x040fe200078e00ff */
[----:B------:R-:W-:Y:S01]  /*1020*/  LOP3.LUT P0, RZ, R4, 0x2, RZ, 0xc0, !PT ;  /* 0x0000000204ff7812 */ /* 0x000fe2000780c0ff */
[----:B------:R-:W-:Y:S01]  /*1030*/  IMAD R5, R123, 0x200, R8 ;  /* 0x000002007b057824 */ /* 0x000fe200078e0208 */
[----:B------:R-:W-:Y:S02]  /*1040*/  CS2R R96, SRZ ;  /* 0x0000000000607805 */ /* 0x000fe4000001ff00 */
[----:B------:R-:W-:Y:S02]  /*1050*/  CS2R R94, SRZ ;  /* 0x00000000005e7805 */ /* 0x000fe4000001ff00 */
[----:B------:R-:W-:Y:S01]  /*1060*/  LOP3.LUT R3, R3, 0xc0, RZ, 0xc0, !PT ;  /* 0x000000c003037812 */ /* 0x000fe200078ec0ff */
[----:B------:R-:W-:Y:S01]  /*1070*/  IMAD R0, R0, 0x20, R5 ;  /* 0x0000002000007824 */ /* 0x000fe200078e0205 */
[----:B------:R-:W-:-:S02]  /*1080*/  SEL R22, R22, 0xffffffe0, !P0 ;  /* 0xffffffe016167807 */ /* 0x000fc40004000000 */
[----:B------:R-:W-:Y:S02]  /*1090*/  CS2R R92, SRZ ;  /* 0x00000000005c7805 */ /* 0x000fe4000001ff00 */
[----:B------:R-:W-:Y:S02]  /*10a0*/  LOP3.LUT R6, R3, 0x8, R6, 0xf8, !PT ;  /* 0x0000000803067812 */ /* 0x000fe400078ef806 */
[----:B------:R-:W-:Y:S02]  /*10b0*/  CS2R R90, SRZ ;  /* 0x00000000005a7805 */ /* 0x000fe4000001ff00 */
[----:B------:R-:W-:Y:S02]  /*10c0*/  SHF.R.U32.HI R3, RZ, 0x3, R3 ;  /* 0x00000003ff037819 */ /* 0x000fe40000011603 */
[----:B------:R-:W-:Y:S02]  /*10d0*/  CS2R R88, SRZ ;  /* 0x0000000000587805 */ /* 0x000fe4000001ff00 */
[----:B------:R-:W-:-:S02]  /*10e0*/  PLOP3.LUT P0, PT, PT, PT, UP0, 0x80, 0x0 ;  /* 0x000000000000781c */ /* 0x000fc40003f0f008 */
[----:B------:R-:W-:Y:S02]  /*10f0*/  CS2R R86, SRZ ;  /* 0x0000000000567805 */ /* 0x000fe4000001ff00 */
[----:B------:R-:W-:Y:S02]  /*1100*/  LOP3.LUT R3, R6, R3, RZ, 0x3c, !PT ;  /* 0x0000000306037212 */ /* 0x000fe400078e3cff */
[----:B------:R-:W-:Y:S02]  /*1110*/  CS2R R84, SRZ ;  /* 0x0000000000547805 */ /* 0x000fe4000001ff00 */
[----:B------:R-:W-:Y:S02]  /*1120*/  CS2R R82, SRZ ;  /* 0x0000000000527805 */ /* 0x000fe4000001ff00 */
[----:B------:R-:W-:Y:S02]  /*1130*/  CS2R R80, SRZ ;  /* 0x0000000000507805 */ /* 0x000fe4000001ff00 */
[----:B------:R-:W-:Y:S01]  /*1140*/  CS2R R78, SRZ ;  /* 0x00000000004e7805 */ /* 0x000fe2000001ff00 */
[----:B------:R-:W-:Y:S01]  /*1150*/  IMAD.IADD R3, R3, 0x1, R0 ;  /* 0x0000000103037824 */ /* 0x000fe200078e0200 */
[----:B------:R-:W-:-:S02]  /*1160*/  CS2R R76, SRZ ;  /* 0x00000000004c7805 */ /* 0x000fc4000001ff00 */
[----:B------:R-:W-:Y:S02]  /*1170*/  CS2R R74, SRZ ;  /* 0x00000000004a7805 */ /* 0x000fe4000001ff00 */
[----:B------:R-:W-:Y:S01]  /*1180*/  CS2R R72, SRZ ;  /* 0x0000000000487805 */ /* 0x000fe2000001ff00 */
[----:B------:R-:W-:Y:S01]  /*1190*/  IMAD R19, R3, 0x2, R2 ;  /* 0x0000000203137824 */ /* 0x000fe200078e0202 */
[----:B------:R-:W-:Y:S02]  /*11a0*/  CS2R R70, SRZ ;  /* 0x0000000000467805 */ /* 0x000fe4000001ff00 */
[----:B------:R-:W-:Y:S02]  /*11b0*/  CS2R R68, SRZ ;  /* 0x0000000000447805 */ /* 0x000fe4000001ff00 */
[----:B------:R-:W-:Y:S01]  /*11c0*/  CS2R R66, SRZ ;  /* 0x0000000000427805 */ /* 0x000fe2000001ff00 */
[----:B------:R-:W-:Y:S01]  /*11d0*/  IMAD.IADD R22, R19, 0x1, R22 ;  /* 0x0000000113167824 */ /* 0x000fe200078e0216 */
[----:B------:R2:W3:Y:S01]  /*11e0*/  LDSM.16.M88.4 R184, [R19+0x6000] ;  /* 0x0060000013b8783b */ /* 0x0004e20000000200 */
[----:B------:R-:W-:-:S02]  /*11f0*/  CS2R R64, SRZ ;  /* 0x0000000000407805 */ /* 0x000fc4000001ff00 */
[----:B------:R-:W-:Y:S02]  /*1200*/  CS2R R62, SRZ ;  /* 0x00000000003e7805 */ /* 0x000fe4000001ff00 */
[----:B------:R-:W-:Y:S01]  /*1210*/  CS2R R60, SRZ ;  /* 0x00000000003c7805 */ /* 0x000fe2000001ff00 */
[----:B------:R2:W4:Y:S01]  /*1220*/  LDSM.16.M88.4 R188, [R19+0x8000] ;  /* 0x0080000013bc783b */ /* 0x0005220000000200 */
[----:B------:R-:W-:Y:S02]  /*1230*/  CS2R R58, SRZ ;  /* 0x00000000003a7805 */ /* 0x000fe4000001ff00 */
[----:B------:R-:W-:Y:S02]  /*1240*/  CS2R R56, SRZ ;  /* 0x0000000000387805 */ /* 0x000fe4000001ff00 */
[----:B------:R-:W-:Y:S01]  /*1250*/  CS2R R54, SRZ ;  /* 0x0000000000367805 */ /* 0x000fe2000001ff00 */
[----:B------:R2:W5:Y:S01]  /*1260*/  LDSM.16.M88.4 R192, [R19+0xa000] ;  /* 0x00a0000013c0783b */ /* 0x0005620000000200 */
[----:B------:R-:W-:-:S02]  /*1270*/  CS2R R52, SRZ ;  /* 0x0000000000347805 */ /* 0x000fc4000001ff00 */
[----:B------:R-:W-:Y:S02]  /*1280*/  CS2R R50, SRZ ;  /* 0x0000000000327805 */ /* 0x000fe4000001ff00 */
[----:B------:R-:W-:Y:S01]  /*1290*/  CS2R R48, SRZ ;  /* 0x0000000000307805 */ /* 0x000fe2000001ff00 */
[----:B------:R2:W1:Y:S01]  /*12a0*/  LDSM.16.M88.4 R196, [R22+0x6000] ;  /* 0x0060000016c4783b */ /* 0x0004620000000200 */
[----:B------:R-:W-:Y:S02]  /*12b0*/  CS2R R46, SRZ ;  /* 0x00000000002e7805 */ /* 0x000fe4000001ff00 */
[----:B------:R-:W-:Y:S02]  /*12c0*/  CS2R R44, SRZ ;  /* 0x00000000002c7805 */ /* 0x000fe4000001ff00 */
[----:B------:R-:W-:Y:S01]  /*12d0*/  CS2R R42, SRZ ;  /* 0x00000000002a7805 */ /* 0x000fe2000001ff00 */
[----:B------:R2:W1:Y:S01]  /*12e0*/  LDSM.16.M88.4 R200, [R22+0x8000] ;  /* 0x0080000016c8783b */ /* 0x0004620000000200 */
[----:B------:R-:W-:-:S02]  /*12f0*/  CS2R R40, SRZ ;  /* 0x0000000000287805 */ /* 0x000fc4000001ff00 */
[----:B------:R-:W-:Y:S02]  /*1300*/  CS2R R38, SRZ ;  /* 0x0000000000267805 */ /* 0x000fe4000001ff00 */
[----:B------:R-:W-:Y:S01]  /*1310*/  CS2R R36, SRZ ;  /* 0x0000000000247805 */ /* 0x000fe2000001ff00 */
[----:B------:R2:W1:Y:S01]  /*1320*/  LDSM.16.M88.4 R204, [R22+0xa000] ;  /* 0x00a0000016cc783b */ /* 0x0004620000000200 */
[----:B------:R-:W-:Y:S02]  /*1330*/  CS2R R34, SRZ ;  /* 0x0000000000227805 */ /* 0x000fe4000001ff00 */
[----:B------:R-:W-:Y:S02]  /*1340*/  CS2R R32, SRZ ;  /* 0x0000000000207805 */ /* 0x000fe4000001ff00 */
[----:B------:R-:W-:Y:S02]  /*1350*/  CS2R R30, SRZ ;  /* 0x00000000001e7805 */ /* 0x000fe4000001ff00 */
[----:B------:R-:W-:-:S02]  /*1360*/  CS2R R28, SRZ ;  /* 0x00000000001c7805 */ /* 0x000fc4000001ff00 */
[----:B------:R-:W-:Y:S02]  /*1370*/  CS2R R26, SRZ ;  /* 0x00000000001a7805 */ /* 0x000fe4000001ff00 */
[----:B------:R-:W-:Y:S01]  /*1380*/  CS2R R24, SRZ ;  /* 0x0000000000187805 */ /* 0x000fe2000001ff00 */
[----:B--23--:R-:W-:Y:S06]  /*1390*/  @!P0 BRA `(.L_x_14) ;  /* 0x0000002400c88947 */ /* 0x00cfec0003800000 */
[----:B------:R-:W2:Y:S01]  /*13a0*/  S2R R4, SR_CTAID.X ;  /* 0x0000000000047919 */ /* 0x000ea20000002500 */
[----:B------:R-:W2:Y:S01]  /*13b0*/  LDC R3, c[0x0][0x290] ;  /* 0x0000a400ff037b82 */ /* 0x000ea20000000800 */
[----:B------:R-:W-:Y:S01]  /*13c0*/  LEA.HI R6, R121, R120, RZ, 0x3 ;  /* 0x0000007879067211 */ /* 0x000fe200078f18ff */
[----:B------:R-:W-:Y:S01]  /*13d0*/  IMAD.SHL.U32 R120, R120, 0x40, RZ ;  /* 0x0000004078787824 */ /* 0x000fe200078e00ff */
[----:B------:R-:W-:Y:S01]  /*13e0*/  LEA.HI R125, R125, R122, RZ, 0x5 ;  /* 0x0000007a7d7d7211 */ /* 0x000fe200078f28ff */
[----:B------:R-:W-:Y:S01]  /*13f0*/  IMAD.SHL.U32 R123, R123, 0x10, RZ ;  /* 0x000000107b7b7824 */ /* 0x000fe200078e00ff */
[----:B------:R-:W-:Y:S01]  /*1400*/  SHF.R.S32.HI R0, RZ, 0x2, R126 ;  /* 0x00000002ff007819 */ /* 0x000fe2000001147e */
[----:B------:R-:W-:Y:S01]  /*1410*/  UIADD3 UR4, UR4, 0x3f, URZ ;  /* 0x0000003f04047890 */ /* 0x000fe2000fffe03f */
[----:B------:R-:W-:Y:S01]  /*1420*/  SHF.R.S32.HI R125, RZ, 0x5, R125 ;  /* 0x00000005ff7d7819 */ /* 0x000fe2000001147d */
[C---:B------:R-:W-:Y:S01]  /*1430*/  IMAD R5, R23.reuse, 0x300, R122 ;  /* 0x0000030017057824 */ /* 0x040fe200078e027a */
[----:B------:R-:W-:Y:S01]  /*1440*/  LOP3.LUT R120, R120, 0x1c0, RZ, 0xc0, !PT ;  /* 0x000001c078787812 */ /* 0x000fe200078ec0ff */
[----:B------:R-:W-:Y:S01]  /*1450*/  USHF.R.S32.HI UR5, URZ, 0x1f, UR4 ;  /* 0x0000001f3f057899 */ /* 0x000fe20008011404 */
[----:B------:R-:W-:Y:S01]  /*1460*/  IMAD R7, R23, 0x8, R124 ;  /* 0x0000000817077824 */ /* 0x000fe200078e027c */
[----:B------:R-:W-:Y:S01]  /*1470*/  ULOP3.LUT UR11, UR38, 0x1, URZ, 0xfc, !UPT ;  /* 0x00000001260b7892 */ /* 0x000fe2000f8efc3f */
[----:B------:R-:W-:Y:S01]  /*1480*/  LOP3.LUT R123, R120, 0x30, R123, 0xf8, !PT ;  /* 0x00000030787b7812 */ /* 0x000fe200078ef87b */
[----:B------:R-:W-:Y:S01]  /*1490*/  ULEA.HI UR5, UR5, UR4, URZ, 0x6 ;  /* 0x0000000405057291 */ /* 0x000fe2000f8f303f */
[----:B------:R-:W-:Y:S01]  /*14a0*/  SHF.R.U32.HI R120, RZ, 0x3, R120 ;  /* 0x00000003ff787819 */ /* 0x000fe20000011678 */
[----:B------:R-:W-:Y:S01]  /*14b0*/  IMAD.SHL.U32 R5, R5, 0x4, RZ ;  /* 0x0000000405057824 */ /* 0x000fe200078e00ff */
[----:B------:R-:W-:Y:S01]  /*14c0*/  LOP3.LUT R123, R123, 0x8, R6, 0xf8, !PT ;  /* 0x000000087b7b7812 */ /* 0x000fe200078ef806 */
[----:B------:R-:W-:Y:S01]  /*14d0*/  IMAD.MOV.U32 R119, RZ, RZ, RZ ;  /* 0x000000ffff777224 */ /* 0x000fe200078e00ff */
[----:B------:R-:W-:-:S02]  /*14e0*/  USHF.R.S32.HI UR7, URZ, 0x6, UR5 ;  /* 0x000000063f077899 */ /* 0x000fc40008011405 */
[----:B------:R-:W-:Y:S01]  /*14f0*/  LOP3.LUT R120, R123, R120, RZ, 0x3c, !PT ;  /* 0x000000787b787212 */ /* 0x000fe200078e3cff */
[----:B------:R-:W-:Y:S01]  /*1500*/  UMOV UR4, URZ ;  /* 0x0000003f00047c82 */ /* 0x000fe20008000000 */
[----:B------:R-:W-:Y:S01]  /*1510*/  UMOV UR5, URZ ;  /* 0x0000003f00057c82 */ /* 0x000fe20008000000 */
[----:B------:R-:W-:Y:S01]  /*1520*/  UMOV UR6, URZ ;  /* 0x0000003f00067c82 */ /* 0x000fe20008000000 */
[----:B------:R-:W-:Y:S01]  /*1530*/  ULDC UR20, c[0x0][0x744] ;  /* 0x0001d10000147ab9 */ /* 0x000fe20000000800 */
[----:B--2---:R-:W-:Y:S01]  /*1540*/  IMAD R4, R4, -0x80, R3 ;  /* 0xffffff8004047824 */ /* 0x004fe200078e0203 */
[----:B------:R-:W-:-:S03]  /*1550*/  SHF.R.S32.HI R3, RZ, 0x1f, R126 ;  /* 0x0000001fff037819 */ /* 0x000fc6000001147e */
[----:B------:R-:W-:Y:S01]  /*1560*/  IMAD R125, R125, -0x10, R4 ;  /* 0xfffffff07d7d7824 */ /* 0x000fe200078e0204 */
[----:B------:R-:W-:Y:S02]  /*1570*/  LEA.HI R3, R3, R0, RZ, 0x3 ;  /* 0x0000000003037211 */ /* 0x000fe400078f18ff */
[----:B------:R-:W-:Y:S02]  /*1580*/  LEA.HI R4, R23, R23, RZ, 0x1 ;  /* 0x0000001717047211 */ /* 0x000fe400078f08ff */
[----:B------:R-:W-:Y:S02]  /*1590*/  LOP3.LUT R3, R3, 0xfffffff8, RZ, 0xc0, !PT ;  /* 0xfffffff803037812 */ /* 0x000fe400078ec0ff */
[----:B------:R-:W-:Y:S02]  /*15a0*/  LOP3.LUT R4, R4, 0xfffffffe, RZ, 0xc0, !PT ;  /* 0xfffffffe04047812 */ /* 0x000fe400078ec0ff */
[----:B------:R-:W-:Y:S01]  /*15b0*/  IADD3 R6, R125, R3, -R0 ;  /* 0x000000037d067210 */ /* 0x000fe20007ffe800 */
[----:B------:R-:W-:-:S02]  /*15c0*/  IMAD.U32 R0, R7, 0x200, R120 ;  /* 0x0000020007007824 */ /* 0x000fc400078e0078 */
[----:B------:R-:W-:Y:S02]  /*15d0*/  IMAD.IADD R3, R23, 0x1, -R4 ;  /* 0x0000000117037824 */ /* 0x000fe400078e0a04 */
[----:B------:R-:W-:Y:S02]  /*15e0*/  IMAD R4, R5, 0x4, R2 ;  /* 0x0000000405047824 */ /* 0x000fe400078e0202 */
[----:B------:R-:W-:-:S07]  /*15f0*/  IMAD R3, R3, -0x40, R6 ;  /* 0xffffffc003037824 */ /* 0x000fce00078e0206 */
.L_x_25:
[----:B------:R-:W-:-:S06]  /*1600*/  UISETP.NE.AND UP0, UPT, UR11, 0x3, UPT ;  /* 0x000000030b00788c */ /* 0x000fcc000bf05270 */
[----:B------:R-:W-:-:S13]  /*1610*/  PLOP3.LUT P0, PT, PT, PT, UP0, 0x80, 0x0 ;  /* 0x000000000000781c */ /* 0x000fda0003f0f008 */
[----:B-1----:R-:W-:Y:S05]  /*1620*/  @!P0 BRA `(.L_x_15) ;  /* 0x0000000000048947 */ /* 0x002fea0003800000 */
[----:B------:R-:W-:Y:S01]  /*1630*/  BPT.TRAP 0x1 ;  /* 0x000000040000795c */ /* 0x000fe20000300000 */
.L_x_15:
[----:B------:R-:W-:Y:S01]  /*1640*/  R2UR UR8, R2 ;  /* 0x00000000020872ca */ /* 0x000fe200000e0000 */
[----:B------:R-:W-:-:S05]  /*1650*/  IMAD.U32 R6, RZ, RZ, UR5 ;  /* 0x00000005ff067e24 */ /* 0x000fca000f8e00ff */
[----:B------:R-:W-:-:S07]  /*1660*/  SHF.L.U32 R6, R6, 0x1f, RZ ;  /* 0x0000001f06067819 */ /* 0x000fce00000006ff */
[----:B------:R-:W-:-:S09]  /*1670*/  ULEA UR8, UR6, UR8, 0x3 ;  /* 0x0000000806087291 */ /* 0x000fd2000f8e183f */
[----:B------:R2:W3:Y:S01]  /*1680*/  SYNCS.PHASECHK.TRANS64.TRYWAIT P1, [UR8+0x26810], R6 ;  /* 0x02681006ff0075a7 */ /* 0x0004e20008020148 */
[----:B------:R-:W-:Y:S05]  /*1690*/  @!P0 BRA `(.L_x_16) ;  /* 0x0000000000048947 */ /* 0x000fea0003800000 */
[----:B------:R-:W-:Y:S01]  /*16a0*/  BPT.TRAP 0x1 ;  /* 0x000000040000795c */ /* 0x000fe20000300000 */
.L_x_16:
[----:B---3--:R-:W-:Y:S05]  /*16b0*/  @P1 BRA `(.L_x_17) ;  /* 0x0000000000081947 */ /* 0x008fea0003800000 */
[----:B------:R-:W3:Y:S02]  /*16c0*/  SYNCS.PHASECHK.TRANS64.TRYWAIT P1, [UR8+0x26810], R6 ;  /* 0x02681006ff0075a7 */ /* 0x000ee40008020148 */
[----:B---3--:R-:W-:Y:S05]  /*16d0*/  @!P1 BRA `(.L_x_18) ;  /* 0x0000006000909947 */ /* 0x008fea0003800000 */
.L_x_17:
[----:B------:R-:W-:Y:S01]  /*16e0*/  R2UR UR9, R2 ;  /* 0x00000000020972ca */ /* 0x000fe200000e0000 */
[----:B---3--:R-:W-:Y:S01]  /*16f0*/  IMAD R5, R17, 0x800, R2 ;  /* 0x0000080011057824 */ /* 0x008fe200078e0202 */
[----:B------:R-:W-:Y:S01]  /*1700*/  WARPGROUP.ARRIVE ;  /* 0x00000000000079c5 */ /* 0x000fe20000000000 */
[----:B------:R-:W-:Y:S01]  /*1710*/  UMOV UR13, 0xc0000010 ;  /* 0xc0000010000d7882 */ /* 0x000fe20000000000 */
[----:B------:R-:W-:Y:S02]  /*1720*/  UMOV UR15, 0x80000020 ;  /* 0x80000020000f7882 */ /* 0x000fe40000000000 */
[----:B------:R-:W-:Y:S01]  /*1730*/  R2UR UR10, R5 ;  /* 0x00000000050a72ca */ /* 0x000fe200000e0000 */
[----:B------:R-:W-:-:S04]  /*1740*/  IMAD.U32 R5, RZ, RZ, UR6 ;  /* 0x00000006ff057e24 */ /* 0x000fc8000f8e00ff */
[----:B------:R-:W-:Y:S02]  /*1750*/  IMAD R5, R5, 0x20, R18 ;  /* 0x0000002005057824 */ /* 0x000fe400078e0212 */
[----:B------:R-:W-:Y:S02]  /*1760*/  UIADD3 UR9, UR9, 0x12000, URZ ;  /* 0x0001200009097890 */ /* 0x000fe4000fffe03f */
[----:B------:R-:W-:Y:S02]  /*1770*/  IMAD.SHL.U32 R5, R5, 0x2, RZ ;  /* 0x0000000205057824 */ /* 0x000fe400078e00ff */
[----:B------:R-:W-:Y:S02]  /*1780*/  USHF.R.U32.HI UR9, URZ, 0x4, UR9 ;  /* 0x000000043f097899 */ /* 0x000fe40008011609 */
[----:B------:R-:W-:Y:S01]  /*1790*/  USHF.R.U32.HI UR10, URZ, 0x4, UR10 ;  /* 0x000000043f0a7899 */ /* 0x000fe2000801160a */
[----:B------:R-:W-:Y:S01]  /*17a0*/  IMAD R220, R5, 0x4, R2 ;  /* 0x0000000405dc7824 */ /* 0x000fe200078e0202 */
[----:B------:R-:W-:-:S02]  /*17b0*/  ULOP3.LUT UR9, UR9, 0x3fff, URZ, 0xc0, !UPT ;  /* 0x00003fff09097892 */ /* 0x000fc4000f8ec03f */
[----:B------:R-:W-:Y:S02]  /*17c0*/  ULOP3.LUT UR10, UR10, 0x3fff, URZ, 0xc0, !UPT ;  /* 0x00003fff0a0a7892 */ /* 0x000fe4000f8ec03f */
[----:B------:R-:W-:Y:S02]  /*17d0*/  ULOP3.LUT UR12, UR9, 0x10000, URZ, 0xfc, !UPT ;  /* 0x00010000090c7892 */ /* 0x000fe4000f8efc3f */
[----:B------:R-:W-:Y:S02]  /*17e0*/  ULOP3.LUT UR16, UR10, 0x10000, URZ, 0xfc, !UPT ;  /* 0x000100000a107892 */ /* 0x000fe4000f8efc3f */
[----:B------:R-:W-:-:S05]  /*17f0*/  UIMAD UR10, UR6, 0x300, UR12 ;  /* 0x00000300060a78a4 */ /* 0x000fca000f8e020c */
[----:B------:R-:W-:Y:S02]  /*1800*/  UMOV UR12, UR16 ;  /* 0x00000010000c7c82 */ /* 0x000fe40008000000 */
[----:B------:R-:W-:Y:S02]  /*1810*/  UMOV UR14, UR10 ;  /* 0x0000000a000e7c82 */ /* 0x000fe40008000000 */
[----:B------:R-:W-:Y:S01]  /*1820*/  HGMMA.64x64x16.F32.BF16 R152, gdesc[UR12], RZ, !UPT, gsb0 ;  /* 0x00e000000c9879f0 */ /* 0x000fe2000c0018ff */
[----:B------:R-:W-:Y:S02]  /*1830*/  UIADD3 UR12, UR16, 0x100, URZ ;  /* 0x00000100100c7890 */ /* 0x000fe4000fffe03f */
[----:B------:R-:W-:Y:S01]  /*1840*/  UIADD3 UR14, UR10, 0x2, URZ ;  /* 0x000000020a0e7890 */ /* 0x000fe2000fffe03f */
[----:B------:R-:W-:Y:S01]  /*1850*/  UMOV UR13, 0xc0000010 ;  /* 0xc0000010000d7882 */ /* 0x000fe20000000000 */
[----:B------:R-:W-:Y:S01]  /*1860*/  UMOV UR15, 0x80000020 ;  /* 0x80000020000f7882 */ /* 0x000fe20000000000 */
[----:B------:R-:W-:-:S02]  /*1870*/  WARPGROUP.DEPBAR.LE gsb0, 0x0 ;  /* 0x00008000000079c5 */ /* 0x000fc40000010000 */
[----:B------:R-:W-:-:S06]  /*1880*/  WARPGROUP.ARRIVE ;  /* 0x00000000000079c5 */ /* 0x000fcc0000000000 */
[----:B------:R-:W-:Y:S01]  /*1890*/  HGMMA.64x64x16.F32.BF16 R152, gdesc[UR12], R152, gsb0 ;  /* 0x00e000000c9879f0 */ /* 0x000fe20008001898 */
[----:B------:R-:W-:Y:S02]  /*18a0*/  UIADD3 UR12, UR16, 0x200, URZ ;  /* 0x00000200100c7890 */ /* 0x000fe4000fffe03f */
[----:B------:R-:W-:Y:S01]  /*18b0*/  UIADD3 UR14, UR10, 0x100, URZ ;  /* 0x000001000a0e7890 */ /* 0x000fe2000fffe03f */
[----:B------:R-:W-:Y:S01]  /*18c0*/  UMOV UR13, 0xc0000010 ;  /* 0xc0000010000d7882 */ /* 0x000fe20000000000 */
[----:B------:R-:W-:Y:S01]  /*18d0*/  UMOV UR15, 0x80000020 ;  /* 0x80000020000f7882 */ /* 0x000fe20000000000 */
[----:B------:R-:W-:Y:S02]  /*18e0*/  WARPGROUP.DEPBAR.LE gsb0, 0x0 ;  /* 0x00008000000079c5 */ /* 0x000fe40000010000 */
        /* <DEDUP_REMOVED lines=22> */
[----:B------:R-:W-:Y:S03]  /*1a50*/  HGMMA.64x64x16.F32.BF16 R152, gdesc[UR12], R152, gsb0 ;  /* 0x00e000000c9879f0 */ /* 0x000fe60008001898 */
[----:B------:R-:W-:Y:S02]  /*1a60*/  WARPGROUP.DEPBAR.LE gsb0, 0x0 ;  /* 0x00008000000079c5 */ /* 0x000fe40000010000 */
[----:B------:R3:W1:Y:S04]  /*1a70*/  LDS.64 R218, [R220+0x1e000] ;  /* 0x01e00000dcda7984 */ /* 0x0006680000000a00 */
[----:B------:R3:W1:Y:S04]  /*1a80*/  LDS.64 R14, [R220+0x1e020] ;  /* 0x01e02000dc0e7984 */ /* 0x0006680000000a00 */
[----:B------:R3:W1:Y:S04]  /*1a90*/  LDS.64 R216, [R220+0x1e040] ;  /* 0x01e04000dcd87984 */ /* 0x0006680000000a00 */
[----:B------:R3:W1:Y:S04]  /*1aa0*/  LDS.64 R212, [R220+0x1e060] ;  /* 0x01e06000dcd47984 */ /* 0x0006680000000a00 */
[----:B------:R3:W1:Y:S04]  /*1ab0*/  LDS.64 R214, [R220+0x1e080] ;  /* 0x01e08000dcd67984 */ /* 0x0006680000000a00 */
[----:B------:R3:W1:Y:S04]  /*1ac0*/  LDS.64 R210, [R220+0x1e0a0] ;  /* 0x01e0a000dcd27984 */ /* 0x0006680000000a00 */
[----:B------:R3:W1:Y:S04]  /*1ad0*/  LDS.64 R208, [R220+0x1e0c0] ;  /* 0x01e0c000dcd07984 */ /* 0x0006680000000a00 */
[----:B------:R3:W1:Y:S01]  /*1ae0*/  LDS.64 R20, [R220+0x1e0e0] ;  /* 0x01e0e000dc147984 */ /* 0x0006620000000a00 */
[----:B------:R-:W-:Y:S05]  /*1af0*/  @!P0 BRA `(.L_x_19) ;  /* 0x0000000000048947 */ /* 0x000fea0003800000 */
[----:B------:R-:W-:Y:S01]  /*1b00*/  BPT.TRAP 0x1 ;  /* 0x000000040000795c */ /* 0x000fe20000300000 */
.L_x_19:
[----:B------:R1:W1:Y:S01]  /*1b10*/  SYNCS.PHASECHK.TRANS64.TRYWAIT P1, [UR8+0x26830], R6 ;  /* 0x02683006ff0075a7 */ /* 0x0002620008020148 */
[----:B------:R-:W-:Y:S05]  /*1b20*/  @!P0 BRA `(.L_x_20) ;  /* 0x0000000000048947 */ /* 0x000fea0003800000 */
[----:B------:R-:W-:Y:S01]  /*1b30*/  BPT.TRAP 0x1 ;  /* 0x000000040000795c */ /* 0x000fe20000300000 */
.L_x_20:
[----:B-1----:R-:W-:Y:S05]  /*1b40*/  @P1 BRA `(.L_x_21) ;  /* 0x0000000000081947 */ /* 0x002fea0003800000 */
[----:B------:R-:W1:Y:S02]  /*1b50*/  SYNCS.PHASECHK.TRANS64.TRYWAIT P1, [UR8+0x26830], R6 ;  /* 0x02683006ff0075a7 */ /* 0x000e640008020148 */
[----:B-1----:R-:W-:Y:S05]  /*1b60*/  @!P1 BRA `(.L_x_22) ;  /* 0x0000005c00849947 */ /* 0x002fea0003800000 */
.L_x_21:
[----:B------:R-:W-:Y:S01]  /*1b70*/  R2UR UR10, R2 ;  /* 0x00000000020a72ca */ /* 0x000fe200000e0000 */
[----:B------:R-:W-:Y:S01]  /*1b80*/  WARPGROUP.ARRIVE ;  /* 0x00000000000079c5 */ /* 0x000fe20000000000 */
[----:B------:R-:W-:Y:S01]  /*1b90*/  UMOV UR15, 0x80000020 ;  /* 0x80000020000f7882 */ /* 0x000fe20000000000 */
[C---:B------:R-:W-:Y:S01]  /*1ba0*/  ISETP.GT.AND P2, PT, R3.reuse, RZ, PT ;  /* 0x000000ff0300720c */ /* 0x040fe20003f44270 */
[----:B------:R-:W-:Y:S01]  /*1bb0*/  UMOV UR19, 0xc0000010 ;  /* 0xc000001000137882 */ /* 0x000fe20000000000 */
[----:B------:R-:W-:Y:S01]  /*1bc0*/  ISETP.GT.AND P1, PT, R3, 0x8, PT ;  /* 0x000000080300780c */ /* 0x000fe20003f24270 */
[----:B------:R-:W-:Y:S01]  /*1bd0*/  UMOV UR17, 0x40000040 ;  /* 0x4000004000117882 */ /* 0x000fe20000000000 */
[----:B------:R-:W-:Y:S02]  /*1be0*/  FSEL R5, R152, -INF , P2 ;  /* 0xff80000098057808 */ /* 0x000fe40001000000 */
[----:B------:R-:W-:Y:S02]  /*1bf0*/  FSEL R13, R154, -INF , P1 ;  /* 0xff8000009a0d7808 */ /* 0x000fe40000800000 */
[----:B--2---:R-:W-:Y:S01]  /*1c00*/  FSEL R6, R153, -INF , P2 ;  /* 0xff80000099067808 */ /* 0x004fe20001000000 */
[--C-:B------:R-:W-:Y:S01]  /*1c10*/  FFMA.FTZ R152, R5, UR20, -R218.reuse ;  /* 0x0000001405987c23 */ /* 0x100fe200080108da */
[----:B------:R-:W-:Y:S01]  /*1c20*/  UIADD3 UR10, UR10, 0x18000, URZ ;  /* 0x000180000a0a7890 */ /* 0x000fe2000fffe03f */
[----:B------:R-:W-:Y:S01]  /*1c30*/  FSEL R5, R156, -INF , P2 ;  /* 0xff8000009c057808 */ /* 0x000fe20001000000 */
[----:B------:R-:W-:Y:S01]  /*1c40*/  FFMA.FTZ R13, R13, UR20, -R218 ;  /* 0x000000140d0d7c23 */ /* 0x000fe200080108da */
[----:B------:R-:W-:Y:S01]  /*1c50*/  FSEL R154, R155, -INF , P1 ;  /* 0xff8000009b9a7808 */ /* 0x000fe20000800000 */
[----:B------:R-:W-:Y:S01]  /*1c60*/  USHF.R.U32.HI UR10, URZ, 0x4, UR10 ;  /* 0x000000043f0a7899 */ /* 0x000fe2000801160a */
[----:B------:R-:W-:Y:S01]  /*1c70*/  FSEL R155, R158, -INF , P1 ;  /* 0xff8000009e9b7808 */ /* 0x000fe20000800000 */
[--C-:B------:R-:W-:Y:S01]  /*1c80*/  FFMA.FTZ R153, R6, UR20, -R219.reuse ;  /* 0x0000001406997c23 */ /* 0x100fe200080108db */
[--C-:B------:R-:W-:Y:S01]  /*1c90*/  FFMA.FTZ R5, R5, UR20, -R14.reuse ;  /* 0x0000001405057c23 */ /* 0x100fe2000801080e */
[----:B------:R-:W-:Y:S01]  /*1ca0*/  ULOP3.LUT UR10, UR10, 0x3fff, URZ, 0xc0, !UPT ;  /* 0x00003fff0a0a7892 */ /* 0x000fe2000f8ec03f */
[----:B------:R-:W-:Y:S01]  /*1cb0*/  FSEL R6, R157, -INF , P2 ;  /* 0xff8000009d067808 */ /* 0x000fe20001000000 */
[----:B------:R-:W-:Y:S01]  /*1cc0*/  FFMA.FTZ R23, R154, UR20, -R219 ;  /* 0x000000149a177c23 */ /* 0x000fe200080108db */
[----:B------:R-:W-:Y:S01]  /*1cd0*/  FFMA.FTZ R14, R155, UR20, -R14 ;  /* 0x000000149b0e7c23 */ /* 0x000fe2000801080e */
[----:B------:R-:W-:Y:S01]  /*1ce0*/  ULOP3.LUT UR12, UR10, 0x10000, URZ, 0xfc, !UPT ;  /* 0x000100000a0c7892 */ /* 0x000fe2000f8efc3f */
[----:B------:R-:W-:Y:S01]  /*1cf0*/  FSEL R154, R159, -INF , P1 ;  /* 0xff8000009f9a7808 */ /* 0x000fe20000800000 */
[--C-:B------:R-:W-:Y:S01]  /*1d00*/  FFMA.FTZ R6, R6, UR20, -R15.reuse ;  /* 0x0000001406067c23 */ /* 0x100fe2000801080f */
[----:B------:R-:W-:Y:S01]  /*1d10*/  FSEL R155, R162, -INF , P1 ;  /* 0xff800000a29b7808 */ /* 0x000fe20000800000 */
[----:B------:R-:W-:Y:S01]  /*1d20*/  UIMAD UR12, UR6, 0x300, UR12 ;  /* 0x00000300060c78a4 */ /* 0x000fe2000f8e020c */
[----:B------:R-:W-:Y:S01]  /*1d30*/  FSEL R7, R160, -INF , P2 ;  /* 0xff800000a0077808 */ /* 0x000fe20001000000 */
[----:B------:R-:W-:Y:S01]  /*1d40*/  FFMA.FTZ R15, R154, UR20, -R15 ;  /* 0x000000149a0f7c23 */ /* 0x000fe2000801080f */
[----:B------:R-:W-:Y:S01]  /*1d50*/  FSEL R154, R163, -INF , P1 ;  /* 0xff800000a39a7808 */ /* 0x000fe20000800000 */
[----:B------:R-:W-:Y:S01]  /*1d60*/  FFMA.FTZ R160, R155, UR20, -R216 ;  /* 0x000000149ba07c23 */ /* 0x000fe200080108d8 */
[----:B------:R-:W-:Y:S01]  /*1d70*/  FSEL R155, R166, -INF , P1 ;  /* 0xff800000a69b7808 */ /* 0x000fe20000800000 */
[----:B------:R-:W-:Y:S01]  /*1d80*/  MUFU.EX2 R14, R14 ;  /* 0x0000000e000e7308 */ /* 0x000fe20000000800 */
[----:B------:R-:W-:Y:S01]  /*1d90*/  UMOV UR14, UR12 ;  /* 0x0000000c000e7c82 */ /* 0x000fe20008000000 */
[----:B------:R-:W-:Y:S01]  /*1da0*/  FSEL R8, R161, -INF , P2 ;  /* 0xff800000a1087808 */ /* 0x000fe20001000000 */
[----:B------:R-:W-:Y:S01]  /*1db0*/  HGMMA.64x64x16.F32.BF16 R120, R184, gdesc[UR12], RZ, !UPT, gsb0 ;  /* 0x00e0000cb8787df0 */ /* 0x000fe2000c0018ff */
[----:B------:R-:W-:Y:S01]  /*1dc0*/  UIADD3 UR14, UR12, 0x2, URZ ;  /* 0x000000020c0e7890 */ /* 0x000fe2000fffe03f */
[----:B------:R-:W-:Y:S01]  /*1dd0*/  FFMA.FTZ R161, R154, UR20, -R217 ;  /* 0x000000149aa17c23 */ /* 0x000fe200080108d9 */
[----:B------:R-:W-:Y:S01]  /*1de0*/  UMOV UR15, 0x80000020 ;  /* 0x80000020000f7882 */ /* 0x000fe20000000000 */
[----:B------:R-:W-:Y:S01]  /*1df0*/  FFMA.FTZ R162, R155, UR20, -R212 ;  /* 0x000000149ba27c23 */ /* 0x000fe200080108d4 */
[----:B------:R-:W-:Y:S01]  /*1e00*/  FSEL R154, R167, -INF , P1 ;  /* 0xff800000a79a7808 */ /* 0x000fe20000800000 */
[----:B------:R-:W-:Y:S01]  /*1e10*/  MUFU.EX2 R15, R15 ;  /* 0x0000000f000f7308 */ /* 0x000fe20000000800 */
[----:B------:R-:W-:Y:S01]  /*1e20*/  FSEL R155, R170, -INF , P1 ;  /* 0xff800000aa9b7808 */ /* 0x000fe20000800000 */
[----:B------:R-:W-:Y:S01]  /*1e30*/  FFMA.FTZ R7, R7, UR20, -R216 ;  /* 0x0000001407077c23 */ /* 0x000fe200080108d8 */
        /* <DEDUP_REMOVED lines=10> */
[--C-:B------:R-:W-:Y:S01]  /*1ee0*/  FFMA.FTZ R166, R155, UR20, -R210.reuse ;  /* 0x000000149ba67c23 */ /* 0x100fe200080108d2 */
[----:B------:R-:W-:Y:S01]  /*1ef0*/  FFMA.FTZ R167, R157, UR20, -R210 ;  /* 0x000000149da77c23 */ /* 0x000fe200080108d2 */
[----:B------:R-:W-:Y:S01]  /*1f00*/  FSEL R158, R173, -INF , P2 ;  /* 0xff800000ad9e7808 */ /* 0x000fe20001000000 */
[----:B------:R-:W-:Y:S01]  /*1f10*/  FFMA.FTZ R10, R10, UR20, -R213 ;  /* 0x000000140a0a7c23 */ /* 0x000fe200080108d5 */
[----:B------:R-:W-:Y:S01]  /*1f20*/  FSEL R170, R175, -INF , P1 ;  /* 0xff800000afaa7808 */ /* 0x000fe20000800000 */
[----:B------:R-:W-:Y:S01]  /*1f30*/  MUFU.EX2 R152, R152 ;  /* 0x0000009800987308 */ /* 0x000fe20000000800 */
[----:B------:R-:W-:Y:S01]  /*1f40*/  FSEL R11, R168, -INF , P2 ;  /* 0xff800000a80b7808 */ /* 0x000fe20001000000 */
[--C-:B------:R-:W-:Y:S01]  /*1f50*/  FFMA.FTZ R210, R158, UR20, -R211.reuse ;  /* 0x000000149ed27c23 */ /* 0x100fe200080108d3 */
[----:B------:R-:W-:Y:S01]  /*1f60*/  FSEL R12, R169, -INF , P2 ;  /* 0xff800000a90c7808 */ /* 0x000fe20001000000 */
[----:B------:R-:W-:Y:S01]  /*1f70*/  FFMA.FTZ R213, R170, UR20, -R211 ;  /* 0x00000014aad57c23 */ /* 0x000fe200080108d3 */
[----:B------:R-:W-:Y:S01]  /*1f80*/  FSEL R175, R176, -INF , P2 ;  /* 0xff800000b0af7808 */ /* 0x000fe20001000000 */
[----:B------:R-:W-:Y:S01]  /*1f90*/  FFMA.FTZ R11, R11, UR20, -R214 ;  /* 0x000000140b0b7c23 */ /* 0x000fe200080108d6 */
[----:B------:R-:W-:Y:S01]  /*1fa0*/  FSEL R212, R177, -INF , P2 ;  /* 0xff800000b1d47808 */ /* 0x000fe20001000000 */
[----:B------:R-:W-:Y:S01]  /*1fb0*/  FFMA.FTZ R12, R12, UR20, -R215 ;  /* 0x000000140c0c7c23 */ /* 0x000fe200080108d7 */
[----:B------:R-:W-:Y:S01]  /*1fc0*/  FSEL R211, R180, -INF , P2 ;  /* 0xff800000b4d37808 */ /* 0x000fe20001000000 */
[--C-:B------:R-:W-:Y:S01]  /*1fd0*/  FFMA.FTZ R177, R175, UR20, -R208.reuse ;  /* 0x00000014afb17c23 */ /* 0x100fe200080108d0 */
[----:B------:R-:W-:Y:S01]  /*1fe0*/  FSEL R180, R181, -INF , P2 ;  /* 0xff800000b5b47808 */ /* 0x000fe20001000000 */
[--C-:B------:R-:W-:Y:S01]  /*1ff0*/  FFMA.FTZ R212, R212, UR20, -R209.reuse ;  /* 0x00000014d4d47c23 */ /* 0x100fe200080108d1 */
[----:B------:R-:W-:Y:S01]  /*2000*/  FSEL R181, R178, -INF , P1 ;  /* 0xff800000b2b57808 */ /* 0x000fe20000800000 */
[----:B------:R-:W-:Y:S01]  /*2010*/  MUFU.EX2 R153, R153 ;  /* 0x0000009900997308 */ /* 0x000fe20000000800 */
[----:B------:R-:W-:Y:S01]  /*2020*/  FSEL R178, R179, -INF , P1 ;  /* 0xff800000b3b27808 */ /* 0x000fe20000800000 */
[----:B------:R-:W-:Y:S01]  /*2030*/  ULOP3.LUT UR10, UR10, 0x1000000, URZ, 0xfc, !UPT ;  /* 0x010000000a0a7892 */ /* 0x000fe2000f8efc3f */
[----:B------:R-:W-:Y:S01]  /*2040*/  FSEL R179, R182, -INF , P1 ;  /* 0xff800000b6b37808 */ /* 0x000fe20000800000 */
[----:B------:R-:W-:Y:S01]  /*2050*/  FFMA.FTZ R208, R181, UR20, -R208 ;  /* 0x00000014b5d07c23 */ /* 0x000fe200080108d0 */
[----:B------:R-:W-:Y:S01]  /*2060*/  FSEL R214, R183, -INF , P1 ;  /* 0xff800000b7d67808 */ /* 0x000fe20000800000 */
[----:B------:R-:W-:Y:S01]  /*2070*/  FFMA.FTZ R209, R178, UR20, -R209 ;  /* 0x00000014b2d17c23 */ /* 0x000fe200080108d1 */
[--C-:B------:R-:W-:Y:S01]  /*2080*/  FFMA.FTZ R182, R211, UR20, -R20.reuse ;  /* 0x00000014d3b67c23 */ /* 0x100fe20008010814 */
[----:B------:R-:W-:Y:S01]  /*2090*/  MUFU.EX2 R13, R13 ;  /* 0x0000000d000d7308 */ /* 0x000fe20000000800 */
[----:B------:R-:W-:Y:S01]  /*20a0*/  FFMA.FTZ R179, R179, UR20, -R20 ;  /* 0x00000014b3b37c23 */ /* 0x000fe20008010814 */
[--C-:B------:R-:W-:Y:S01]  /*20b0*/  FFMA.FTZ R178, R180, UR20, -R21.reuse ;  /* 0x00000014b4b27c23 */ /* 0x100fe20008010815 */
[----:B------:R-:W-:Y:S01]  /*20c0*/  FFMA.FTZ R21, R214, UR20, -R21 ;  /* 0x00000014d6157c23 */ /* 0x000fe20008010815 */
[----:B------:R-:W-:-:S04]  /*20d0*/  UIMAD UR10, UR6, 0x300, UR10 ;  /* 0x00000300060a78a4 */ /* 0x000fc8000f8e020a */
[----:B------:R-:W-:Y:S08]  /*20e0*/  MUFU.EX2 R23, R23 ;  /* 0x0000001700177308 */ /* 0x000ff00000000800 */
[----:B------:R-:W-:Y:S08]  /*20f0*/  MUFU.EX2 R5, R5 ;  /* 0x0000000500057308 */ /* 0x000ff00000000800 */
[----:B------:R-:W-:Y:S01]  /*2100*/  MUFU.EX2 R6, R6 ;  /* 0x0000000600067308 */ /* 0x000fe20000000800 */
[----:B------:R-:W-:-:S02]  /*2110*/  WARPGROUP.DEPBAR.LE gsb0, 0x0 ;  /* 0x00008000000079c5 */ /* 0x000fc40000010000 */
[----:B------:R-:W-:-:S05]  /*2120*/  WARPGROUP.ARRIVE ;  /* 0x00000000000079c5 */ /* 0x000fca0000000000 */
[----:B------:R-:W-:Y:S01]  /*2130*/  MUFU.EX2 R162, R162 ;  /* 0x000000a200a27308 */ /* 0x000fe20000000800 */
[----:B------:R-:W-:Y:S01]  /*2140*/  HGMMA.64x64x16.F32.BF16 R120, R196, gdesc[UR12], R120, gsb0 ;  /* 0x00e0000cc4787df0 */ /* 0x000fe20008001878 */
[----:B------:R-:W-:Y:S01]  /*2150*/  UIADD3 UR14, UR12, 0x100, URZ ;  /* 0x000001000c0e7890 */ /* 0x000fe2000fffe03f */
[----:B------:R-:W-:-:S05]  /*2160*/  UMOV UR15, 0x80000020 ;  /* 0x80000020000f7882 */ /* 0x000fca0000000000 */
[----:B------:R-:W-:Y:S08]  /*2170*/  MUFU.EX2 R163, R163 ;  /* 0x000000a300a37308 */ /* 0x000ff00000000800 */
        /* <DEDUP_REMOVED lines=8> */
[----:B------:R-:W-:Y:S01]  /*2200*/  MUFU.EX2 R164, R164 ;  /* 0x000000a400a47308 */ /* 0x000fe20000000800 */
[----:B------:R-:W-:-:S02]  /*2210*/  WARPGROUP.DEPBAR.LE gsb0, 0x0 ;  /* 0x00008000000079c5 */ /* 0x000fc40000010000 */
[----:B----4-:R-:W-:-:S05]  /*2220*/  WARPGROUP.ARRIVE ;  /* 0x00000000000079c5 */ /* 0x010fca0000000000 */
[----:B------:R-:W-:Y:S01]  /*2230*/  MUFU.EX2 R165, R165 ;  /* 0x000000a500a57308 */ /* 0x000fe20000000800 */
[----:B------:R-:W-:Y:S01]  /*2240*/  HGMMA.64x64x16.F32.BF16 R120, R188, gdesc[UR12], R120, gsb0 ;  /* 0x00e0000cbc787df0 */ /* 0x000fe20008001878 */
[----:B------:R-:W-:Y:S01]  /*2250*/  UIADD3 UR14, UR12, 0x102, URZ ;  /* 0x000001020c0e7890 */ /* 0x000fe2000fffe03f */
[----:B------:R-:W-:-:S05]  /*2260*/  UMOV UR15, 0x80000020 ;  /* 0x80000020000f7882 */ /* 0x000fca0000000000 */
[----:B------:R-:W-:Y:S08]  /*2270*/  MUFU.EX2 R166, R166 ;  /* 0x000000a600a67308 */ /* 0x000ff00000000800 */
[----:B------:R-:W-:Y:S08]  /*2280*/  MUFU.EX2 R167, R167 ;  /* 0x000000a700a77308 */ /* 0x000ff00000000800 */
[----:B------:R-:W-:Y:S08]  /*2290*/  MUFU.EX2 R210, R210 ;  /* 0x000000d200d27308 */ /* 0x000ff00000000800 */
[----:B------:R-:W1:Y:S08]  /*22a0*/  MUFU.EX2 R176, R213 ;  /* 0x000000d500b07308 */ /* 0x000e700000000800 */
[----:B------:R-:W2:Y:S08]  /*22b0*/  MUFU.EX2 R177, R177 ;  /* 0x000000b100b17308 */ /* 0x000eb00000000800 */
[----:B------:R4:W-:Y:S01]  /*22c0*/  MUFU.EX2 R20, R208 ;  /* 0x000000d000147308 */ /* 0x0009e20000000800 */
[----:B-1----:R-:W-:-:S07]  /*22d0*/  F2FP.BF16.F32.PACK_AB R211, R176, R167 ;  /* 0x000000a7b0d3723e */ /* 0x002fce00000010ff */
[----:B------:R-:W-:Y:S01]  /*22e0*/  MUFU.EX2 R182, R182 ;  /* 0x000000b600b67308 */ /* 0x000fe20000000800 */
[----:B----4-:R-:W-:-:S07]  /*22f0*/  F2FP.BF16.F32.PACK_AB R208, R12, R11 ;  /* 0x0000000b0cd0723e */ /* 0x010fce00000010ff */
[----:B------:R-:W-:Y:S01]  /*2300*/  MUFU.EX2 R179, R179 ;  /* 0x000000b300b37308 */ /* 0x000fe20000000800 */
[----:B------:R-:W-:Y:S02]  /*2310*/  WARPGROUP.DEPBAR.LE gsb0, 0x0 ;  /* 0x00008000000079c5 */ /* 0x000fe40000010000 */
[----:B------:R-:W-:-:S06]  /*2320*/  WARPGROUP.ARRIVE ;  /* 0x00000000000079c5 */ /* 0x000fcc0000000000 */
[----:B------:R-:W-:Y:S01]  /*2330*/  HGMMA.64x64x16.F32.BF16 R120, R200, gdesc[UR12], R120, gsb0 ;  /* 0x00e0000cc8787df0 */ /* 0x000fe20008001878 */
[----:B------:R-:W-:Y:S01]  /*2340*/  UIADD3 UR14, UR12, 0x200, URZ ;  /* 0x000002000c0e7890 */ /* 0x000fe2000fffe03f */
[----:B------:R-:W-:Y:S01]  /*2350*/  UMOV UR15, 0x80000020 ;  /* 0x80000020000f7882 */ /* 0x000fe20000000000 */
[----:B------:R-:W-:Y:S01]  /*2360*/  UIADD3 UR12, UR12, 0x202, URZ ;  /* 0x000002020c0c7890 */ /* 0x000fe2000fffe03f */
[----:B------:R-:W-:Y:S02]  /*2370*/  WARPGROUP.DEPBAR.LE gsb0, 0x0 ;  /* 0x00008000000079c5 */ /* 0x000fe40000010000 */
[----:B-----5:R-:W-:-:S06]  /*2380*/  WARPGROUP.ARRIVE ;  /* 0x00000000000079c5 */ /* 0x020fcc0000000000 */
[----:B------:R-:W-:Y:S01]  /*2390*/  HGMMA.64x64x16.F32.BF16 R120, R192, gdesc[UR12], R120, gsb0 ;  /* 0x00e0000cc0787df0 */ /* 0x000fe20008001878 */
[----:B------:R-:W-:Y:S01]  /*23a0*/  UMOV UR14, UR12 ;  /* 0x0000000c000e7c82 */ /* 0x000fe20008000000 */
[----:B------:R-:W-:Y:S01]  /*23b0*/  UMOV UR15, 0x80000020 ;  /* 0x80000020000f7882 */ /* 0x000fe20000000000 */
[----:B------:R-:W-:Y:S01]  /*23c0*/  UIADD3 UR12, UR10, 0x40, URZ ;  /* 0x000000400a0c7890 */ /* 0x000fe2000fffe03f */
[----:B------:R-:W-:Y:S02]  /*23d0*/  WARPGROUP.DEPBAR.LE gsb0, 0x0 ;  /* 0x00008000000079c5 */ /* 0x000fe40000010000 */
[----:B------:R-:W-:-:S06]  /*23e0*/  WARPGROUP.ARRIVE ;  /* 0x00000000000079c5 */ /* 0x000fcc0000000000 */
[----:B------:R-:W-:Y:S01]  /*23f0*/  HGMMA.64x64x16.F32.BF16 R120, R204, gdesc[UR12], R120, gsb0 ;  /* 0x00e0000ccc787df0 */ /* 0x000fe20008001878 */
[----:B------:R-:W-:Y:S01]  /*2400*/  UMOV UR14, UR10 ;  /* 0x0000000a000e7c82 */ /* 0x000fe20008000000 */
[----:B------:R-:W-:Y:S01]  /*2410*/  UMOV UR15, 0x80000020 ;  /* 0x80000020000f7882 */ /* 0x000fe20000000000 */
[----:B------:R-:W-:Y:S02]  /*2420*/  WARPGROUP.DEPBAR.LE gsb0, 0x0 ;  /* 0x00008000000079c5 */ /* 0x000fe40000010000 */
[----:B------:R-:W1:Y:S04]  /*2430*/  LDS.64 R154, [R220+0x1e200] ;  /* 0x01e20000dc9a7984 */ /* 0x000e680000000a00 */
[----:B------:R-:W4:Y:S04]  /*2440*/  LDS.64 R156, [R220+0x1e220] ;  /* 0x01e22000dc9c7984 */ /* 0x000f280000000a00 */
[----:B------:R-:W5:Y:S04]  /*2450*/  LDS.64 R158, [R220+0x1e240] ;  /* 0x01e24000dc9e7984 */ /* 0x000f680000000a00 */
[----:B------:R-:W2:Y:S04]  /*2460*/  LDS.64 R168, [R220+0x1e260] ;  /* 0x01e26000dca87984 */ /* 0x000ea80000000a00 */
[----:B------:R-:W2:Y:S04]  /*2470*/  LDS.64 R170, [R220+0x1e280] ;  /* 0x01e28000dcaa7984 */ /* 0x000ea80000000a00 */
[----:B------:R-:W2:Y:S04]  /*2480*/  LDS.64 R174, [R220+0x1e2c0] ;  /* 0x01e2c000dcae7984 */ /* 0x000ea80000000a00 */
[----:B------:R-:W2:Y:S04]  /*2490*/  LDS.64 R172, [R220+0x1e2a0] ;  /* 0x01e2a000dcac7984 */ /* 0x000ea80000000a00 */
[----:B---3--:R-:W3:Y:S01]  /*24a0*/  LDS.64 R220, [R220+0x1e2e0] ;  /* 0x01e2e000dcdc7984 */ /* 0x008ee20000000a00 */
[--C-:B-1----:R-:W-:Y:S01]  /*24b0*/  FADD.FTZ R181, R120, -R154.reuse ;  /* 0x8000009a78b57221 */ /* 0x102fe20000010000 */
[--C-:B------:R-:W-:Y:S01]  /*24c0*/  FADD.FTZ R120, R121, -R155.reuse ;  /* 0x8000009b79787221 */ /* 0x100fe20000010000 */
[----:B------:R-:W-:Y:S01]  /*24d0*/  FADD.FTZ R122, R122, -R154 ;  /* 0x8000009a7a7a7221 */ /* 0x000fe20000010000 */
[----:B------:R-:W-:Y:S01]  /*24e0*/  FADD.FTZ R154, R123, -R155 ;  /* 0x8000009b7b9a7221 */ /* 0x000fe20000010000 */
[--C-:B----4-:R-:W-:Y:S01]  /*24f0*/  FADD.FTZ R121, R126, -R156.reuse ;  /* 0x8000009c7e797221 */ /* 0x110fe20000010000 */
[--C-:B------:R-:W-:Y:S01]  /*2500*/  FADD.FTZ R126, R127, -R157.reuse ;  /* 0x8000009d7f7e7221 */ /* 0x100fe20000010000 */
[----:B------:R-:W-:Y:S01]  /*2510*/  FADD.FTZ R180, R124, -R156 ;  /* 0x8000009c7cb47221 */ /* 0x000fe20000010000 */
[----:B------:R-:W-:Y:S01]  /*2520*/  FADD.FTZ R155, R125, -R157 ;  /* 0x8000009d7d9b7221 */ /* 0x000fe20000010000 */
[----:B------:R-:W-:Y:S01]  /*2530*/  FMUL.FTZ R121, R14, R121 ;  /* 0x000000790e797220 */ /* 0x000fe20000410000 */
[----:B------:R-:W-:Y:S01]  /*2540*/  FMUL.FTZ R126, R15, R126 ;  /* 0x0000007e0f7e7220 */ /* 0x000fe20000410000 */
[----:B-----5:R-:W-:Y:S01]  /*2550*/  FADD.FTZ R123, R130, -R158 ;  /* 0x8000009e827b7221 */ /* 0x020fe20000010000 */
[--C-:B------:R-:W-:Y:S01]  /*2560*/  FADD.FTZ R129, R129, -R159.reuse ;  /* 0x8000009f81817221 */ /* 0x100fe20000010000 */
[--C-:B--2---:R-:W-:Y:S01]  /*2570*/  FADD.FTZ R132, R132, -R168.reuse ;  /* 0x800000a884847221 */ /* 0x104fe20000010000 */
[----:B------:R-:W-:Y:S01]  /*2580*/  FADD.FTZ R127, R134, -R168 ;  /* 0x800000a8867f7221 */ /* 0x000fe20000010000 */
[----:B------:R-:W-:Y:S01]  /*2590*/  FADD.FTZ R130, R131, -R159 ;  /* 0x8000009f83827221 */ /* 0x000fe20000010000 */
[----:B------:R-:W-:Y:S01]  /*25a0*/  F2FP.BF16.F32.PACK_AB R159, R126, R121 ;  /* 0x000000797e9f723e */ /* 0x000fe200000010ff */
[--C-:B------:R-:W-:Y:S01]  /*25b0*/  FADD.FTZ R168, R136, -R170.reuse ;  /* 0x800000aa88a87221 */ /* 0x100fe20000010000 */
[--C-:B------:R-:W-:Y:S01]  /*25c0*/  FADD.FTZ R137, R137, -R171.reuse ;  /* 0x800000ab89897221 */ /* 0x100fe20000010000 */
[----:B------:R-:W-:Y:S01]  /*25d0*/  FADD.FTZ R136, R139, -R171 ;  /* 0x800000ab8b887221 */ /* 0x000fe20000010000 */
[----:B------:R-:W1:Y:S01]  /*25e0*/  MUFU.EX2 R124, R212 ;  /* 0x000000d4007c7308 */ /* 0x000e620000000800 */
[--C-:B------:R-:W-:Y:S01]  /*25f0*/  FADD.FTZ R134, R135, -R169.reuse ;  /* 0x800000a987867221 */ /* 0x100fe20000010000 */
[----:B------:R-:W-:Y:S01]  /*2600*/  FADD.FTZ R131, R138, -R170 ;  /* 0x800000aa8a837221 */ /* 0x000fe20000010000 */
[----:B------:R-:W-:Y:S01]  /*2610*/  FADD.FTZ R133, R133, -R169 ;  /* 0x800000a985857221 */ /* 0x000fe20000010000 */
[--C-:B------:R-:W-:Y:S01]  /*2620*/  FADD.FTZ R138, R147, -R175.reuse ;  /* 0x800000af938a7221 */ /* 0x100fe20000010000 */
[----:B------:R-:W-:Y:S01]  /*2630*/  FADD.FTZ R128, R128, -R158 ;  /* 0x8000009e80807221 */ /* 0x000fe20000010000 */
[----:B------:R-:W-:Y:S01]  /*2640*/  FADD.FTZ R135, R140, -R172 ;  /* 0x800000ac8c877221 */ /* 0x000fe20000010000 */
[----:B------:R-:W-:Y:S01]  /*2650*/  FADD.FTZ R169, R145, -R175 ;  /* 0x800000af91a97221 */ /* 0x000fe20000010000 */
[----:B------:R-:W2:Y:S01]  /*2660*/  MUFU.EX2 R125, R209 ;  /* 0x000000d1007d7308 */ /* 0x000ea20000000800 */
[----:B------:R-:W-:Y:S01]  /*2670*/  FMUL.FTZ R156, R152, R181 ;  /* 0x000000b5989c7220 */ /* 0x000fe20000410000 */
[----:B------:R-:W-:Y:S01]  /*2680*/  FMUL.FTZ R147, R153, R120 ;  /* 0x0000007899937220 */ /* 0x000fe20000410000 */
[----:B------:R-:W-:Y:S01]  /*2690*/  FMUL.FTZ R122, R13, R122 ;  /* 0x0000007a0d7a7220 */ /* 0x000fe20000410000 */
[----:B------:R-:W-:Y:S01]  /*26a0*/  FMUL.FTZ R157, R23, R154 ;  /* 0x0000009a179d7220 */ /* 0x000fe20000410000 */
[----:B------:R-:W-:-:S02]  /*26b0*/  IMAD.U32 R121, RZ, RZ, UR6 ;  /* 0x00000006ff797e24 */ /* 0x000fc4000f8e00ff */
[----:B------:R-:W-:Y:S01]  /*26c0*/  FADD.FTZ R142, R142, -R172 ;  /* 0x800000ac8e8e7221 */ /* 0x000fe20000010000 */
[--C-:B------:R-:W-:Y:S01]  /*26d0*/  FADD.FTZ R141, R141, -R173.reuse ;  /* 0x800000ad8d8d7221 */ /* 0x100fe20000010000 */
[----:B------:R-:W4:Y:S01]  /*26e0*/  MUFU.EX2 R171, R178 ;  /* 0x000000b200ab7308 */ /* 0x000f220000000800 */
[----:B------:R-:W-:Y:S01]  /*26f0*/  FADD.FTZ R143, R143, -R173 ;  /* 0x800000ad8f8f7221 */ /* 0x000fe20000010000 */
[----:B---3--:R-:W-:Y:S01]  /*2700*/  FADD.FTZ R145, R148, -R220 ;  /* 0x800000dc94917221 */ /* 0x008fe20000010000 */
[--C-:B------:R-:W-:Y:S01]  /*2710*/  FADD.FTZ R140, R149, -R221.reuse ;  /* 0x800000dd958c7221 */ /* 0x100fe20000010000 */
[----:B------:R-:W-:Y:S01]  /*2720*/  FMUL.FTZ R158, R5, R180 ;  /* 0x000000b4059e7220 */ /* 0x000fe20000410000 */
[----:B------:R-:W-:Y:S01]  /*2730*/  FMUL.FTZ R155, R6, R155 ;  /* 0x0000009b069b7220 */ /* 0x000fe20000410000 */
[--C-:B------:R-:W-:Y:S01]  /*2740*/  FADD.FTZ R144, R144, -R174.reuse ;  /* 0x800000ae90907221 */ /* 0x100fe20000010000 */
[----:B------:R-:W-:Y:S01]  /*2750*/  FADD.FTZ R139, R146, -R174 ;  /* 0x800000ae928b7221 */ /* 0x000fe20000010000 */
[----:B------:R4:W3:Y:S01]  /*2760*/  MUFU.EX2 R126, R21 ;  /* 0x00000015007e7308 */ /* 0x0008e20000000800 */
[----:B------:R-:W-:Y:S01]  /*2770*/  FADD.FTZ R220, R150, -R220 ;  /* 0x800000dc96dc7221 */ /* 0x000fe20000010000 */
[----:B------:R-:W-:Y:S01]  /*2780*/  FADD.FTZ R221, R151, -R221 ;  /* 0x800000dd97dd7221 */ /* 0x000fe20000010000 */
[----:B------:R-:W-:Y:S01]  /*2790*/  FMUL.FTZ R127, R162, R127 ;  /* 0x0000007fa27f7220 */ /* 0x000fe20000410000 */
[----:B------:R-:W-:Y:S01]  /*27a0*/  FMUL.FTZ R134, R163, R134 ;  /* 0x00000086a3867220 */ /* 0x000fe20000410000 */
[----:B------:R-:W-:Y:S01]  /*27b0*/  FMUL.FTZ R128, R7, R128 ;  /* 0x0000008007807220 */ /* 0x000fe20000410000 */
[----:B------:R-:W-:Y:S01]  /*27c0*/  FMUL.FTZ R129, R8, R129 ;  /* 0x0000008108817220 */ /* 0x000fe20000410000 */
[----:B------:R-:W-:Y:S01]  /*27d0*/  FMUL.FTZ R123, R160, R123 ;  /* 0x0000007ba07b7220 */ /* 0x000fe20000410000 */
[----:B------:R-:W-:Y:S01]  /*27e0*/  FMUL.FTZ R130, R161, R130 ;  /* 0x00000082a1827220 */ /* 0x000fe20000410000 */
[----:B------:R-:W-:Y:S01]  /*27f0*/  FMUL.FTZ R132, R9, R132 ;  /* 0x0000008409847220 */ /* 0x000fe20000410000 */
[----:B------:R-:W-:Y:S01]  /*2800*/  FMUL.FTZ R133, R10, R133 ;  /* 0x000000850a857220 */ /* 0x000fe20000410000 */
[----:B------:R-:W-:Y:S01]  /*2810*/  IMAD R121, R121, 0x2000, R0 ;  /* 0x0000200079797824 */ /* 0x000fe200078e0200 */
[----:B------:R-:W-:Y:S01]  /*2820*/  F2FP.BF16.F32.PACK_AB R156, R147, R156 ;  /* 0x0000009c939c723e */ /* 0x000fe200000010ff */
[----:B------:R-:W-:Y:S01]  /*2830*/  FMUL.FTZ R148, R11, R168 ;  /* 0x000000a80b947220 */ /* 0x000fe20000410000 */
[----:B------:R-:W-:Y:S01]  /*2840*/  F2FP.BF16.F32.PACK_AB R157, R157, R122 ;  /* 0x0000007a9d9d723e */ /* 0x000fe200000010ff */
[----:B------:R-:W-:Y:S01]  /*2850*/  FMUL.FTZ R137, R12, R137 ;  /* 0x000000890c897220 */ /* 0x000fe20000410000 */
[----:B------:R-:W-:Y:S01]  /*2860*/  FMUL.FTZ R131, R164, R131 ;  /* 0x00000083a4837220 */ /* 0x000fe20000410000 */
[----:B------:R-:W-:Y:S01]  /*2870*/  FMUL.FTZ R136, R165, R136 ;  /* 0x00000088a5887220 */ /* 0x000fe20000410000 */
[----:B------:R-:W-:Y:S01]  /*2880*/  FMUL.FTZ R135, R166, R135 ;  /* 0x00000087a6877220 */ /* 0x000fe20000410000 */
[----:B------:R-:W-:Y:S01]  /*2890*/  FMUL.FTZ R150, R210, R141 ;  /* 0x0000008dd2967220 */ /* 0x000fe20000410000 */
[----:B------:R-:W-:Y:S01]  /*28a0*/  FMUL.FTZ R142, R167, R142 ;  /* 0x0000008ea78e7220 */ /* 0x000fe20000410000 */
[----:B------:R-:W-:Y:S01]  /*28b0*/  FMUL.FTZ R143, R176, R143 ;  /* 0x0000008fb08f7220 */ /* 0x000fe20000410000 */
[----:B------:R-:W-:Y:S01]  /*28c0*/  F2FP.BF16.F32.PACK_AB R158, R155, R158 ;  /* 0x0000009e9b9e723e */ /* 0x000fe200000010ff */
[----:B------:R-:W-:Y:S01]  /*28d0*/  FMUL.FTZ R144, R177, R144 ;  /* 0x00000090b1907220 */ /* 0x000fe20000410000 */
[----:B-1----:R-:W-:Y:S01]  /*28e0*/  FMUL.FTZ R169, R124, R169 ;  /* 0x000000a97ca97220 */ /* 0x002fe20000410000 */
[----:B------:R-:W-:Y:S01]  /*28f0*/  FMUL.FTZ R139, R20, R139 ;  /* 0x0000008b148b7220 */ /* 0x000fe20000410000 */
[----:B--2---:R-:W-:Y:S01]  /*2900*/  FMUL.FTZ R138, R125, R138 ;  /* 0x0000008a7d8a7220 */ /* 0x004fe20000410000 */
[----:B------:R-:W-:Y:S01]  /*2910*/  FMUL.FTZ R146, R182, R145 ;  /* 0x00000091b6927220 */ /* 0x000fe20000410000 */
[----:B----4-:R-:W-:Y:S01]  /*2920*/  FMUL.FTZ R21, R171, R140 ;  /* 0x0000008cab157220 */ /* 0x010fe20000410000 */
[----:B------:R-:W-:Y:S01]  /*2930*/  FMUL.FTZ R147, R179, R220 ;  /* 0x000000dcb3937220 */ /* 0x000fe20000410000 */
[----:B---3--:R-:W-:Y:S01]  /*2940*/  FMUL.FTZ R122, R126, R221 ;  /* 0x000000dd7e7a7220 */ /* 0x008fe20000410000 */
[----:B------:R-:W-:Y:S01]  /*2950*/  F2FP.BF16.F32.PACK_AB R155, R134, R127 ;  /* 0x0000007f869b723e */ /* 0x000fe200000010ff */
[----:B------:R-:W-:Y:S01]  /*2960*/  IMAD R127, R121, 0x2, R2 ;  /* 0x00000002797f7824 */ /* 0x000fe200078e0202 */
[----:B------:R-:W-:-:S02]  /*2970*/  F2FP.BF16.F32.PACK_AB R120, R153, R152 ;  /* 0x000000989978723e */ /* 0x000fc400000010ff */
[----:B------:R-:W-:Y:S02]  /*2980*/  F2FP.BF16.F32.PACK_AB R152, R129, R128 ;  /* 0x000000808198723e */ /* 0x000fe400000010ff */
[----:B------:R-:W-:Y:S01]  /*2990*/  F2FP.BF16.F32.PACK_AB R153, R130, R123 ;  /* 0x0000007b8299723e */ /* 0x000fe200000010ff */
[----:B------:R-:W-:Y:S01]  /*29a0*/  STSM.16.MT88.4 [R127+0x1e800], R156 ;  /* 0x01e8009c7f007844 */ /* 0x000fe20000004200 */
[----:B------:R-:W-:Y:S02]  /*29b0*/  F2FP.BF16.F32.PACK_AB R154, R133, R132 ;  /* 0x00000084859a723e */ /* 0x000fe400000010ff */
[----:B------:R-:W-:Y:S02]  /*29c0*/  F2FP.BF16.F32.PACK_AB R148, R137, R148 ;  /* 0x000000948994723e */ /* 0x000fe400000010ff */
[----:B------:R-:W-:Y:S01]  /*29d0*/  F2FP.BF16.F32.PACK_AB R149, R136, R131 ;  /* 0x000000838895723e */ /* 0x000fe200000010ff */
[----:B------:R-:W-:Y:S01]  /*29e0*/  STSM.16.MT88.4 [R127+0x1f000], R152 ;  /* 0x01f000987f007844 */ /* 0x000fe20000004200 */
[----:B------:R-:W-:-:S02]  /*29f0*/  F2FP.BF16.F32.PACK_AB R150, R150, R135 ;  /* 0x000000879696723e */ /* 0x000fc400000010ff */
[----:B------:R-:W-:Y:S02]  /*2a00*/  F2FP.BF16.F32.PACK_AB R151, R143, R142 ;  /* 0x0000008e8f97723e */ /* 0x000fe400000010ff */
[----:B------:R-:W-:Y:S02]  /*2a10*/  F2FP.BF16.F32.PACK_AB R144, R169, R144 ;  /* 0x00000090a990723e */ /* 0x000fe400000010ff */
[----:B------:R-:W-:Y:S01]  /*2a20*/  F2FP.BF16.F32.PACK_AB R145, R138, R139 ;  /* 0x0000008b8a91723e */ /* 0x000fe200000010ff */
[----:B------:R-:W-:Y:S01]  /*2a30*/  STSM.16.MT88.4 [R127+0x1f800], R148 ;  /* 0x01f800947f007844 */ /* 0x000fe20000004200 */
[----:B------:R-:W-:Y:S02]  /*2a40*/  F2FP.BF16.F32.PACK_AB R146, R21, R146 ;  /* 0x000000921592723e */ /* 0x000fe400000010ff */
[----:B------:R-:W-:Y:S02]  /*2a50*/  F2FP.BF16.F32.PACK_AB R147, R122, R147 ;  /* 0x000000937a93723e */ /* 0x000fe400000010ff */
[----:B------:R-:W-:-:S02]  /*2a60*/  F2FP.BF16.F32.PACK_AB R121, R23, R13 ;  /* 0x0000000d1779723e */ /* 0x000fc400000010ff */
[----:B------:R-:W-:Y:S01]  /*2a70*/  F2FP.BF16.F32.PACK_AB R122, R6, R5 ;  /* 0x00000005067a723e */ /* 0x000fe200000010ff */
[----:B------:R1:W-:Y:S01]  /*2a80*/  STSM.16.MT88.4 [R127+0x20000], R144 ;  /* 0x020000907f007844 */ /* 0x0003e20000004200 */
[----:B------:R-:W-:Y:S01]  /*2a90*/  F2FP.BF16.F32.PACK_AB R123, R15, R14 ;  /* 0x0000000e0f7b723e */ /* 0x000fe200000010ff */
[----:B------:R-:W-:Y:S01]  /*2aa0*/  IMAD R5, R17, 0x1000, R2 ;  /* 0x0000100011057824 */ /* 0x000fe200078e0202 */
[----:B------:R-:W-:Y:S02]  /*2ab0*/  F2FP.BF16.F32.PACK_AB R209, R165, R164 ;  /* 0x000000a4a5d1723e */ /* 0x000fe400000010ff */
[----:B------:R-:W-:Y:S01]  /*2ac0*/  WARPGROUP.ARRIVE ;  /* 0x00000000000079c5 */ /* 0x000fe20000000000 */
[----:B------:R-:W-:Y:S02]  /*2ad0*/  F2FP.BF16.F32.PACK_AB R210, R210, R166 ;  /* 0x000000a6d2d2723e */ /* 0x000fe400000010ff */
[----:B------:R-:W-:Y:S02]  /*2ae0*/  F2FP.BF16.F32.PACK_AB R176, R124, R177 ;  /* 0x000000b17cb0723e */ /* 0x000fe400000010ff */
[----:B------:R-:W-:Y:S01]  /*2af0*/  F2FP.BF16.F32.PACK_AB R177, R125, R20 ;  /* 0x000000147db1723e */ /* 0x000fe200000010ff */
[----:B------:R-:W-:Y:S01]  /*2b00*/  HGMMA.64x96x16.F32.BF16 R24, R120, gdesc[UR12].tnspB, R24, gsb0 ;  /* 0x4160000c78187df0 */ /* 0x000fe20008001818 */
[----:B------:R-:W-:Y:S01]  /*2b10*/  UMOV UR14, UR12 ;  /* 0x0000000c000e7c82 */ /* 0x000fe20008000000 */
[----:B------:R-:W-:Y:S01]  /*2b20*/  UMOV UR15, 0x80000020 ;  /* 0x80000020000f7882 */ /* 0x000fe20000000000 */
[----:B------:R-:W-:Y:S01]  /*2b30*/  UIADD3 UR12, UR10, 0x80, URZ ;  /* 0x000000800a0c7890 */ /* 0x000fe2000fffe03f */
[----:B------:R-:W-:-:S02]  /*2b40*/  F2FP.BF16.F32.PACK_AB R178, R171, R182 ;  /* 0x000000b6abb2723e */ /* 0x000fc400000010ff */
[----:B------:R-:W-:Y:S02]  /*2b50*/  F2FP.BF16.F32.PACK_AB R179, R126, R179 ;  /* 0x000000b37eb3723e */ /* 0x000fe400000010ff */
[----:B------:R-:W-:-:S13]  /*2b60*/  R2UR UR13, R5 ;  /* 0x00000000050d72ca */ /* 0x000fda00000e0000 */
[----:B------:R-:W-:Y:S01]  /*2b70*/  USHF.R.U32.HI UR13, URZ, 0x4, UR13 ;  /* 0x000000043f0d7899 */ /* 0x000fe2000801160d */
[----:B------:R-:W-:Y:S02]  /*2b80*/  WARPGROUP.DEPBAR.LE gsb0, 0x0 ;  /* 0x00008000000079c5 */ /* 0x000fe40000010000 */
[----:B------:R-:W-:Y:S02]  /*2b90*/  F2FP.BF16.F32.PACK_AB R120, R8, R7 ;  /* 0x000000070878723e */ /* 0x000fe400000010ff */
[----:B------:R-:W-:Y:S02]  /*2ba0*/  F2FP.BF16.F32.PACK_AB R121, R161, R160 ;  /* 0x000000a0a179723e */ /* 0x000fe400000010ff */
[----:B------:R-:W-:Y:S02]  /*2bb0*/  F2FP.BF16.F32.PACK_AB R122, R10, R9 ;  /* 0x000000090a7a723e */ /* 0x000fe400000010ff */
[----:B------:R-:W-:-:S04]  /*2bc0*/  F2FP.BF16.F32.PACK_AB R123, R163, R162 ;  /* 0x000000a2a37b723e */ /* 0x000fc800000010ff */
[----:B------:R-:W-:-:S06]  /*2bd0*/  WARPGROUP.ARRIVE ;  /* 0x00000000000079c5 */ /* 0x000fcc0000000000 */
[----:B------:R-:W-:Y:S01]  /*2be0*/  HGMMA.64x96x16.F32.BF16 R24, R120, gdesc[UR12].tnspB, R24, gsb0 ;  /* 0x4160000c78187df0 */ /* 0x000fe20008001818 */
[----:B------:R-:W-:Y:S01]  /*2bf0*/  UMOV UR14, UR12 ;  /* 0x0000000c000e7c82 */ /* 0x000fe20008000000 */
[----:B------:R-:W-:Y:S01]  /*2c00*/  UMOV UR15, 0x80000020 ;  /* 0x80000020000f7882 */ /* 0x000fe20000000000 */
[----:B------:R-:W-:-:S13]  /*2c10*/  R2UR UR12, R16 ;  /* 0x00000000100c72ca */ /* 0x000fda00000e0000 */
[----:B------:R-:W-:-:S04]  /*2c20*/  USHF.R.U32.HI UR12, URZ, 0x4, UR12 ;  /* 0x000000043f0c7899 */ /* 0x000fc8000801160c */
[----:B------:R-:W-:Y:S01]  /*2c30*/  ULOP3.LUT UR12, UR12, 0x3fff, URZ, 0xc0, !UPT ;  /* 0x00003fff0c0c7892 */ /* 0x000fe2000f8ec03f */
[----:B------:R-:W-:Y:S02]  /*2c40*/  WARPGROUP.DEPBAR.LE gsb0, 0x0 ;  /* 0x00008000000079c5 */ /* 0x000fe40000010000 */
[----:B------:R-:W-:-:S06]  /*2c50*/  WARPGROUP.ARRIVE ;  /* 0x00000000000079c5 */ /* 0x000fcc0000000000 */
[----:B------:R-:W-:Y:S01]  /*2c60*/  HGMMA.64x96x16.F32.BF16 R24, R208, gdesc[UR12].tnspB, R24, gsb0 ;  /* 0x4160000cd0187df0 */ /* 0x000fe20008001818 */
[----:B------:R-:W-:Y:S02]  /*2c70*/  ULOP3.LUT UR15, UR12, 0x10000, URZ, 0xfc, !UPT ;  /* 0x000100000c0f7892 */ /* 0x000fe4000f8efc3f */
[----:B------:R-:W-:Y:S02]  /*2c80*/  UIADD3 UR14, UR10, 0xc0, URZ ;  /* 0x000000c00a0e7890 */ /* 0x000fe4000fffe03f */
[----:B------:R-:W-:Y:S02]  /*2c90*/  ULEA UR10, UR6, UR15, 0xa ;  /* 0x0000000f060a7291 */ /* 0x000fe4000f8e503f */
[----:B------:R-:W-:Y:S01]  /*2ca0*/  ULOP3.LUT UR12, UR13, 0x3fff, URZ, 0xc0, !UPT ;  /* 0x00003fff0d0c7892 */ /* 0x000fe2000f8ec03f */
[----:B------:R-:W-:-:S03]  /*2cb0*/  UMOV UR15, 0x80000020 ;  /* 0x80000020000f7882 */ /* 0x000fc60000000000 */
[----:B------:R-:W-:Y:S01]  /*2cc0*/  UIADD3 UR13, UR12, 0x200, URZ ;  /* 0x000002000c0d7890 */ /* 0x000fe2000fffe03f */
[----:B------:R-:W-:Y:S02]  /*2cd0*/  UMOV UR16, UR10 ;  /* 0x0000000a00107c82 */ /* 0x000fe40008000000 */
[----:B------:R-:W-:Y:S01]  /*2ce0*/  UMOV UR18, UR12 ;  /* 0x0000000c00127c82 */ /* 0x000fe20008000000 */
[----:B------:R-:W-:Y:S02]  /*2cf0*/  WARPGROUP.DEPBAR.LE gsb0, 0x0 ;  /* 0x00008000000079c5 */ /* 0x000fe40000010000 */
[----:B------:R-:W-:-:S06]  /*2d00*/  WARPGROUP.ARRIVE ;  /* 0x00000000000079c5 */ /* 0x000fcc0000000000 */
[----:B------:R-:W-:Y:S01]  /*2d10*/  HGMMA.64x96x16.F32.BF16 R24, R176, gdesc[UR12].tnspB, R24, gsb0 ;  /* 0x4160000cb0187df0 */ /* 0x000fe20008001818 */
[----:B------:R-:W-:Y:S01]  /*2d20*/  UIADD3 UR14, UR12, 0x400, URZ ;  /* 0x000004000c0e7890 */ /* 0x000fe2000fffe03f */
[----:B------:R-:W-:Y:S01]  /*2d30*/  UMOV UR15, 0xc0000010 ;  /* 0xc0000010000f7882 */ /* 0x000fe20000000000 */
[----:B------:R-:W-:Y:S02]  /*2d40*/  WARPGROUP.DEPBAR.LE gsb0, 0x0 ;  /* 0x00008000000079c5 */ /* 0x000fe40000010000 */
[----:B------:R-:W-:Y:S01]  /*2d50*/  @!PT LDS RZ, [RZ] ;  /* 0x00000000fffff984 */ /* 0x000fe20000000800 */
[----:B------:R-:W-:Y:S01]  /*2d60*/  @!PT LDS RZ, [RZ] ;  /* 0x00000000fffff984 */ /* 0x000fe20000000800 */
[----:B------:R-:W-:Y:S01]  /*2d70*/  @!PT LDS RZ, [RZ] ;  /* 0x00000000fffff984 */ /* 0x000fe20000000800 */
[----:B------:R-:W-:Y:S01]  /*2d80*/  @!PT LDS RZ, [RZ] ;  /* 0x00000000fffff984 */ /* 0x000fe20000000800 */
[----:B------:R2:W-:Y:S06]  /*2d90*/  MEMBAR.ALL.CTA ;  /* 0x0000000000007992 */ /* 0x0005ec0000008000 */
[----:B--2---:R-:W2:Y:S02]  /*2da0*/  FENCE.VIEW.ASYNC.S ;  /* 0x00000000000073c6 */ /* 0x004ea40000000000 */
[----:B--2---:R-:W-:Y:S06]  /*2db0*/  BAR.SYNC.DEFER_BLOCKING 0x9, 0x100 ;  /* 0x0244000000007b1d */ /* 0x004fec0000010000 */
[----:B------:R-:W-:-:S06]  /*2dc0*/  WARPGROUP.ARRIVE ;  /* 0x00000000000079c5 */ /* 0x000fcc0000000000 */
[----:B------:R-:W-:Y:S01]  /*2dd0*/  HGMMA.64x16x16.F32.BF16 R136, gdesc[UR16].tnspB, RZ, !UPT, gsb0 ;  /* 0x40200000108879f0 */ /* 0x000fe2000c0018ff */
[----:B------:R-:W-:Y:S01]  /*2de0*/  UMOV UR18, UR13 ;  /* 0x0000000d00127c82 */ /* 0x000fe20008000000 */
[----:B------:R-:W-:Y:S01]  /*2df0*/  UMOV UR19, 0xc0000010 ;  /* 0xc000001000137882 */ /* 0x000fe20000000000 */
[----:B------:R-:W-:Y:S01]  /*2e00*/  UIADD3 UR13, UR12, 0x220, URZ ;  /* 0x000002200c0d7890 */ /* 0x000fe2000fffe03f */
[----:B------:R-:W-:Y:S02]  /*2e10*/  WARPGROUP.DEPBAR.LE gsb0, 0x0 ;  /* 0x00008000000079c5 */ /* 0x000fe40000010000 */
[----:B------:R-:W-:-:S06]  /*2e20*/  WARPGROUP.ARRIVE ;  /* 0x00000000000079c5 */ /* 0x000fcc0000000000 */
[----:B------:R-:W-:Y:S01]  /*2e30*/  HGMMA.64x16x16.F32.BF16 R128, gdesc[UR16].tnspB, RZ, !UPT, gsb0 ;  /* 0x40200000108079f0 */ /* 0x000fe2000c0018ff */
[----:B------:R-:W-:Y:S01]  /*2e40*/  UMOV UR18, UR14 ;  /* 0x0000000e00127c82 */ /* 0x000fe20008000000 */
[----:B------:R-:W-:Y:S01]  /*2e50*/  UMOV UR19, 0xc0000010 ;  /* 0xc000001000137882 */ /* 0x000fe20000000000 */
[----:B------:R-:W-:Y:S01]  /*2e60*/  UIADD3 UR14, UR12, 0x420, URZ ;  /* 0x000004200c0e7890 */ /* 0x000fe2000fffe03f */
[----:B------:R-:W-:Y:S02]  /*2e70*/  WARPGROUP.DEPBAR.LE gsb0, 0x0 ;  /* 0x00008000000079c5 */ /* 0x000fe40000010000 */
[----:B-1----:R-:W-:-:S06]  /*2e80*/  WARPGROUP.ARRIVE ;  /* 0x00000000000079c5 */ /* 0x002fcc0000000000 */
[----:B------:R-:W-:Y:S01]  /*2e90*/  HGMMA.64x16x16.F32.BF16 R120, gdesc[UR16].tnspB, RZ, !UPT, gsb0 ;  /* 0x40200000107879f0 */ /* 0x000fe2000c0018ff */
[----:B------:R-:W-:Y:S02]  /*2ea0*/  UIADD3 UR18, UR12, 0x20, URZ ;  /* 0x000000200c127890 */ /* 0x000fe4000fffe03f */
[----:B------:R-:W-:Y:S01]  /*2eb0*/  UIADD3 UR16, UR10, 0x2, URZ ;  /* 0x000000020a107890 */ /* 0x000fe2000fffe03f */
[----:B------:R-:W-:Y:S01]  /*2ec0*/  UMOV UR19, 0xc0000010 ;  /* 0xc000001000137882 */ /* 0x000fe20000000000 */
[----:B------:R-:W-:Y:S01]  /*2ed0*/  UMOV UR17, 0x40000040 ;  /* 0x4000004000117882 */ /* 0x000fe20000000000 */
[----:B------:R-:W-:Y:S02]  /*2ee0*/  WARPGROUP.DEPBAR.LE gsb0, 0x0 ;  /* 0x00008000000079c5 */ /* 0x000fe40000010000 */
[----:B------:R-:W-:-:S06]  /*2ef0*/  WARPGROUP.ARRIVE ;  /* 0x00000000000079c5 */ /* 0x000fcc0000000000 */
[----:B------:R-:W-:Y:S01]  /*2f00*/  HGMMA.64x16x16.F32.BF16 R136, gdesc[UR16].tnspB, R136, gsb0 ;  /* 0x40200000108879f0 */ /* 0x000fe20008001888 */
[----:B------:R-:W-:Y:S01]  /*2f10*/  UMOV UR18, UR13 ;  /* 0x0000000d00127c82 */ /* 0x000fe20008000000 */
[----:B------:R-:W-:Y:S01]  /*2f20*/  UMOV UR19, 0xc0000010 ;  /* 0xc000001000137882 */ /* 0x000fe20000000000 */
[----:B------:R-:W-:Y:S01]  /*2f30*/  UIADD3 UR13, UR12, 0x240, URZ ;  /* 0x000002400c0d7890 */ /* 0x000fe2000fffe03f */
        /* <DEDUP_REMOVED lines=89> */
[----:B------:R-:W-:Y:S01]  /*34d0*/  UIADD3 UR10, UR10, 0x206, URZ ;  /* 0x000002060a0a7890 */ /* 0x000fe2000fffe03f */
[----:B------:R-:W-:Y:S02]  /*34e0*/  WARPGROUP.DEPBAR.LE gsb0, 0x0 ;  /* 0x00008000000079c5 */ /* 0x000fe40000010000 */
[----:B------:R-:W-:-:S06]  /*34f0*/  WARPGROUP.ARRIVE ;  /* 0x00000000000079c5 */ /* 0x000fcc0000000000 */
[----:B------:R-:W-:Y:S01]  /*3500*/  HGMMA.64x16x16.F32.BF16 R136, gdesc[UR16].tnspB, R136, gsb0 ;  /* 0x40200000108879f0 */ /* 0x000fe20008001888 */
[----:B------:R-:W-:Y:S01]  /*3510*/  UMOV UR18, UR13 ;  /* 0x0000000d00127c82 */ /* 0x000fe20008000000 */
        /* <DEDUP_REMOVED lines=12> */
[----:B------:R-:W-:-:S03]  /*35e0*/  UIADD3 UR17, UR12, 0x4e0, URZ ;  /* 0x000004e00c117890 */ /* 0x000fc6000fffe03f */
[----:B------:R-:W-:Y:S01]  /*35f0*/  UMOV UR12, UR10 ;  /* 0x0000000a000c7c82 */ /* 0x000fe20008000000 */
[----:B------:R-:W-:Y:S02]  /*3600*/  WARPGROUP.DEPBAR.LE gsb0, 0x0 ;  /* 0x00008000000079c5 */ /* 0x000fe40000010000 */
[----:B------:R-:W-:-:S06]  /*3610*/  WARPGROUP.ARRIVE ;  /* 0x00000000000079c5 */ /* 0x000fcc0000000000 */
[----:B------:R-:W-:Y:S01]  /*3620*/  HGMMA.64x16x16.F32.BF16 R136, gdesc[UR12].tnspB, R136, gsb0 ;  /* 0x402000000c8879f0 */ /* 0x000fe20008001888 */
[----:B------:R-:W-:Y:S01]  /*3630*/  UMOV UR14, UR16 ;  /* 0x00000010000e7c82 */ /* 0x000fe20008000000 */
[----:B------:R-:W-:Y:S01]  /*3640*/  UMOV UR15, 0xc0000010 ;  /* 0xc0000010000f7882 */ /* 0x000fe20000000000 */
[----:B------:R-:W-:Y:S02]  /*3650*/  WARPGROUP.DEPBAR.LE gsb0, 0x0 ;  /* 0x00008000000079c5 */ /* 0x000fe40000010000 */
[----:B------:R-:W-:-:S06]  /*3660*/  WARPGROUP.ARRIVE ;  /* 0x00000000000079c5 */ /* 0x000fcc0000000000 */
[----:B------:R-:W-:Y:S01]  /*3670*/  HGMMA.64x16x16.F32.BF16 R128, gdesc[UR12].tnspB, R128, gsb0 ;  /* 0x402000000c8079f0 */ /* 0x000fe20008001880 */
[----:B------:R-:W-:Y:S01]  /*3680*/  UMOV UR14, UR17 ;  /* 0x00000011000e7c82 */ /* 0x000fe20008000000 */
[----:B------:R-:W-:Y:S01]  /*3690*/  UMOV UR15, 0xc0000010 ;  /* 0xc0000010000f7882 */ /* 0x000fe20000000000 */
[----:B------:R-:W-:Y:S02]  /*36a0*/  WARPGROUP.DEPBAR.LE gsb0, 0x0 ;  /* 0x00008000000079c5 */ /* 0x000fe40000010000 */
[----:B------:R-:W-:-:S06]  /*36b0*/  WARPGROUP.ARRIVE ;  /* 0x00000000000079c5 */ /* 0x000fcc0000000000 */
[----:B------:R-:W-:Y:S03]  /*36c0*/  HGMMA.64x16x16.F32.BF16 R120, gdesc[UR12].tnspB, R120, gsb0 ;  /* 0x402000000c7879f0 */ /* 0x000fe60008001878 */
[----:B------:R-:W-:Y:S02]  /*36d0*/  WARPGROUP.DEPBAR.LE gsb0, 0x0 ;  /* 0x00008000000079c5 */ /* 0x000fe40000010000 */
[----:B------:R-:W-:Y:S05]  /*36e0*/  @!P0 BRA `(.L_x_23) ;  /* 0x0000000000048947 */ /* 0x000fea0003800000 */
[----:B------:R-:W-:Y:S01]  /*36f0*/  BPT.TRAP 0x1 ;  /* 0x000000040000795c */ /* 0x000fe20000300000 */
.L_x_23:
[----:B------:R-:W-:Y:S01]  /*3700*/  UIADD3 UR10, UR8, 0x26840, URZ ;  /* 0x00026840080a7890 */ /* 0x000fe2000fffe03f */
[----:B------:R-:W1:Y:S01]  /*3710*/  S2R R5, SR_TID.X ;  /* 0x0000000000057919 */ /* 0x000e620000002100 */
[----:B------:R-:W-:Y:S02]  /*3720*/  ULOP3.LUT UR12, UR9, 0x1000000, URZ, 0xfc, !UPT ;  /* 0x01000000090c7892 */ /* 0x000fe4000f8efc3f */
[----:B------:R-:W-:Y:S02]  /*3730*/  UPRMT UR10, URZ, 0x654, UR10 ;  /* 0x000006543f0a7896 */ /* 0x000fe4000800000a */
[----:B------:R-:W-:Y:S01]  /*3740*/  UIMAD UR12, UR6, 0x300, UR12 ;  /* 0x00000300060c78a4 */ /* 0x000fe2000f8e020c */
[----:B------:R-:W-:-:S06]  /*3750*/  UMOV UR15, 0x80000020 ;  /* 0x80000020000f7882 */ /* 0x000fcc0000000000 */
[----:B------:R-:W-:Y:S01]  /*3760*/  SYNCS.ARRIVE.TRANS64.RED.A1T0 RZ, [UR10], RZ ;  /* 0x000000ffffff79a7 */ /* 0x000fe2000810040a */
[----:B------:R-:W-:Y:S01]  /*3770*/  WARPGROUP.ARRIVE ;  /* 0x00000000000079c5 */ /* 0x000fe20000000000 */
[----:B------:R-:W-:Y:S01]  /*3780*/  UMOV UR14, UR12 ;  /* 0x0000000c000e7c82 */ /* 0x000fe20008000000 */
[----:B------:R-:W-:-:S04]  /*3790*/  UIADD3 UR10, UR12, 0x40, URZ ;  /* 0x000000400c0a7890 */ /* 0x000fc8000fffe03f */
[----:B------:R-:W-:Y:S01]  /*37a0*/  HGMMA.64x96x16.F32.BF16 R72, R156, gdesc[UR12].tnspB, R72, gsb0 ;  /* 0x4160000c9c487df0 */ /* 0x000fe20008001848 */
[----:B------:R-:W-:Y:S02]  /*37b0*/  UMOV UR15, 0x80000020 ;  /* 0x80000020000f7882 */ /* 0x000fe40000000000 */
[----:B------:R-:W-:Y:S01]  /*37c0*/  UMOV UR14, UR10 ;  /* 0x0000000a000e7c82 */ /* 0x000fe20008000000 */
[----:B------:R-:W-:Y:S02]  /*37d0*/  UIADD3 UR10, UR12, 0x80, URZ ;  /* 0x000000800c0a7890 */ /* 0x000fe4000fffe03f */
[----:B------:R-:W-:Y:S01]  /*37e0*/  UIADD3 UR12, UR12, 0xc0, URZ ;  /* 0x000000c00c0c7890 */ /* 0x000fe2000fffe03f */
[----:B-1----:R-:W-:-:S05]  /*37f0*/  SHF.R.U32.HI R5, RZ, 0x7, R5 ;  /* 0x00000007ff057819 */ /* 0x002fca0000011605 */
[C---:B------:R-:W-:Y:S02]  /*3800*/  VIADD R6, R5.reuse, 0x9 ;  /* 0x0000000905067836 */ /* 0x040fe40000000000 */
[----:B------:R-:W-:Y:S01]  /*3810*/  VIADD R5, R5, 0xc ;  /* 0x0000000c05057836 */ /* 0x000fe20000000000 */
[----:B------:R-:W-:Y:S02]  /*3820*/  WARPGROUP.DEPBAR.LE gsb0, 0x0 ;  /* 0x00008000000079c5 */ /* 0x000fe40000010000 */
[----:B------:R-:W-:-:S06]  /*3830*/  WARPGROUP.ARRIVE ;  /* 0x00000000000079c5 */ /* 0x000fcc0000000000 */
[----:B------:R-:W-:Y:S01]  /*3840*/  HGMMA.64x96x16.F32.BF16 R72, R152, gdesc[UR12].tnspB, R72, gsb0 ;  /* 0x4160000c98487df0 */ /* 0x000fe20008001848 */
[----:B------:R-:W-:Y:S01]  /*3850*/  UMOV UR14, UR10 ;  /* 0x0000000a000e7c82 */ /* 0x000fe20008000000 */
[----:B------:R-:W-:Y:S01]  /*3860*/  UMOV UR15, 0x80000020 ;  /* 0x80000020000f7882 */ /* 0x000fe20000000000 */
[----:B------:R-:W-:Y:S02]  /*3870*/  WARPGROUP.DEPBAR.LE gsb0, 0x0 ;  /* 0x00008000000079c5 */ /* 0x000fe40000010000 */
[----:B------:R-:W-:-:S06]  /*3880*/  WARPGROUP.ARRIVE ;  /* 0x00000000000079c5 */ /* 0x000fcc0000000000 */
[----:B------:R-:W-:Y:S01]  /*3890*/  HGMMA.64x96x16.F32.BF16 R72, R148, gdesc[UR12].tnspB, R72, gsb0 ;  /* 0x4160000c94487df0 */ /* 0x000fe20008001848 */
[----:B------:R-:W-:Y:S01]  /*38a0*/  UMOV UR14, UR12 ;  /* 0x0000000c000e7c82 */ /* 0x000fe20008000000 */
[----:B------:R-:W-:Y:S01]  /*38b0*/  UMOV UR15, 0x80000020 ;  /* 0x80000020000f7882 */ /* 0x000fe20000000000 */
[----:B------:R-:W-:Y:S02]  /*38c0*/  WARPGROUP.DEPBAR.LE gsb0, 0x0 ;  /* 0x00008000000079c5 */ /* 0x000fe40000010000 */
[----:B------:R-:W-:-:S06]  /*38d0*/  WARPGROUP.ARRIVE ;  /* 0x00000000000079c5 */ /* 0x000fcc0000000000 */
[----:B------:R-:W-:Y:S03]  /*38e0*/  HGMMA.64x96x16.F32.BF16 R72, R144, gdesc[UR12].tnspB, R72, gsb0 ;  /* 0x4160000c90487df0 */ /* 0x000fe60008001848 */
[----:B------:R-:W-:Y:S02]  /*38f0*/  WARPGROUP.DEPBAR.LE gsb0, 0x0 ;  /* 0x00008000000079c5 */ /* 0x000fe40000010000 */
[----:B------:R1:W-:Y:S06]  /*3900*/  BAR.SYNC.DEFER_BLOCKING R6, 0xa0 ;  /* 0x000280060000751d */ /* 0x0003ec0000010000 */
[----:B------:R1:W-:Y:S04]  /*3910*/  STS.128 [R4+0xc000], R136 ;  /* 0x00c0008804007388 */ /* 0x0003e80000000c00 */
[----:B------:R1:W-:Y:S04]  /*3920*/  STS.128 [R4+0xc800], R140 ;  /* 0x00c8008c04007388 */ /* 0x0003e80000000c00 */
[----:B------:R1:W-:Y:S04]  /*3930*/  STS.128 [R4+0xd000], R128 ;  /* 0x00d0008004007388 */ /* 0x0003e80000000c00 */
[----:B------:R1:W-:Y:S04]  /*3940*/  STS.128 [R4+0xd800], R132 ;  /* 0x00d8008404007388 */ /* 0x0003e80000000c00 */
[----:B------:R1:W-:Y:S04]  /*3950*/  STS.128 [R4+0xe000], R120 ;  /* 0x00e0007804007388 */ /* 0x0003e80000000c00 */
[----:B------:R1:W-:Y:S01]  /*3960*/  STS.128 [R4+0xe800], R124 ;  /* 0x00e8007c04007388 */ /* 0x0003e20000000c00 */
[----:B------:R-:W-:Y:S01]  /*3970*/  @!PT LDS RZ, [RZ] ;  /* 0x00000000fffff984 */ /* 0x000fe20000000800 */
[----:B------:R-:W-:Y:S01]  /*3980*/  @!PT LDS RZ, [RZ] ;  /* 0x00000000fffff984 */ /* 0x000fe20000000800 */
[----:B------:R-:W-:Y:S01]  /*3990*/  @!PT LDS RZ, [RZ] ;  /* 0x00000000fffff984 */ /* 0x000fe20000000800 */
[----:B------:R-:W-:Y:S01]  /*39a0*/  @!PT LDS RZ, [RZ] ;  /* 0x00000000fffff984 */ /* 0x000fe20000000800 */
[----:B------:R2:W-:Y:S06]  /*39b0*/  MEMBAR.ALL.CTA ;  /* 0x0000000000007992 */ /* 0x0005ec0000008000 */
[----:B--2---:R-:W2:Y:S02]  /*39c0*/  FENCE.VIEW.ASYNC.S ;  /* 0x00000000000073c6 */ /* 0x004ea40000000000 */
[----:B--2---:R1:W-:Y:S06]  /*39d0*/  BAR.ARV R5, 0xa0 ;  /* 0x000280050000751d */ /* 0x0043ec0000002000 */
[----:B------:R-:W-:Y:S05]  /*39e0*/  @!P0 BRA `(.L_x_24) ;  /* 0x0000000000048947 */ /* 0x000fea0003800000 */
[----:B------:R-:W-:Y:S01]  /*39f0*/  BPT.TRAP 0x1 ;  /* 0x000000040000795c */ /* 0x000fe20000300000 */
.L_x_24:
[----:B------:R-:W-:Y:S02]  /*3a00*/  UIADD3 UR4, UR4, 0x1, URZ ;  /* 0x0000000104047890 */ /* 0x000fe4000fffe03f */
[----:B------:R-:W-:Y:S02]  /*3a10*/  UIADD3 UR8, UR8, 0x26820, URZ ;  /* 0x0002682008087890 */ /* 0x000fe4000fffe03f */
[----:B------:R-:W-:Y:S02]  /*3a20*/  UISETP.GE.AND UP1, UPT, UR4, UR7, UPT ;  /* 0x000000070400728c */ /* 0x000fe4000bf26270 */
[----:B------:R-:W-:Y:S02]  /*3a30*/  UPRMT UR8, URZ, 0x654, UR8 ;  /* 0x000006543f087896 */ /* 0x000fe40008000008 */
[----:B------:R-:W-:Y:S02]  /*3a40*/  UIADD3 UR6, UR6, 0x1, URZ ;  /* 0x0000000106067890 */ /* 0x000fe4000fffe03f */
[----:B------:R-:W-:-:S02]  /*3a50*/  PLOP3.LUT P0, PT, PT, PT, UP1, 0x80, 0x0 ;  /* 0x000000000000781c */ /* 0x000fc40003f0f018 */
[----:B------:R-:W-:-:S03]  /*3a60*/  UISETP.NE.AND UP0, UPT, UR6, 0x2, UPT ;  /* 0x000000020600788c */ /* 0x000fc6000bf05270 */
[----:B------:R-:W-:Y:S01]  /*3a70*/  SYNCS.ARRIVE.TRANS64.RED.A1T0 RZ, [UR8], RZ ;  /* 0x000000ffffff79a7 */ /* 0x000fe20008100408 */
[----:B------:R-:W-:Y:S02]  /*3a80*/  USEL UR8, URZ, 0x1, UP0 ;  /* 0x000000013f087887 */ /* 0x000fe40008000000 */
[----:B------:R-:W-:Y:S02]  /*3a90*/  USEL UR6, UR6, URZ, UP0 ;  /* 0x0000003f06067287 */ /* 0x000fe40008000000 */
[----:B------:R-:W-:-:S03]  /*3aa0*/  ULOP3.LUT UR5, UR5, UR8, URZ, 0x3c, !UPT ;  /* 0x0000000805057292 */ /* 0x000fc6000f8e3c3f */
[----:B------:R-:W-:Y:S09]  /*3ab0*/  @!P0 BRA `(.L_x_25) ;  /* 0xffffffd800d08947 */ /* 0x000ff2000383ffff */
.L_x_14:
[----:B------:R-:W-:Y:S01]  /*3ac0*/  LOP3.LUT P0, RZ, R2, 0x1bf, RZ, 0xc0, !PT ;  /* 0x000001bf02ff7812 */ /* 0x000fe2000780c0ff */
[----:B------:R-:W-:Y:S02]  /*3ad0*/  ULDC UR4, c[0x0][0x740] ;  /* 0x0001d00000047ab9 */ /* 0x000fe40000000800 */
[----:B------:R-:W-:Y:S01]  /*3ae0*/  FMUL.FTZ R72, R72, UR4 ;  /* 0x0000000448487c20 */ /* 0x000fe20008410000 */
        /* <DEDUP_REMOVED lines=47> */
[----:B------:R-:W-:Y:S06]  /*3de0*/  @!P0 BRA `(.L_x_26) ;  /* 0x0000000000408947 */ /* 0x000fec0003800000 */
[----:B------:R-:W-:Y:S01]  /*3df0*/  MOV R0, 0x0 ;  /* 0x0000000000007802 */ /* 0x000fe20000000f00 */
[----:B------:R-:W-:Y:S01]  /*3e00*/  ULDC.64 UR4, c[0x4][0x88] ;  /* 0x0100220000047ab9 */ /* 0x000fe20000000a00 */
[----:B------:R-:W-:Y:S01]  /*3e10*/  ULDC.64 UR6, c[0x4][0x90] ;  /* 0x0100240000067ab9 */ /* 0x000fe20000000a00 */
[----:B-1----:R-:W-:Y:S01]  /*3e20*/  IMAD.U32 R4, RZ, RZ, UR4 ;  /* 0x00000004ff047e24 */ /* 0x002fe2000f8e00ff */
        /* <DEDUP_REMOVED lines=11> */
[----:B--2-45:R-:W-:Y:S05]  /*3ee0*/  CALL.ABS.NOINC R14 ;  /* 0x000000000e007343 */ /* 0x034fea0003c00000 */
.L_x_26:
[----:B------:R-:W-:-:S13]  /*3ef0*/  LOP3.LUT P6, RZ, R222, 0x1bf, RZ, 0xc0, !PT ;  /* 0x000001bfdeff7812 */ /* 0x000fda00078cc0ff */
[----:B------:R-:W-:Y:S05]  /*3f00*/  @!P6 BRA `(.L_x_27) ;  /* 0x000000000040e947 */ /* 0x000fea0003800000 */
        /* <DEDUP_REMOVED lines=16> */
.L_x_27:
        /* <DEDUP_REMOVED lines=18> */
.L_x_28:
        /* <DEDUP_REMOVED lines=18> */
.L_x_29:
[----:B------:R-:W2:Y:S01]  /*4250*/  S2R R0, SR_TID.X ;  /* 0x0000000000007919 */ /* 0x000ea20000002100 */
[----:B------:R-:W-:Y:S05]  /*4260*/  WARPSYNC.ALL ;  /* 0x0000000000007948 */ /* 0x000fea0003800000 */
[----:B------:R-:W-:Y:S01]  /*4270*/  BAR.SYNC.DEFER_BLOCKING 0x1, 0x100 ;  /* 0x0044000000007b1d */ /* 0x000fe20000010000 */
[----:B------:R-:W-:Y:S02]  /*4280*/  F2FP.BF16.F32.PACK_AB R24, R25, R24 ;  /* 0x000000181918723e */ /* 0x000fe400000010ff */
[----:B------:R-:W-:Y:S02]  /*4290*/  F2FP.BF16.F32.PACK_AB R25, R27, R26 ;  /* 0x0000001a1b19723e */ /* 0x000fe400000010ff */
[----:B------:R-:W-:-:S02]  /*42a0*/  F2FP.BF16.F32.PACK_AB R32, R33, R32 ;  /* 0x000000202120723e */ /* 0x000fc400000010ff */
[----:B------:R-:W-:Y:S02]  /*42b0*/  F2FP.BF16.F32.PACK_AB R26, R29, R28 ;  /* 0x0000001c1d1a723e */ /* 0x000fe400000010ff */
[----:B------:R-:W-:Y:S02]  /*42c0*/  F2FP.BF16.F32.PACK_AB R27, R31, R30 ;  /* 0x0000001e1f1b723e */ /* 0x000fe400000010ff */
[----:B------:R-:W-:Y:S02]  /*42d0*/  F2FP.BF16.F32.PACK_AB R33, R35, R34 ;  /* 0x000000222321723e */ /* 0x000fe400000010ff */
[----:B------:R-:W-:Y:S02]  /*42e0*/  F2FP.BF16.F32.PACK_AB R40, R41, R40 ;  /* 0x000000282928723e */ /* 0x000fe400000010ff */
[----:B------:R-:W-:Y:S02]  /*42f0*/  F2FP.BF16.F32.PACK_AB R34, R37, R36 ;  /* 0x000000242522723e */ /* 0x000fe400000010ff */
[----:B------:R-:W-:-:S02]  /*4300*/  F2FP.BF16.F32.PACK_AB R35, R39, R38 ;  /* 0x000000262723723e */ /* 0x000fc400000010ff */
[----:B------:R-:W-:Y:S02]  /*4310*/  F2FP.BF16.F32.PACK_AB R41, R43, R42 ;  /* 0x0000002a2b29723e */ /* 0x000fe400000010ff */
[----:B------:R-:W-:Y:S02]  /*4320*/  F2FP.BF16.F32.PACK_AB R48, R49, R48 ;  /* 0x000000303130723e */ /* 0x000fe400000010ff */
[----:B------:R-:W-:Y:S01]  /*4330*/  F2FP.BF16.F32.PACK_AB R42, R45, R44 ;  /* 0x0000002c2d2a723e */ /* 0x000fe200000010ff */
[----:B------:R3:W-:Y:S01]  /*4340*/  STSM.16.M88.4 [R19+0x6000], R24 ;  /* 0x0060001813007844 */ /* 0x0007e20000000200 */
[----:B------:R-:W-:Y:S01]  /*4350*/  F2FP.BF16.F32.PACK_AB R43, R47, R46 ;  /* 0x0000002e2f2b723e */ /* 0x000fe200000010ff */
[----:B--2---:R-:W-:Y:S01]  /*4360*/  VIADD R0, R0, 0xffffff80 ;  /* 0xffffff8000007836 */ /* 0x004fe20000000000 */
[----:B------:R-:W-:Y:S01]  /*4370*/  F2FP.BF16.F32.PACK_AB R49, R51, R50 ;  /* 0x000000323331723e */ /* 0x000fe200000010ff */
[----:B------:R-:W-:Y:S01]  /*4380*/  STSM.16.M88.4 [R22+0x6000], R32 ;  /* 0x0060002016007844 */ /* 0x000fe20000000200 */
[----:B------:R-:W-:-:S02]  /*4390*/  F2FP.BF16.F32.PACK_AB R56, R57, R56 ;  /* 0x000000383938723e */ /* 0x000fc400000010ff */
[----:B------:R-:W-:Y:S01]  /*43a0*/  SHF.R.S32.HI R3, RZ, 0x1f, R0 ;  /* 0x0000001fff037819 */ /* 0x000fe20000011400 */
[----:B------:R-:W-:Y:S01]  /*43b0*/  STSM.16.M88.4 [R19+0x8000], R40 ;  /* 0x0080002813007844 */ /* 0x000fe20000000200 */
[----:B------:R-:W-:Y:S02]  /*43c0*/  F2FP.BF16.F32.PACK_AB R50, R53, R52 ;  /* 0x000000343532723e */ /* 0x000fe400000010ff */
[----:B------:R-:W-:Y:S02]  /*43d0*/  LEA.HI R3, R3, R0, RZ, 0x5 ;  /* 0x0000000003037211 */ /* 0x000fe400078f28ff */
[----:B------:R-:W-:Y:S02]  /*43e0*/  F2FP.BF16.F32.PACK_AB R51, R55, R54 ;  /* 0x000000363733723e */ /* 0x000fe400000010ff */
[----:B------:R-:W-:Y:S02]  /*43f0*/  SHF.R.S32.HI R0, RZ, 0x5, R3 ;  /* 0x00000005ff007819 */ /* 0x000fe40000011403 */
[----:B------:R-:W-:Y:S01]  /*4400*/  F2FP.BF16.F32.PACK_AB R57, R59, R58 ;  /* 0x0000003a3b39723e */ /* 0x000fe200000010ff */
[----:B------:R-:W-:Y:S01]  /*4410*/  STSM.16.M88.4 [R22+0x8000], R48 ;  /* 0x0080003016007844 */ /* 0x000fe20000000200 */
[----:B------:R-:W-:-:S02]  /*4420*/  F2FP.BF16.F32.PACK_AB R64, R65, R64 ;  /* 0x000000404140723e */ /* 0x000fc400000010ff */
[----:B------:R-:W-:Y:S01]  /*4430*/  F2FP.BF16.F32.PACK_AB R58, R61, R60 ;  /* 0x0000003c3d3a723e */ /* 0x000fe200000010ff */
[----:B------:R-:W2:Y:S01]  /*4440*/  SHFL.IDX PT, R0, R0, RZ, 0x1f ;  /* 0x00001fff00007589 */ /* 0x000ea200000e0000 */
[----:B------:R-:W-:Y:S02]  /*4450*/  F2FP.BF16.F32.PACK_AB R59, R63, R62 ;  /* 0x0000003e3f3b723e */ /* 0x000fe400000010ff */
[----:B------:R-:W-:Y:S02]  /*4460*/  F2FP.BF16.F32.PACK_AB R65, R67, R66 ;  /* 0x000000424341723e */ /* 0x000fe400000010ff */
[----:B------:R-:W-:Y:S01]  /*4470*/  F2FP.BF16.F32.PACK_AB R66, R69, R68 ;  /* 0x000000444542723e */ /* 0x000fe200000010ff */
[----:B------:R-:W-:Y:S01]  /*4480*/  STSM.16.M88.4 [R19+0xa000], R56 ;  /* 0x00a0003813007844 */ /* 0x000fe20000000200 */
[----:B------:R-:W-:Y:S02]  /*4490*/  F2FP.BF16.F32.PACK_AB R67, R71, R70 ;  /* 0x000000464743723e */ /* 0x000fe400000010ff */
[----:B-1----:R-:W-:-:S02]  /*44a0*/  F2FP.BF16.F32.PACK_AB R4, R73, R72 ;  /* 0x000000484904723e */ /* 0x002fc400000010ff */
[----:B------:R-:W-:Y:S01]  /*44b0*/  F2FP.BF16.F32.PACK_AB R5, R75, R74 ;  /* 0x0000004a4b05723e */ /* 0x000fe200000010ff */
[----:B------:R-:W-:Y:S01]  /*44c0*/  STSM.16.M88.4 [R22+0xa000], R64 ;  /* 0x00a0004016007844 */ /* 0x000fe20000000200 */
[----:B------:R-:W-:Y:S02]  /*44d0*/  F2FP.BF16.F32.PACK_AB R6, R77, R76 ;  /* 0x0000004c4d06723e */ /* 0x000fe400000010ff */
[----:B------:R-:W-:Y:S02]  /*44e0*/  F2FP.BF16.F32.PACK_AB R7, R79, R78 ;  /* 0x0000004e4f07723e */ /* 0x000fe400000010ff */
[----:B------:R-:W-:Y:S02]  /*44f0*/  F2FP.BF16.F32.PACK_AB R8, R81, R80 ;  /* 0x000000505108723e */ /* 0x000fe400000010ff */
[----:B------:R-:W-:Y:S01]  /*4500*/  F2FP.BF16.F32.PACK_AB R9, R83, R82 ;  /* 0x000000525309723e */ /* 0x000fe200000010ff */
[----:B------:R1:W-:Y:S01]  /*4510*/  STSM.16.M88.4 [R19], R4 ;  /* 0x0000000413007844 */ /* 0x0003e20000000200 */
[----:B------:R-:W-:-:S02]  /*4520*/  F2FP.BF16.F32.PACK_AB R10, R85, R84 ;  /* 0x00000054550a723e */ /* 0x000fc400000010ff */
[----:B------:R-:W-:Y:S02]  /*4530*/  F2FP.BF16.F32.PACK_AB R11, R87, R86 ;  /* 0x00000056570b723e */ /* 0x000fe400000010ff */
[----:B------:R-:W-:Y:S02]  /*4540*/  F2FP.BF16.F32.PACK_AB R12, R89, R88 ;  /* 0x00000058590c723e */ /* 0x000fe400000010ff */
[----:B------:R-:W-:Y:S01]  /*4550*/  F2FP.BF16.F32.PACK_AB R13, R91, R90 ;  /* 0x0000005a5b0d723e */ /* 0x000fe200000010ff */
[----:B------:R2:W-:Y:S01]  /*4560*/  STSM.16.M88.4 [R22], R8 ;  /* 0x0000000816007844 */ /* 0x0005e20000000200 */
[----:B------:R-:W-:Y:S02]  /*4570*/  F2FP.BF16.F32.PACK_AB R14, R93, R92 ;  /* 0x0000005c5d0e723e */ /* 0x000fe400000010ff */
[----:B------:R-:W-:Y:S02]  /*4580*/  F2FP.BF16.F32.PACK_AB R15, R95, R94 ;  /* 0x0000005e5f0f723e */ /* 0x000fe400000010ff */
[----:B---3--:R-:W-:-:S02]  /*4590*/  F2FP.BF16.F32.PACK_AB R24, R97, R96 ;  /* 0x000000606118723e */ /* 0x008fc400000010ff */
[----:B------:R-:W-:Y:S01]  /*45a0*/  F2FP.BF16.F32.PACK_AB R25, R99, R98 ;  /* 0x000000626319723e */ /* 0x000fe200000010ff */
[----:B------:R3:W-:Y:S01]  /*45b0*/  STSM.16.M88.4 [R19+0x2000], R12 ;  /* 0x0020000c13007844 */ /* 0x0007e20000000200 */
[----:B------:R-:W-:Y:S02]  /*45c0*/  F2FP.BF16.F32.PACK_AB R26, R101, R100 ;  /* 0x00000064651a723e */ /* 0x000fe400000010ff */
[----:B------:R-:W-:Y:S02]  /*45d0*/  F2FP.BF16.F32.PACK_AB R27, R103, R102 ;  /* 0x00000066671b723e */ /* 0x000fe400000010ff */
[----:B-1----:R-:W-:Y:S02]  /*45e0*/  F2FP.BF16.F32.PACK_AB R4, R105, R104 ;  /* 0x000000686904723e */ /* 0x002fe400000010ff */
[----:B------:R-:W-:Y:S01]  /*45f0*/  F2FP.BF16.F32.PACK_AB R5, R107, R106 ;  /* 0x0000006a6b05723e */ /* 0x000fe200000010ff */
[----:B------:R3:W-:Y:S01]  /*4600*/  STSM.16.M88.4 [R22+0x2000], R24 ;  /* 0x0020001816007844 */ /* 0x0007e20000000200 */
[----:B------:R-:W-:-:S02]  /*4610*/  F2FP.BF16.F32.PACK_AB R6, R109, R108 ;  /* 0x0000006c6d06723e */ /* 0x000fc400000010ff */
[----:B------:R-:W-:Y:S02]  /*4620*/  F2FP.BF16.F32.PACK_AB R7, R111, R110 ;  /* 0x0000006e6f07723e */ /* 0x000fe400000010ff */
[----:B------:R-:W-:Y:S02]  /*4630*/  F2FP.BF16.F32.PACK_AB R28, R113, R112 ;  /* 0x00000070711c723e */ /* 0x000fe400000010ff */
[----:B------:R-:W-:Y:S01]  /*4640*/  F2FP.BF16.F32.PACK_AB R29, R115, R114 ;  /* 0x00000072731d723e */ /* 0x000fe200000010ff */
[----:B------:R3:W-:Y:S01]  /*4650*/  STSM.16.M88.4 [R19+0x4000], R4 ;  /* 0x0040000413007844 */ /* 0x0007e20000000200 */
[----:B------:R-:W-:Y:S02]  /*4660*/  F2FP.BF16.F32.PACK_AB R30, R117, R116 ;  /* 0x00000074751e723e */ /* 0x000fe400000010ff */
[----:B------:R-:W-:Y:S02]  /*4670*/  F2FP.BF16.F32.PACK_AB R31, R119, R118 ;  /* 0x00000076771f723e */ /* 0x000fe400000010ff */
[----:B--2---:R-:W-:-:S03]  /*4680*/  ISETP.NE.AND P0, PT, R0, 0x7, PT ;  /* 0x000000070000780c */ /* 0x004fc60003f05270 */
[----:B------:R3:W-:Y:S01]  /*4690*/  STSM.16.M88.4 [R22+0x4000], R28 ;  /* 0x0040001c16007844 */ /* 0x0007e20000000200 */
[----:B------:R-:W-:Y:S01]  /*46a0*/  @!PT LDS RZ, [RZ] ;  /* 0x00000000fffff984 */ /* 0x000fe20000000800 */
[----:B------:R-:W-:Y:S01]  /*46b0*/  @!PT LDS RZ, [RZ] ;  /* 0x00000000fffff984 */ /* 0x000fe20000000800 */
[----:B------:R-:W-:Y:S01]  /*46c0*/  @!PT LDS RZ, [RZ] ;  /* 0x00000000fffff984 */ /* 0x000fe20000000800 */
[----:B------:R1:W-:Y:S06]  /*46d0*/  MEMBAR.ALL.CTA ;  /* 0x0000000000007992 */ /* 0x0003ec0000008000 */
[----:B-1----:R-:W1:Y:S02]  /*46e0*/  FENCE.VIEW.ASYNC.S ;  /* 0x00000000000073c6 */ /* 0x002e640000000000 */
[----:B-1----:R-:W-:Y:S06]  /*46f0*/  BAR.ARV 0x1, 0x120 ;  /* 0x0044800000007b1d */ /* 0x002fec0000002000 */
[----:B------:R-:W-:Y:S05]  /*4700*/  @P0 BRA `(.L_x_30) ;  /* 0x0000000000b40947 */ /* 0x000fea0003800000 */
[----:B------:R-:W-:Y:S01]  /*4710*/  BAR.SYNC.DEFER_BLOCKING 0x1, 0x120 ;  /* 0x0044800000007b1d */ /* 0x000fe20000010000 */
[----:B------:R-:W-:-:S05]  /*4720*/  ELECT P0, URZ, PT ;  /* 0x00000000003f782f */ /* 0x000fca0003800000 */
[----:B------:R-:W-:Y:S08]  /*4730*/  BSSY B0, `(.L_x_30) ;  /* 0x000002a000007945 */ /* 0x000ff00003800000 */
[----:B------:R-:W-:Y:S05]  /*4740*/  @!P0 BRA `(.L_x_31) ;  /* 0x0000000000a08947 */ /* 0x000fea0003800000 */
[----:B------:R-:W1:Y:S01]  /*4750*/  S2UR UR10, SR_CTAID.X ;  /* 0x00000000000a79c3 */ /* 0x000e620000002500 */
[----:B------:R-:W-:Y:S01]  /*4760*/  R2UR UR13, R2 ;  /* 0x00000000020d72ca */ /* 0x000fe200000e0000 */
[----:B------:R-:W-:Y:S01]  /*4770*/  ULDC.64 UR6, c[0x0][0x198] ;  /* 0x0000660000067ab9 */ /* 0x000fe20000000a00 */
[----:B------:R-:W-:Y:S01]  /*4780*/  UMOV UR9, URZ ;  /* 0x0000003f00097c82 */ /* 0x000fe20008000000 */
[----:B------:R-:W-:Y:S02]  /*4790*/  UIADD3 UR4, UP0, UR6, 0x770, URZ ;  /* 0x0000077006047890 */ /* 0x000fe4000ff1e03f */
[----:B------:R-:W-:Y:S02]  /*47a0*/  UIADD3 UR6, UP1, UR6, 0x670, URZ ;  /* 0x0000067006067890 */ /* 0x000fe4000ff3e03f */
[----:B------:R-:W2:Y:S01]  /*47b0*/  S2UR UR11, SR_CTAID.Y ;  /* 0x00000000000b79c3 */ /* 0x000ea20000002600 */
[----:B------:R-:W-:Y:S02]  /*47c0*/  UIADD3.X UR5, URZ, UR7, URZ, UP0, !UPT ;  /* 0x000000073f057290 */ /* 0x000fe400087fe43f */
[----:B------:R-:W-:Y:S01]  /*47d0*/  UIADD3.X UR7, URZ, UR7, URZ, UP1, !UPT ;  /* 0x000000073f077290 */ /* 0x000fe20008ffe43f */
[----:B------:R-:W-:-:S02]  /*47e0*/  UMOV UR41, 0x20 ;  /* 0x0000002000297882 */ /* 0x000fc40000000000 */
[----:B------:R-:W-:Y:S02]  /*47f0*/  UIADD3 UR8, UR13, 0x6000, URZ ;  /* 0x000060000d087890 */ /* 0x000fe4000fffe03f */
[----:B------:R-:W3:Y:S01]  /*4800*/  S2UR UR12, SR_CTAID.Z ;  /* 0x00000000000c79c3 */ /* 0x000ee20000002700 */
[----:B------:R-:W-:Y:S02]  /*4810*/  UIADD3 UR40, UR13, 0x8000, URZ ;  /* 0x000080000d287890 */ /* 0x000fe4000fffe03f */
[----:B------:R-:W-:Y:S02]  /*4820*/  UIADD3 UR32, UR13, 0xa000, URZ ;  /* 0x0000a0000d207890 */ /* 0x000fe4000fffe03f */
[----:B------:R-:W-:Y:S02]  /*4830*/  UIADD3 UR24, UR13, 0x2000, URZ ;  /* 0x000020000d187890 */ /* 0x000fe4000fffe03f */
[----:B------:R-:W-:Y:S02]  /*4840*/  UIADD3 UR16, UR13, 0x4000, URZ ;  /* 0x000040000d107890 */ /* 0x000fe4000fffe03f */
[----:B-1----:R-:W-:Y:S01]  /*4850*/  USHF.L.U32 UR10, UR10, 0x7, URZ ;  /* 0x000000070a0a7899 */ /* 0x002fe2000800063f */
[----:B------:R-:W-:Y:S01]  /*4860*/  UMOV UR33, 0x40 ;  /* 0x0000004000217882 */ /* 0x000fe20000000000 */
[----:B------:R-:W-:Y:S01]  /*4870*/  UMOV UR25, 0x20 ;  /* 0x0000002000197882 */ /* 0x000fe20000000000 */
[----:B------:R-:W-:Y:S01]  /*4880*/  UMOV UR17, 0x40 ;  /* 0x0000004000117882 */ /* 0x000fe20000000000 */
[----:B--2---:R-:W-:-:S03]  /*4890*/  UMOV UR43, UR11 ;  /* 0x0000000b002b7c82 */ /* 0x004fc60008000000 */
[----:B------:R-:W-:Y:S01]  /*48a0*/  UMOV UR42, UR10 ;  /* 0x0000000a002a7c82 */ /* 0x000fe20008000000 */
[----:B------:R-:W-:Y:S01]  /*48b0*/  UMOV UR35, UR11 ;  /* 0x0000000b00237c82 */ /* 0x000fe20008000000 */
[----:B------:R-:W-:Y:S01]  /*48c0*/  UMOV UR34, UR10 ;  /* 0x0000000a00227c82 */ /* 0x000fe20008000000 */
[----:B------:R-:W-:Y:S01]  /*48d0*/  UMOV UR27, UR11 ;  /* 0x0000000b001b7c82 */ /* 0x000fe20008000000 */
[----:B------:R-:W-:Y:S01]  /*48e0*/  UMOV UR26, UR10 ;  /* 0x0000000a001a7c82 */ /* 0x000fe20008000000 */
[----:B------:R-:W-:Y:S01]  /*48f0*/  UMOV UR19, UR11 ;  /* 0x0000000b00137c82 */ /* 0x000fe20008000000 */
[----:B------:R-:W-:Y:S01]  /*4900*/  UMOV UR18, UR10 ;  /* 0x0000000a00127c82 */ /* 0x000fe20008000000 */
[----:B---3--:R-:W-:Y:S01]  /*4910*/  UMOV UR44, UR12 ;  /* 0x0000000c002c7c82 */ /* 0x008fe20008000000 */
[----:B------:R-:W-:Y:S01]  /*4920*/  UMOV UR36, UR12 ;  /* 0x0000000c00247c82 */ /* 0x000fe20008000000 */
[----:B------:R1:W-:Y:S01]  /*4930*/  UTMASTG.4D [UR8], [UR4] ;  /* 0x00000008040073b5 */ /* 0x0003e20008018000 */
[----:B------:R-:W-:Y:S01]  /*4940*/  UMOV UR28, UR12 ;  /* 0x0000000c001c7c82 */ /* 0x000fe20008000000 */
[----:B------:R-:W-:Y:S01]  /*4950*/  UMOV UR20, UR12 ;  /* 0x0000000c00147c82 */ /* 0x000fe20008000000 */
[----:B------:R2:W-:Y:S01]  /*4960*/  UTMASTG.4D [UR40], [UR4] ;  /* 0x00000028040073b5 */ /* 0x0005e20008018000 */
[----:B------:R2:W-:Y:S01]  /*4970*/  UTMASTG.4D [UR32], [UR4] ;  /* 0x00000020040073b5 */ /* 0x0005e20008018000 */
[----:B-1----:R-:W-:-:S02]  /*4980*/  UMOV UR8, UR13 ;  /* 0x0000000d00087c82 */ /* 0x002fc40008000000 */
[----:B------:R2:W-:Y:S01]  /*4990*/  UTMASTG.4D [UR8], [UR6] ;  /* 0x00000008060073b5 */ /* 0x0005e20008018000 */
[----:B------:R2:W-:Y:S01]  /*49a0*/  UTMASTG.4D [UR24], [UR6] ;  /* 0x00000018060073b5 */ /* 0x0005e20008018000 */
[----:B------:R2:W-:Y:S02]  /*49b0*/  UTMASTG.4D [UR16], [UR6] ;  /* 0x00000010060073b5 */ /* 0x0005e40008018000 */
[----:B--2---:R0:W-:Y:S02]  /*49c0*/  UTMACMDFLUSH ;  /* 0x00000000000079b7 */ /* 0x0041e40000000000 */
.L_x_31:
[----:B------:R-:W-:Y:S05]  /*49d0*/  BSYNC B0 ;  /* 0x0000000000007941 */ /* 0x000fea0003800000 */
.L_x_30:
[----:B------:R-:W-:-:S04]  /*49e0*/  DEPBAR.LE SB0, 0x0 ;  /* 0x000080000000791a */ /* 0x000fc80000000000 */
[----:B------:R-:W-:Y:S05]  /*49f0*/  EXIT ;  /* 0x000000000000794d */ /* 0x000fea0003800000 */
.L_x_4:
[----:B------:R-:W-:-:S08]  /*4a00*/  NOP ;  /* 0x0000000000007918 */ /* 0x000fd00000000000 */
[----:B------:R-:W1:-:S00]  /*4a10*/  USETMAXREG.DEALLOC.CTAPOOL 0x18 ;  /* 0x00000018000079c8 */ /* 0x000e4000080e0500 */
[----:B-1----:R-:W-:Y:S01]  /*4a20*/  LOP3.LUT R2, R0, 0x3, RZ, 0xc0, !PT ;  /* 0x0000000300027812 */ /* 0x002fe200078ec0ff */
[----:B------:R-:W-:-:S05]  /*4a30*/  IMAD.MOV.U32 R0, RZ, RZ, RZ ;  /* 0x000000ffff007224 */ /* 0x000fca00078e00ff */
[----:B------:R-:W1:Y:S02]  /*4a40*/  SHFL.IDX PT, R2, R2, RZ, 0x1f ;  /* 0x00001fff02027589 */ /* 0x000e6400000e0000 */
[----:B-1----:R-:W-:-:S13]  /*4a50*/  ISETP.NE.AND P0, PT, R2, RZ, PT ;  /* 0x000000ff0200720c */ /* 0x002fda0003f05270 */
[----:B------:R-:W-:Y:S05]  /*4a60*/  @!P0 BRA `(.L_x_32) ;  /* 0x0000000800bc8947 */ /* 0x000fea0003800000 */
[----:B------:R-:W-:-:S13]  /*4a70*/  ISETP.NE.AND P0, PT, R2, 0x1, PT ;  /* 0x000000010200780c */ /* 0x000fda0003f05270 */
[----:B------:R-:W-:Y:S05]  /*4a80*/  @P0 EXIT ;  /* 0x000000000000094d */ /* 0x000fea0003800000 */
[----:B------:R-:W1:Y:S02]  /*4a90*/  S2UR UR11, SR_CTAID.Z ;  /* 0x00000000000b79c3 */ /* 0x000e640000002700 */
[----:B-1----:R-:W-:-:S13]  /*4aa0*/  ISETP.LE.AND P0, PT, RZ, UR11, PT ;  /* 0x0000000bff007c0c */ /* 0x002fda000bf03270 */
[----:B------:R-:W-:Y:S05]  /*4ab0*/  @!P0 EXIT ;  /* 0x000000000000894d */ /* 0x000fea0003800000 */
[----:B------:R-:W1:Y:S01]  /*4ac0*/  S2UR UR10, SR_CTAID.Y ;  /* 0x00000000000a79c3 */ /* 0x000e620000002600 */
[----:B------:R-:W-:Y:S01]  /*4ad0*/  ULDC UR12, c[0x0][0x280] ;  /* 0x0000a000000c7ab9 */ /* 0x000fe20000000800 */
[----:B------:R-:W-:Y:S01]  /*4ae0*/  ULDC.64 UR8, c[0x0][0x2d8] ;  /* 0x0000b60000087ab9 */ /* 0x000fe20000000a00 */
[----:B------:R-:W-:Y:S02]  /*4af0*/  UISETP.GE.AND UP0, UPT, UR12, 0x1, UPT ;  /* 0x000000010c00788c */ /* 0x000fe4000bf06270 */
[----:B------:R-:W-:Y:S01]  /*4b00*/  USHF.R.S32.HI UR6, URZ, 0x1f, UR11 ;  /* 0x0000001f3f067899 */ /* 0x000fe2000801140b */
[----:B------:R-:W-:-:S03]  /*4b10*/  ELECT P0, URZ, PT ;  /* 0x00000000003f782f */ /* 0x000fc60003800000 */
[----:B------:R-:W-:Y:S01]  /*4b20*/  PLOP3.LUT P1, PT, PT, PT, UP0, 0x80, 0x0 ;  /* 0x000000000000781c */ /* 0x000fe20003f2f008 */
[----:B-1----:R-:W-:-:S04]  /*4b30*/  USHF.R.S32.HI UR4, URZ, 0x1f, UR10 ;  /* 0x0000001f3f047899 */ /* 0x002fc8000801140a */
[----:B------:R-:W-:Y:S02]  /*4b40*/  UIMAD UR7, UR4, UR8, URZ ;  /* 0x00000008040772a4 */ /* 0x000fe4000f8e023f */
[----:B------:R-:W-:Y:S02]  /*4b50*/  UIMAD.WIDE.U32 UR4, UR10, UR8, URZ ;  /* 0x000000080a0472a5 */ /* 0x000fe4000f8e003f */
[----:B------:R-:W-:-:S03]  /*4b60*/  UIMAD UR7, UR10, UR9, UR7 ;  /* 0x000000090a0772a4 */ /* 0x000fc6000f8e0207 */
[----:B------:R-:W-:Y:S01]  /*4b70*/  ULDC.64 UR8, c[0x0][0x2e0] ;  /* 0x0000b80000087ab9 */ /* 0x000fe20000000a00 */
[----:B------:R-:W-:Y:S02]  /*4b80*/  UIADD3 UR5, UR5, UR7, URZ ;  /* 0x0000000705057290 */ /* 0x000fe4000fffe03f */
[----:B------:R-:W-:-:S04]  /*4b90*/  UIMAD UR6, UR6, UR8, URZ ;  /* 0x00000008060672a4 */ /* 0x000fc8000f8e023f */
[----:B------:R-:W-:Y:S02]  /*4ba0*/  UIMAD UR10, UR11, UR9, UR6 ;  /* 0x000000090b0a72a4 */ /* 0x000fe4000f8e0206 */
[----:B------:R-:W-:Y:S01]  /*4bb0*/  UIMAD.WIDE.U32 UR6, UR11, UR8, UR4 ;  /* 0x000000080b0672a5 */ /* 0x000fe2000f8e0004 */
[----:B------:R-:W-:Y:S11]  /*4bc0*/  @!P1 EXIT ;  /* 0x000000000000994d */ /* 0x000ff60003800000 */
[----:B------:R-:W-:Y:S02]  /*4bd0*/  UIADD3 UR4, UR12, 0x3f, URZ ;  /* 0x0000003f0c047890 */ /* 0x000fe4000fffe03f */
[----:B------:R-:W-:Y:S02]  /*4be0*/  UISETP.GE.AND UP0, UPT, UR12, 0x41, UPT ;  /* 0x000000410c00788c */ /* 0x000fe4000bf06270 */
[----:B------:R-:W-:Y:S02]  /*4bf0*/  USHF.R.S32.HI UR5, URZ, 0x1f, UR4 ;  /* 0x0000001f3f057899 */ /* 0x000fe40008011404 */
[----:B------:R-:W-:Y:S02]  /*4c00*/  UIADD3 UR10, UR7, UR10, URZ ;  /* 0x0000000a070a7290 */ /* 0x000fe4000fffe03f */
[----:B------:R-:W-:Y:S01]  /*4c10*/  ULEA.HI UR5, UR5, UR4, URZ, 0x6 ;  /* 0x0000000405057291 */ /* 0x000fe2000f8f303f */
[----:B------:R-:W-:Y:S02]  /*4c20*/  PLOP3.LUT P1, PT, PT, PT, UP0, 0x80, 0x0 ;  /* 0x000000000000781c */ /* 0x000fe40003f2f008 */
[----:B------:R-:W-:Y:S01]  /*4c30*/  UMOV UR4, URZ ;  /* 0x0000003f00047c82 */ /* 0x000fe20008000000 */
[----:B------:R-:W-:-:S04]  /*4c40*/  USHF.R.S32.HI UR5, URZ, 0x6, UR5 ;  /* 0x000000063f057899 */ /* 0x000fc80008011405 */
[----:B------:R-:W-:-:S04]  /*4c50*/  UISETP.LT.AND UP1, UPT, UR5, 0x1, UPT ;  /* 0x000000010500788c */ /* 0x000fc8000bf21270 */
[----:B------:R-:W-:-:S04]  /*4c60*/  USEL UR11, UR5, 0x1, !UP1 ;  /* 0x00000001050b7887 */ /* 0x000fc8000c800000 */
[----:B------:R-:W-:Y:S01]  /*4c70*/  ULOP3.LUT UR21, UR11, 0x1, URZ, 0xc0, !UPT ;  /* 0x000000010b157892 */ /* 0x000fe2000f8ec03f */
[----:B------:R-:W-:Y:S11]  /*4c80*/  @!P1 BRA `(.L_x_33) ;  /* 0x0000000400789947 */ /* 0x000ff60003800000 */
[----:B------:R-:W-:Y:S01]  /*4c90*/  ULDC.64 UR16, c[0x0][0x2c0] ;  /* 0x0000b00000107ab9 */ /* 0x000fe20000000a00 */
[----:B------:R-:W-:Y:S02]  /*4ca0*/  UIADD3 UR11, UR11, -UR21, URZ ;  /* 0x800000150b0b7290 */ /* 0x000fe4000fffe03f */
[----:B------:R-:W-:Y:S01]  /*4cb0*/  ULEA UR16, UP0, UR6, UR16, 0x2 ;  /* 0x0000001006107291 */ /* 0x000fe2000f80103f */
[----:B------:R-:W-:Y:S01]  /*4cc0*/  UMOV UR4, URZ ;  /* 0x0000003f00047c82 */ /* 0x000fe20008000000 */
[----:B------:R-:W-:Y:S02]  /*4cd0*/  UMOV UR5, URZ ;  /* 0x0000003f00057c82 */ /* 0x000fe40008000000 */
[----:B------:R-:W-:Y:S02]  /*4ce0*/  ULEA.HI.X UR17, UR6, UR17, UR10, 0x2, UP0 ;  /* 0x0000001106117291 */ /* 0x000fe400080f140a */
[----:B------:R-:W-:Y:S02]  /*4cf0*/  UIADD3 UR12, UP0, UR16, 0x3000, URZ ;  /* 0x00003000100c7890 */ /* 0x000fe4000ff1e03f */
[----:B------:R-:W-:-:S02]  /*4d00*/  UIADD3 UR14, UP1, UR16, 0x6000, URZ ;  /* 0x00006000100e7890 */ /* 0x000fc4000ff3e03f */
[----:B------:R-:W-:Y:S02]  /*4d10*/  UIADD3 UR16, UP2, UR16, 0x9000, URZ ;  /* 0x0000900010107890 */ /* 0x000fe4000ff5e03f */
[----:B------:R-:W-:Y:S02]  /*4d20*/  UIADD3.X UR13, URZ, UR17, URZ, UP0, !UPT ;  /* 0x000000113f0d7290 */ /* 0x000fe400087fe43f */
[----:B------:R-:W-:Y:S02]  /*4d30*/  UIADD3.X UR15, URZ, UR17, URZ, UP1, !UPT ;  /* 0x000000113f0f7290 */ /* 0x000fe40008ffe43f */
[----:B------:R-:W-:Y:S01]  /*4d40*/  UIADD3.X UR17, URZ, UR17, URZ, UP2, !UPT ;  /* 0x000000113f117290 */ /* 0x000fe200097fe43f */
[----:B------:R-:W-:-:S11]  /*4d50*/  ULDC.64 UR22, c[0x0][0x2c0] ;  /* 0x0000b00000167ab9 */ /* 0x000fd60000000a00 */
.L_x_46:
[----:B------:R-:W-:Y:S01]  /*4d60*/  UIMAD UR8, UR4, 0x3000, URZ ;  /* 0x00003000040878a4 */ /* 0x000fe2000f8e023f */
[----:B------:R-:W-:Y:S01]  /*4d70*/  BAR.SYNC.DEFER_BLOCKING 0xd, 0xa0 ;  /* 0x0342800000007b1d */ /* 0x000fe20000010000 */
[----:B------:R-:W-:Y:S02]  /*4d80*/  UIMAD UR18, UR5, 0x1800, URZ ;  /* 0x00001800051278a4 */ /* 0x000fe4000f8e023f */
[----:B------:R-:W-:Y:S02]  /*4d90*/  UIMAD.WIDE UR26, UR8, 0x4, UR12 ;  /* 0x00000004081a78a5 */ /* 0x000fe4000f8e020c */
[----:B------:R-:W-:Y:S01]  /*4da0*/  UIMAD.WIDE UR24, UR8, 0x4, UR14 ;  /* 0x00000004081878a5 */ /* 0x000fe2000f8e020e */
[----:B------:R-:W-:Y:S01]  /*4db0*/  BSSY B0, `(.L_x_34) ;  /* 0x0000010000007945 */ /* 0x000fe20003800000 */
[----:B------:R-:W-:-:S03]  /*4dc0*/  UIMAD.WIDE UR8, UR8, 0x4, UR16 ;  /* 0x00000004080878a5 */ /* 0x000fc6000f8e0210 */
[----:B------:R-:W-:Y:S09]  /*4dd0*/  @!P0 BRA `(.L_x_35) ;  /* 0x0000000000348947 */ /* 0x000ff20003800000 */
[----:B------:R-:W1:Y:S01]  /*4de0*/  S2UR UR20, SR_CgaCtaId ;  /* 0x00000000001479c3 */ /* 0x000e620000008800 */
[----:B------:R-:W-:Y:S01]  /*4df0*/  UIADD3 UR28, UP0, UR18, UR6, URZ ;  /* 0x00000006121c7290 */ /* 0x000fe2000ff1e03f */
[----:B------:R-:W-:-:S03]  /*4e00*/  UMOV UR19, 0x400 ;  /* 0x0000040000137882 */ /* 0x000fc60000000000 */
[----:B------:R-:W-:Y:S02]  /*4e10*/  ULEA.HI.X.SX32 UR29, UR18, UR10, 0x1, UP0 ;  /* 0x0000000a121d7291 */ /* 0x000fe400080f0e3f */
[----:B------:R-:W-:-:S04]  /*4e20*/  ULEA UR30, UP0, UR28, UR22, 0x2 ;  /* 0x000000161c1e7291 */ /* 0x000fc8000f80103f */
[----:B------:R-:W-:-:S03]  /*4e30*/  ULEA.HI.X UR31, UR28, UR23, UR29, 0x2, UP0 ;  /* 0x000000171c1f7291 */ /* 0x000fc600080f141d */
[----:B------:R-:W-:Y:S01]  /*4e40*/  UMOV UR28, 0x0 ;  /* 0x00000000001c7882 */ /* 0x000fe20000000000 */
[----:B------:R-:W-:Y:S01]  /*4e50*/  UMOV UR29, 0x14f00000 ;  /* 0x14f00000001d7882 */ /* 0x000fe20000000000 */
[----:B-1----:R-:W-:-:S03]  /*4e60*/  ULEA UR19, UR20, UR19, 0x18 ;  /* 0x0000001314137291 */ /* 0x002fc6000f8ec03f */
[----:B------:R-:W-:Y:S01]  /*4e70*/  UMOV UR20, 0x300 ;  /* 0x0000030000147882 */ /* 0x000fe20000000000 */
[----:B------:R-:W-:-:S09]  /*4e80*/  UIADD3 UR19, UR19, 0xc000, URZ ;  /* 0x0000c00013137890 */ /* 0x000fd2000fffe03f */
[----:B------:R1:W-:Y:S02]  /*4e90*/  UBLKRED.G.S.ADD.F32.RN [UR30], [UR19], UR20, desc[UR28] ;  /* 0x00001c1e130073bb */ /* 0x0003e400080a1414 */
[----:B-1----:R0:W-:Y:S02]  /*4ea0*/  UTMACMDFLUSH ;  /* 0x00000000000079b7 */ /* 0x0021e40000000000 */
.L_x_35:
[----:B------:R-:W-:Y:S05]  /*4eb0*/  BSYNC B0 ;  /* 0x0000000000007941 */ /* 0x000fea0003800000 */
.L_x_34:
[----:B------:R-:W-:Y:S06]  /*4ec0*/  BAR.SYNC.DEFER_BLOCKING 0xe, 0xa0 ;  /* 0x0382800000007b1d */ /* 0x000fec0000010000 */
[----:B------:R-:W-:Y:S04]  /*4ed0*/  BSSY B0, `(.L_x_36) ;  /* 0x000000c000007945 */ /* 0x000fe80003800000 */
[----:B------:R-:W-:Y:S05]  /*4ee0*/  @!P0 BRA `(.L_x_37) ;  /* 0x0000000000288947 */ /* 0x000fea0003800000 */
[----:B------:R-:W1:Y:S01]  /*4ef0*/  S2UR UR20, SR_CgaCtaId ;  /* 0x00000000001479c3 */ /* 0x000e620000008800 */
[----:B------:R-:W-:Y:S01]  /*4f00*/  UMOV UR19, 0x400 ;  /* 0x0000040000137882 */ /* 0x000fe20000000000 */
[----:B------:R-:W-:Y:S01]  /*4f10*/  UMOV UR28, 0x0 ;  /* 0x00000000001c7882 */ /* 0x000fe20000000000 */
[----:B------:R-:W-:Y:S01]  /*4f20*/  UMOV UR29, 0x14f00000 ;  /* 0x14f00000001d7882 */ /* 0x000fe20000000000 */
[----:B-1----:R-:W-:-:S03]  /*4f30*/  ULEA UR19, UR20, UR19, 0x18 ;  /* 0x0000001314137291 */ /* 0x002fc6000f8ec03f */
[----:B------:R-:W-:Y:S01]  /*4f40*/  UMOV UR20, 0x300 ;  /* 0x0000030000147882 */ /* 0x000fe20000000000 */
[----:B------:R-:W-:-:S09]  /*4f50*/  UIADD3 UR19, UR19, 0xf000, URZ ;  /* 0x0000f00013137890 */ /* 0x000fd2000fffe03f */
[----:B------:R1:W-:Y:S01]  /*4f60*/  UBLKRED.G.S.ADD.F32.RN [UR26], [UR19], UR20, desc[UR28] ;  /* 0x00001c1a130073bb */ /* 0x0003e200080a1414 */
[----:B------:R0:W-:Y:S01]  /*4f70*/  UTMACMDFLUSH ;  /* 0x00000000000079b7 */ /* 0x0001e20000000000 */
[----:B-1----:R-:W-:-:S04]  /*4f80*/  DEPBAR.LE SB0, 0x1 ;  /* 0x000080400000791a */ /* 0x002fc80000000000 */
.L_x_37:
[----:B------:R-:W-:Y:S05]  /*4f90*/  BSYNC B0 ;  /* 0x0000000000007941 */ /* 0x000fea0003800000 */
.L_x_36:
[----:B------:R-:W-:Y:S06]  /*4fa0*/  BAR.ARV 0xa, 0xa0 ;  /* 0x0282800000007b1d */ /* 0x000fec0000002000 */
[----:B------:R-:W-:Y:S04]  /*4fb0*/  BSSY B0, `(.L_x_38) ;  /* 0x0000003000007945 */ /* 0x000fe80003800000 */
[----:B------:R-:W-:Y:S05]  /*4fc0*/  @!P0 BRA `(.L_x_39) ;  /* 0x0000000000048947 */ /* 0x000fea0003800000 */
[----:B------:R-:W-:-:S04]  /*4fd0*/  DEPBAR.LE SB0, 0x0 ;  /* 0x000080000000791a */ /* 0x000fc80000000000 */
.L_x_39:
[----:B------:R-:W-:Y:S05]  /*4fe0*/  BSYNC B0 ;  /* 0x0000000000007941 */ /* 0x000fea0003800000 */
.L_x_38:
[----:B------:R-:W-:Y:S06]  /*4ff0*/  BAR.ARV 0xb, 0xa0 ;  /* 0x02c2800000007b1d */ /* 0x000fec0000002000 */
[----:B------:R-:W-:Y:S02]  /*5000*/  BSSY B0, `(.L_x_40) ;  /* 0x000000c000007945 */ /* 0x000fe40003800000 */
[----:B------:R-:W-:Y:S06]  /*5010*/  BAR.SYNC.DEFER_BLOCKING 0xd, 0xa0 ;  /* 0x0342800000007b1d */ /* 0x000fec0000010000 */
        /* <DEDUP_REMOVED lines=8> */
[----:B------:R1:W-:Y:S02]  /*50a0*/  UBLKRED.G.S.ADD.F32.RN [UR24], [UR19], UR20, desc[UR26] ;  /* 0x00001a18130073bb */ /* 0x0003e400080a1414 */
[----:B-1----:R0:W-:Y:S02]  /*50b0*/  UTMACMDFLUSH ;  /* 0x00000000000079b7 */ /* 0x0021e40000000000 */
.L_x_41:
[----:B------:R-:W-:Y:S05]  /*50c0*/  BSYNC B0 ;  /* 0x0000000000007941 */ /* 0x000fea0003800000 */
.L_x_40:
        /* <DEDUP_REMOVED lines=13> */
.L_x_43:
[----:B------:R-:W-:Y:S05]  /*51a0*/  BSYNC B0 ;  /* 0x0000000000007941 */ /* 0x000fea0003800000 */
.L_x_42:
[----:B------:R-:W-:Y:S01]  /*51b0*/  UIADD3 UR11, UR11, -0x2, URZ ;  /* 0xfffffffe0b0b7890 */ /* 0x000fe2000fffe03f */
[----:B------:R-:W-:Y:S06]  /*51c0*/  BAR.ARV 0xa, 0xa0 ;  /* 0x0282800000007b1d */ /* 0x000fec0000002000 */
[----:B------:R-:W-:Y:S01]  /*51d0*/  BSSY B0, `(.L_x_44) ;  /* 0x0000004000007945 */ /* 0x000fe20003800000 */
[----:B------:R-:W-:-:S03]  /*51e0*/  ISETP.NE.AND P1, PT, RZ, UR11, PT ;  /* 0x0000000bff007c0c */ /* 0x000fc6000bf25270 */
[----:B------:R-:W-:Y:S10]  /*51f0*/  @!P0 BRA `(.L_x_45) ;  /* 0x0000000000048947 */ /* 0x000ff40003800000 */
[----:B------:R-:W-:-:S04]  /*5200*/  DEPBAR.LE SB0, 0x0 ;  /* 0x000080000000791a */ /* 0x000fc80000000000 */
.L_x_45:
[----:B------:R-:W-:Y:S05]  /*5210*/  BSYNC B0 ;  /* 0x0000000000007941 */ /* 0x000fea0003800000 */
.L_x_44:
[----:B------:R-:W-:Y:S06]  /*5220*/  BAR.ARV 0xb, 0xa0 ;  /* 0x02c2800000007b1d */ /* 0x000fec0000002000 */
[----:B------:R-:W-:Y:S02]  /*5230*/  UIADD3 UR5, UR5, 0x2, URZ ;  /* 0x0000000205057890 */ /* 0x000fe4000fffe03f */
[----:B------:R-:W-:Y:S01]  /*5240*/  UIADD3 UR4, UR4, 0x1, URZ ;  /* 0x0000000104047890 */ /* 0x000fe2000fffe03f */
[----:B------:R-:W-:Y:S11]  /*5250*/  @P1 BRA `(.L_x_46) ;  /* 0xfffffff800c01947 */ /* 0x000ff6000383ffff */
[----:B------:R-:W-:-:S12]  /*5260*/  UIADD3 UR4, UR18, 0x3000, URZ ;  /* 0x0000300012047890 */ /* 0x000fd8000fffe03f */
.L_x_33:
[----:B------:R-:W-:-:S13]  /*5270*/  ISETP.NE.AND P1, PT, RZ, UR21, PT ;  /* 0x00000015ff007c0c */ /* 0x000fda000bf25270 */
[----:B------:R-:W-:Y:S05]  /*5280*/  @!P1 EXIT ;  /* 0x000000000000994d */ /* 0x000fea0003800000 */
[----:B------:R-:W-:Y:S06]  /*5290*/  BAR.SYNC.DEFER_BLOCKING 0xd, 0xa0 ;  /* 0x0342800000007b1d */ /* 0x000fec0000010000 */
[----:B------:R-:W-:Y:S04]  /*52a0*/  BSSY B0, `(.L_x_47) ;  /* 0x0000010000007945 */ /* 0x000fe80003800000 */
[----:B------:R-:W-:Y:S05]  /*52b0*/  @!P0 BRA `(.L_x_48) ;  /* 0x0000000000388947 */ /* 0x000fea0003800000 */
[----:B------:R-:W1:Y:S01]  /*52c0*/  S2UR UR11, SR_CgaCtaId ;  /* 0x00000000000b79c3 */ /* 0x000e620000008800 */
[----:B------:R-:W-:Y:S01]  /*52d0*/  UIADD3 UR12, UP0, UR4, UR6, URZ ;  /* 0x00000006040c7290 */ /* 0x000fe2000ff1e03f */
[----:B------:R-:W-:Y:S01]  /*52e0*/  UMOV UR5, 0x400 ;  /* 0x0000040000057882 */ /* 0x000fe20000000000 */
[----:B------:R-:W-:Y:S02]  /*52f0*/  ULDC.64 UR8, c[0x0][0x2c0] ;  /* 0x0000b00000087ab9 */ /* 0x000fe40000000a00 */
        /* <DEDUP_REMOVED lines=10> */
.L_x_48:
[----:B------:R-:W-:Y:S05]  /*53a0*/  BSYNC B0 ;  /* 0x0000000000007941 */ /* 0x000fea0003800000 */
.L_x_47:
[----:B------:R-:W-:Y:S06]  /*53b0*/  BAR.SYNC.DEFER_BLOCKING 0xe, 0xa0 ;  /* 0x0382800000007b1d */ /* 0x000fec0000010000 */
[----:B------:R-:W-:Y:S04]  /*53c0*/  BSSY B0, `(.L_x_49) ;  /* 0x0000012000007945 */ /* 0x000fe80003800000 */
[----:B------:R-:W-:Y:S05]  /*53d0*/  @!P0 BRA `(.L_x_50) ;  /* 0x0000000000408947 */ /* 0x000fea0003800000 */
[----:B------:R-:W1:Y:S01]  /*53e0*/  S2UR UR12, SR_CgaCtaId ;  /* 0x00000000000c79c3 */ /* 0x000e620000008800 */
[----:B------:R-:W-:Y:S01]  /*53f0*/  UIADD3 UR5, UR4, 0xc00, URZ ;  /* 0x00000c0004057890 */ /* 0x000fe2000fffe03f */
[----:B------:R-:W-:Y:S01]  /*5400*/  UMOV UR11, 0x400 ;  /* 0x00000400000b7882 */ /* 0x000fe20000000000 */
[----:B------:R-:W-:Y:S02]  /*5410*/  ULDC.64 UR8, c[0x0][0x2c0] ;  /* 0x0000b00000087ab9 */ /* 0x000fe40000000a00 */
[----:B------:R-:W-:-:S04]  /*5420*/  UIADD3 UR13, UP0, UR5, UR6, URZ ;  /* 0x00000006050d7290 */ /* 0x000fc8000ff1e03f */
        /* <DEDUP_REMOVED lines=11> */
.L_x_50:
[----:B------:R-:W-:Y:S05]  /*54e0*/  BSYNC B0 ;  /* 0x0000000000007941 */ /* 0x000fea0003800000 */
.L_x_49:
[----:B------:R-:W-:Y:S06]  /*54f0*/  BAR.ARV 0xa, 0xa0 ;  /* 0x0282800000007b1d */ /* 0x000fec0000002000 */
[----:B------:R-:W-:Y:S04]  /*5500*/  BSSY B0, `(.L_x_51) ;  /* 0x0000003000007945 */ /* 0x000fe80003800000 */
[----:B------:R-:W-:Y:S05]  /*5510*/  @!P0 BRA `(.L_x_52) ;  /* 0x0000000000048947 */ /* 0x000fea0003800000 */
[----:B------:R-:W-:-:S04]  /*5520*/  DEPBAR.LE SB0, 0x0 ;  /* 0x000080000000791a */ /* 0x000fc80000000000 */
.L_x_52:
[----:B------:R-:W-:Y:S05]  /*5530*/  BSYNC B0 ;  /* 0x0000000000007941 */ /* 0x000fea0003800000 */
.L_x_51:
[----:B------:R-:W-:Y:S06]  /*5540*/  BAR.ARV 0xb, 0xa0 ;  /* 0x02c2800000007b1d */ /* 0x000fec0000002000 */
[----:B------:R-:W-:Y:S05]  /*5550*/  EXIT ;  /* 0x000000000000794d */ /* 0x000fea0003800000 */
.L_x_32:
[----:B------:R-:W1:Y:S01]  /*5560*/  S2UR UR21, SR_CTAID.Z ;  /* 0x00000000001579c3 */ /* 0x000e620000002700 */
[----:B------:R-:W-:Y:S01]  /*5570*/  IMAD.MOV.U32 R9, RZ, RZ, 0x1 ;  /* 0x00000001ff097424 */ /* 0x000fe200078e00ff */
[----:B-1----:R-:W-:-:S13]  /*5580*/  ISETP.LE.AND P0, PT, RZ, UR21, PT ;  /* 0x00000015ff007c0c */ /* 0x002fda000bf03270 */
[----:B------:R-:W-:Y:S05]  /*5590*/  @!P0 BRA `(.L_x_53) ;  /* 0x00000020000c8947 */ /* 0x000fea0003800000 */
[----:B------:R-:W1:Y:S01]  /*55a0*/  S2UR UR20, SR_CTAID.Y ;  /* 0x00000000001479c3 */ /* 0x000e620000002600 */
[----:B------:R-:W-:Y:S01]  /*55b0*/  ULDC.64 UR6, c[0x0][0x718] ;  /* 0x0001c60000067ab9 */ /* 0x000fe20000000a00 */
[----:B------:R-:W-:Y:S01]  /*55c0*/  ULDC.64 UR10, c[0x0][0x730] ;  /* 0x0001cc00000a7ab9 */ /* 0x000fe20000000a00 */
[----:B------:R-:W-:Y:S01]  /*55d0*/  ULDC.64 UR12, c[0x0][0x720] ;  /* 0x0001c800000c7ab9 */ /* 0x000fe20000000a00 */
[----:B------:R-:W-:Y:S01]  /*55e0*/  ULDC.64 UR14, c[0x0][0x738] ;  /* 0x0001ce00000e7ab9 */ /* 0x000fe20000000a00 */
[----:B------:R-:W-:Y:S01]  /*55f0*/  ELECT P0, URZ, PT ;  /* 0x00000000003f782f */ /* 0x000fe20003800000 */
[----:B------:R-:W-:Y:S01]  /*5600*/  BSSY B0, `(.L_x_53) ;  /* 0x00001fc000007945 */ /* 0x000fe20003800000 */
[----:B------:R-:W-:Y:S01]  /*5610*/  IMAD.MOV.U32 R0, RZ, RZ, RZ ;  /* 0x000000ffff007224 */ /* 0x000fe200078e00ff */
[----:B-1----:R-:W-:Y:S02]  /*5620*/  USHF.R.S32.HI UR9, URZ, 0x1f, UR20 ;  /* 0x0000001f3f097899 */ /* 0x002fe40008011414 */
[----:B------:R-:W-:-:S02]  /*5630*/  UIMAD.WIDE.U32 UR4, UR20, UR6, URZ ;  /* 0x00000006140472a5 */ /* 0x000fc4000f8e003f */
[----:B------:R-:W-:Y:S02]  /*5640*/  UIMAD UR6, UR9, UR6, URZ ;  /* 0x00000006090672a4 */ /* 0x000fe4000f8e023f */
[----:B------:R-:W-:Y:S02]  /*5650*/  UIMAD UR9, UR9, UR10, URZ ;  /* 0x0000000a090972a4 */ /* 0x000fe4000f8e023f */
[----:B------:R-:W-:Y:S02]  /*5660*/  UIMAD UR8, UR20, UR7, UR6 ;  /* 0x00000007140872a4 */ /* 0x000fe4000f8e0206 */
[----:B------:R-:W-:Y:S02]  /*5670*/  UIMAD.WIDE.U32 UR6, UR20, UR10, URZ ;  /* 0x0000000a140672a5 */ /* 0x000fe4000f8e003f */
[----:B------:R-:W-:Y:S02]  /*5680*/  UIMAD UR10, UR20, UR11, UR9 ;  /* 0x0000000b140a72a4 */ /* 0x000fe4000f8e0209 */
[----:B------:R-:W-:Y:S01]  /*5690*/  USHF.R.S32.HI UR11, URZ, 0x1f, UR21 ;  /* 0x0000001f3f0b7899 */ /* 0x000fe20008011415 */
[----:B------:R-:W-:Y:S01]  /*56a0*/  ULDC UR9, c[0x0][0x2e8] ;  /* 0x0000ba0000097ab9 */ /* 0x000fe20000000800 */
[----:B------:R-:W-:-:S02]  /*56b0*/  UIADD3 UR5, UR5, UR8, URZ ;  /* 0x0000000805057290 */ /* 0x000fc4000fffe03f */
[----:B------:R-:W-:Y:S02]  /*56c0*/  UISETP.NE.AND UP0, UPT, UR9, 0x1, UPT ;  /* 0x000000010900788c */ /* 0x000fe4000bf05270 */
[----:B------:R-:W-:Y:S02]  /*56d0*/  UIMAD UR9, UR11, UR12, URZ ;  /* 0x0000000c0b0972a4 */ /* 0x000fe4000f8e023f */
[----:B------:R-:W-:Y:S02]  /*56e0*/  UIADD3 UR7, UR7, UR10, URZ ;  /* 0x0000000a07077290 */ /* 0x000fe4000fffe03f */
[----:B------:R-:W-:Y:S02]  /*56f0*/  UIMAD UR11, UR11, UR14, URZ ;  /* 0x0000000e0b0b72a4 */ /* 0x000fe4000f8e023f */
[----:B------:R-:W-:Y:S02]  /*5700*/  UIMAD UR10, UR21, UR13, UR9 ;  /* 0x0000000d150a72a4 */ /* 0x000fe4000f8e0209 */
[----:B------:R-:W-:-:S02]  /*5710*/  UIMAD.WIDE.U32 UR8, UR21, UR12, UR4 ;  /* 0x0000000c150872a5 */ /* 0x000fc4000f8e0004 */
[----:B------:R-:W-:Y:S02]  /*5720*/  UIMAD UR4, UR21, UR15, UR11 ;  /* 0x0000000f150472a4 */ /* 0x000fe4000f8e020b */
[----:B------:R-:W-:Y:S02]  /*5730*/  UIMAD.WIDE.U32 UR6, UR21, UR14, UR6 ;  /* 0x0000000e150672a5 */ /* 0x000fe4000f8e0006 */
[----:B------:R-:W-:Y:S01]  /*5740*/  UIADD3 UR5, UR9, UR10, URZ ;  /* 0x0000000a09057290 */ /* 0x000fe2000fffe03f */
[----:B------:R-:W-:Y:S01]  /*5750*/  ULDC.64 UR14, c[0x0][0x700] ;  /* 0x0001c000000e7ab9 */ /* 0x000fe20000000a00 */
[----:B------:R-:W-:Y:S01]  /*5760*/  @UP0 ULDC UR11, c[0x0][0x2ec] ;  /* 0x0000bb00000b0ab9 */ /* 0x000fe20000000800 */
[----:B------:R-:W-:Y:S02]  /*5770*/  ULEA UR14, UP1, UR8, UR14, 0x2 ;  /* 0x0000000e080e7291 */ /* 0x000fe4000f82103f */
[----:B------:R-:W-:Y:S02]  /*5780*/  UIMAD.WIDE.U32 UR10, UR20, UR11, URZ ;  /* 0x0000000b140a72a5 */ /* 0x000fe4000f8e003f */
[----:B------:R-:W-:Y:S01]  /*5790*/  ULEA.HI.X UR15, UR8, UR15, UR5, 0x2, UP1 ;  /* 0x0000000f080f7291 */ /* 0x000fe200088f1405 */
[----:B------:R-:W-:-:S02]  /*57a0*/  UMOV UR12, UR20 ;  /* 0x00000014000c7c82 */ /* 0x000fc40008000000 */
[----:B------:R-:W-:Y:S02]  /*57b0*/  @UP0 ULDC UR5, c[0x0][0x2f0] ;  /* 0x0000bc0000050ab9 */ /* 0x000fe40000000800 */
[----:B------:R-:W-:Y:S01]  /*57c0*/  @UP0 USHF.R.U32.HI UR12, URZ, UR5, UR11 ;  /* 0x000000053f0c0299 */ /* 0x000fe2000801160b */
[----:B------:R-:W-:Y:S11]  /*57d0*/  @!P0 BRA `(.L_x_54) ;  /* 0x0000001c00788947 */ /* 0x000ff60003800000 */
[----:B------:R-:W1:Y:S01]  /*57e0*/  S2R R3, SR_CgaCtaId ;  /* 0x0000000000037919 */ /* 0x000e620000008800 */
[----:B------:R-:W-:Y:S01]  /*57f0*/  MOV R0, 0x400 ;  /* 0x0000040000007802 */ /* 0x000fe20000000f00 */
[----:B------:R-:W-:-:S03]  /*5800*/  IMAD.MOV.U32 R2, RZ, RZ, 0x1 ;  /* 0x00000001ff027424 */ /* 0x000fc600078e00ff */
[----:B-1----:R-:W-:Y:S02]  /*5810*/  LEA R0, R3, R0, 0x18 ;  /* 0x0000000003007211 */ /* 0x002fe400078ec0ff */
[----:B------:R-:W-:Y:S02]  /*5820*/  SHF.L.U32 R3, R2, 0x1f, RZ ;  /* 0x0000001f02037819 */ /* 0x000fe400000006ff */
[----:B------:R-:W1:Y:S02]  /*5830*/  S2R R2, SR_CTAID.X ;  /* 0x0000000000027919 */ /* 0x000e640000002500 */
[----:B------:R-:W2:Y:S02]  /*5840*/  SYNCS.PHASECHK.TRANS64.TRYWAIT P0, [R0+URZ+0x26820], R3 ;  /* 0x02682003000075a7 */ /* 0x000ea4000800017f */
[----:B-12---:R-:W-:Y:S05]  /*5850*/  @!P0 BRA `(.L_x_55) ;  /* 0x0000002000608947 */ /* 0x006fea0003800000 */
.L_x_85:
[----:B------:R-:W2:Y:S01]  /*5860*/  S2R R4, SR_TID.X ;  /* 0x0000000000047919 */ /* 0x000ea20000002100 */
[----:B------:R-:W-:Y:S02]  /*5870*/  IMAD.U32 R8, RZ, RZ, UR7 ;  /* 0x00000007ff087e24 */ /* 0x000fe4000f8e00ff */
[----:B------:R-:W-:Y:S02]  /*5880*/  IMAD.SHL.U32 R2, R2, 0x80, RZ ;  /* 0x0000008002027824 */ /* 0x000fe400078e00ff */
[----:B------:R-:W-:Y:S02]  /*5890*/  VIADD R8, R8, UR4 ;  /* 0x0000000408087c36 */ /* 0x000fe40008000000 */
[----:B------:R-:W-:Y:S01]  /*58a0*/  IMAD.MOV.U32 R9, RZ, RZ, 0x1 ;  /* 0x00000001ff097424 */ /* 0x000fe200078e00ff */
[----:B--2---:R-:W-:-:S04]  /*58b0*/  LOP3.LUT R4, R4, 0x7f, RZ, 0xc0, !PT ;  /* 0x0000007f04047812 */ /* 0x004fc800078ec0ff */
[----:B------:R-:W-:-:S13]  /*58c0*/  ISETP.NE.AND P0, PT, R4, RZ, PT ;  /* 0x000000ff0400720c */ /* 0x000fda0003f05270 */
[----:B------:R-:W-:Y:S05]  /*58d0*/  @P0 BRA `(.L_x_56) ;  /* 0x0000000000180947 */ /* 0x000fea0003800000 */
[----:B------:R-:W2:Y:S01]  /*58e0*/  S2R R4, SR_TID.X ;  /* 0x0000000000047919 */ /* 0x000ea20000002100 */
[----:B-1----:R-:W-:-:S04]  /*58f0*/  IMAD.MOV.U32 R3, RZ, RZ, 0x3100 ;  /* 0x00003100ff037424 */ /* 0x002fc800078e00ff */
[----:B------:R3:W-:Y:S01]  /*5900*/  SYNCS.ARRIVE.TRANS64 RZ, [R0+URZ+0x26810], R3 ;  /* 0x0268100300ff79a7 */ /* 0x0007e2000800003f */
[----:B--2---:R-:W-:-:S13]  /*5910*/  LOP3.LUT P1, RZ, R4, 0x1f, RZ, 0xc0, !PT ;  /* 0x0000001f04ff7812 */ /* 0x004fda000782c0ff */
[----:B---3--:R-:W-:Y:S05]  /*5920*/  @!P1 BRA `(.L_x_56) ;  /* 0x0000000000049947 */ /* 0x008fea0003800000 */
[----:B------:R-:W-:Y:S01]  /*5930*/  BPT.TRAP 0x1 ;  /* 0x000000040000795c */ /* 0x000fe20000300000 */
.L_x_56:
[----:B------:R-:W2:Y:S01]  /*5940*/  LDC.64 R6, c[0x0][0x198] ;  /* 0x00006600ff067b82 */ /* 0x000ea20000000a00 */
[----:B------:R-:W-:Y:S01]  /*5950*/  R2UR UR11, R2 ;  /* 0x00000000020b72ca */ /* 0x000fe200000e0000 */
[----:B------:R-:W-:Y:S01]  /*5960*/  UMOV UR35, URZ ;  /* 0x0000003f00237c82 */ /* 0x000fe20008000000 */
[----:B------:R-:W-:Y:S01]  /*5970*/  R2UR UR8, R0 ;  /* 0x00000000000872ca */ /* 0x000fe200000e0000 */
[----:B------:R-:W-:Y:S01]  /*5980*/  UMOV UR42, 0x0 ;  /* 0x00000000002a7882 */ /* 0x000fe20000000000 */
[----:B------:R-:W-:Y:S01]  /*5990*/  UMOV UR43, 0x14f00000 ;  /* 0x14f00000002b7882 */ /* 0x000fe20000000000 */
[----:B------:R-:W-:Y:S01]  /*59a0*/  UMOV UR34, URZ ;  /* 0x0000003f00227c82 */ /* 0x000fe20008000000 */
[----:B------:R-:W-:Y:S01]  /*59b0*/  UMOV UR36, UR20 ;  /* 0x0000001400247c82 */ /* 0x000fe20008000000 */
[----:B------:R-:W-:Y:S01]  /*59c0*/  UMOV UR37, UR21 ;  /* 0x0000001500257c82 */ /* 0x000fe20008000000 */
[----:B------:R-:W-:Y:S01]  /*59d0*/  UMOV UR26, 0x20 ;  /* 0x00000020001a7882 */ /* 0x000fe20000000000 */
[----:B------:R-:W-:Y:S01]  /*59e0*/  UMOV UR28, UR20 ;  /* 0x00000014001c7c82 */ /* 0x000fe20008000000 */
[----:B------:R-:W-:Y:S01]  /*59f0*/  UMOV UR29, UR21 ;  /* 0x00000015001d7c82 */ /* 0x000fe20008000000 */
[----:B------:R-:W-:Y:S01]  /*5a00*/  UMOV UR27, UR35 ;  /* 0x00000023001b7c82 */ /* 0x000fe20008000000 */
[----:B------:R-:W-:Y:S01]  /*5a10*/  UMOV UR18, 0x40 ;  /* 0x0000004000127882 */ /* 0x000fe20000000000 */
[----:B------:R-:W-:Y:S01]  /*5a20*/  UMOV UR19, UR35 ;  /* 0x0000002300137c82 */ /* 0x000fe20008000000 */
[----:B------:R-:W-:Y:S01]  /*5a30*/  UMOV UR5, 0x10 ;  /* 0x0000001000057882 */ /* 0x000fe20000000000 */
[----:B------:R-:W-:Y:S01]  /*5a40*/  UIADD3 UR32, UR8, 0x12000, URZ ;  /* 0x0001200008207890 */ /* 0x000fe2000fffe03f */
[----:B------:R-:W-:Y:S01]  /*5a50*/  IMAD.MOV.U32 R5, RZ, RZ, 0xc000 ;  /* 0x0000c000ff057424 */ /* 0x000fe200078e00ff */
[----:B------:R-:W-:Y:S01]  /*5a60*/  UIADD3 UR33, UR8, 0x26810, URZ ;  /* 0x0002681008217890 */ /* 0x000fe2000fffe03f */
[----:B------:R-:W-:Y:S01]  /*5a70*/  MOV R12, UR21 ;  /* 0x00000015000c7c02 */ /* 0x000fe20008000f00 */
[----:B------:R-:W-:Y:S01]  /*5a80*/  UIADD3 UR24, UR8, 0x13000, URZ ;  /* 0x0001300008187890 */ /* 0x000fe2000fffe03f */
[----:B------:R-:W-:Y:S01]  /*5a90*/  MOV R13, UR20 ;  /* 0x00000014000d7c02 */ /* 0x000fe20008000f00 */
[----:B------:R-:W-:Y:S01]  /*5aa0*/  UIADD3 UR16, UR8, 0x14000, URZ ;  /* 0x0001400008107890 */ /* 0x000fe2000fffe03f */
[----:B--2---:R-:W-:Y:S01]  /*5ab0*/  IMAD.MOV.U32 R10, RZ, RZ, R6 ;  /* 0x000000ffff0a7224 */ /* 0x004fe200078e0006 */
[----:B------:R-:W-:Y:S01]  /*5ac0*/  UIADD3 UR44, UR8, 0x1e000, URZ ;  /* 0x0001e000082c7890 */ /* 0x000fe2000fffe03f */
[----:B------:R-:W-:Y:S01]  /*5ad0*/  IMAD.MOV.U32 R11, RZ, RZ, R7 ;  /* 0x000000ffff0b7224 */ /* 0x000fe200078e0007 */
[----:B------:R-:W-:Y:S01]  /*5ae0*/  UMOV UR25, UR33 ;  /* 0x0000002100197c82 */ /* 0x000fe20008000000 */
[----:B------:R-:W-:Y:S01]  /*5af0*/  UMOV UR17, UR33 ;  /* 0x0000002100117c82 */ /* 0x000fe20008000000 */
[----:B------:R-:W-:Y:S01]  /*5b00*/  IADD3 R2, P1, R10, 0x2f0, RZ ;  /* 0x000002f00a027810 */ /* 0x000fe20007f3e0ff */
[----:B------:R-:W-:Y:S01]  /*5b10*/  UIADD3 UR9, UR8, 0x26800, URZ ;  /* 0x0002680008097890 */ /* 0x000fe2000fffe03f */
[----:B------:R-:W-:-:S02]  /*5b20*/  UMOV UR45, UR33 ;  /* 0x00000021002d7c82 */ /* 0x000fc40008000000 */
[----:B------:R-:W-:Y:S01]  /*5b30*/  R2UR UR30, R2 ;  /* 0x00000000021e72ca */ /* 0x000fe200000e0000 */
[----:B------:R-:W-:Y:S01]  /*5b40*/  UMOV UR10, UR21 ;  /* 0x00000015000a7c82 */ /* 0x000fe20008000000 */
[----:B------:R-:W-:Y:S01]  /*5b50*/  IADD3 R2, P2, R10, 0x3f0, RZ ;  /* 0x000003f00a027810 */ /* 0x000fe20007f5e0ff */
[----:B------:R-:W-:Y:S01]  /*5b60*/  UMOV UR13, UR21 ;  /* 0x00000015000d7c82 */ /* 0x000fe20008000000 */
[----:B------:R-:W-:Y:S01]  /*5b70*/  UMOV UR53, UR21 ;  /* 0x0000001500357c82 */ /* 0x000fe20008000000 */
[----:B------:R-:W-:Y:S01]  /*5b80*/  UMOV UR61, UR21 ;  /* 0x00000015003d7c82 */ /* 0x000fe20008000000 */
[----:B------:R-:W-:Y:S01]  /*5b90*/  R2UR UR22, R2 ;  /* 0x00000000021672ca */ /* 0x000fe200000e0000 */
[----:B------:R-:W-:Y:S01]  /*5ba0*/  IMAD.X R2, RZ, RZ, R11, P1 ;  /* 0x000000ffff027224 */ /* 0x000fe200008e060b */
[----:B------:R-:W-:Y:S01]  /*5bb0*/  UMOV UR46, 0x0 ;  /* 0x00000000002e7882 */ /* 0x000fe20000000000 */
[----:B------:R-:W-:Y:S01]  /*5bc0*/  UMOV UR47, 0x10000000 ;  /* 0x10000000002f7882 */ /* 0x000fe20000000000 */
[----:B------:R-:W-:-:S02]  /*5bd0*/  UIADD3 UR48, UR8, 0x2000, URZ ;  /* 0x0000200008307890 */ /* 0x000fc4000fffe03f */
[----:B------:R-:W-:Y:S01]  /*5be0*/  R2UR UR31, R2 ;  /* 0x00000000021f72ca */ /* 0x000fe200000e0000 */
[--C-:B------:R-:W-:Y:S01]  /*5bf0*/  IMAD.X R2, RZ, RZ, R11.reuse, P2 ;  /* 0x000000ffff027224 */ /* 0x100fe200010e060b */
[----:B------:R-:W-:Y:S01]  /*5c00*/  UMOV UR50, 0x20 ;  /* 0x0000002000327882 */ /* 0x000fe20000000000 */
[----:B------:R-:W-:Y:S01]  /*5c10*/  UMOV UR52, UR12 ;  /* 0x0000000c00347c82 */ /* 0x000fe20008000000 */
[----:B------:R-:W-:Y:S01]  /*5c20*/  UMOV UR51, UR11 ;  /* 0x0000000b00337c82 */ /* 0x000fe20008000000 */
[----:B------:R-:W-:Y:S01]  /*5c30*/  UMOV UR49, UR9 ;  /* 0x0000000900317c82 */ /* 0x000fe20008000000 */
[----:B------:R-:W-:Y:S01]  /*5c40*/  R2UR UR23, R2 ;  /* 0x00000000021772ca */ /* 0x000fe200000e0000 */
[----:B------:R-:W-:Y:S01]  /*5c50*/  UIADD3 UR56, UR8, 0x5000, URZ ;  /* 0x0000500008387890 */ /* 0x000fe2000fffe03f */
[----:B------:R-:W-:Y:S01]  /*5c60*/  IADD3 R2, P1, R10, 0xf0, RZ ;  /* 0x000000f00a027810 */ /* 0x000fe20007f3e0ff */
[----:B------:R-:W-:Y:S01]  /*5c70*/  UMOV UR58, 0x50 ;  /* 0x00000050003a7882 */ /* 0x000fe20000000000 */
[----:B------:R-:W-:Y:S01]  /*5c80*/  UMOV UR60, UR12 ;  /* 0x0000000c003c7c82 */ /* 0x000fe20008000000 */
[----:B------:R-:W-:Y:S01]  /*5c90*/  UMOV UR59, UR11 ;  /* 0x0000000b003b7c82 */ /* 0x000fe20008000000 */
[----:B------:R-:W-:Y:S01]  /*5ca0*/  R2UR UR40, R2 ;  /* 0x00000000022872ca */ /* 0x000fe200000e0000 */
[----:B-1----:R-:W-:Y:S01]  /*5cb0*/  IMAD.X R3, RZ, RZ, R11, P1 ;  /* 0x000000ffff037224 */ /* 0x002fe200008e060b */
[----:B------:R-:W-:-:S04]  /*5cc0*/  UMOV UR57, UR9 ;  /* 0x0000000900397c82 */ /* 0x000fc80008000000 */
[----:B------:R-:W-:Y:S02]  /*5cd0*/  R2UR UR41, R3 ;  /* 0x00000000032972ca */ /* 0x000fe400000e0000 */
[----:B------:R-:W-:-:S04]  /*5ce0*/  MOV R4, UR23 ;  /* 0x0000001700047c02 */ /* 0x000fc80008000f00 */
[----:B------:R-:W-:-:S07]  /*5cf0*/  R2UR UR23, R4 ;  /* 0x00000000041772ca */ /* 0x000fce00000e0000 */
[----:B------:R1:W-:Y:S01]  /*5d00*/  UTMALDG.4D [UR32], [UR40], desc[UR42] ;  /* 0x00002a20280075b4 */ /* 0x0003e20008019000 */
[----:B------:R2:W-:Y:S01]  /*5d10*/  UTMALDG.4D [UR24], [UR40], desc[UR42] ;  /* 0x00002a18280075b4 */ /* 0x0005e20008019000 */
[----:B------:R-:W-:Y:S01]  /*5d20*/  UTMALDG.4D [UR16], [UR40], desc[UR42] ;  /* 0x00002a10280075b4 */ /* 0x000fe20008019000 */
[----:B------:R3:W-:Y:S01]  /*5d30*/  UBLKCP.S.G [UR44], [UR14], UR5 ;  /* 0x0000002c0e0073ba */ /* 0x0007e20008000205 */
[----:B------:R4:W-:Y:S01]  /*5d40*/  SYNCS.ARRIVE.TRANS64 RZ, [R0+URZ+0x26800], R5 ;  /* 0x0268000500ff79a7 */ /* 0x0009e2000800003f */
[----:B-1----:R-:W-:Y:S01]  /*5d50*/  UIADD3 UR32, UR8, 0x6000, URZ ;  /* 0x0000600008207890 */ /* 0x002fe2000fffe03f */
[----:B------:R-:W-:Y:S01]  /*5d60*/  UMOV UR36, UR12 ;  /* 0x0000000c00247c82 */ /* 0x000fe20008000000 */
[----:B------:R-:W-:Y:S01]  /*5d70*/  UMOV UR35, UR11 ;  /* 0x0000000b00237c82 */ /* 0x000fe20008000000 */
[----:B------:R-:W-:Y:S01]  /*5d80*/  UMOV UR33, UR9 ;  /* 0x0000000900217c82 */ /* 0x000fe20008000000 */
[----:B--2---:R-:W-:Y:S01]  /*5d90*/  UIADD3 UR24, UR8, 0x8000, URZ ;  /* 0x0000800008187890 */ /* 0x004fe2000fffe03f */
[----:B----4-:R-:W-:Y:S01]  /*5da0*/  MOV R5, UR22 ;  /* 0x0000001600057c02 */ /* 0x010fe20008000f00 */
[----:B------:R-:W-:Y:S01]  /*5db0*/  UMOV UR28, UR12 ;  /* 0x0000000c001c7c82 */ /* 0x000fe20008000000 */
[----:B------:R-:W-:Y:S01]  /*5dc0*/  UMOV UR27, UR11 ;  /* 0x0000000b001b7c82 */ /* 0x000fe20008000000 */
[----:B------:R-:W-:Y:S01]  /*5dd0*/  UMOV UR25, UR9 ;  /* 0x0000000900197c82 */ /* 0x000fe20008000000 */
[----:B------:R-:W-:Y:S01]  /*5de0*/  R2UR UR22, R5 ;  /* 0x00000000051672ca */ /* 0x000fe200000e0000 */
[----:B---3--:R-:W-:Y:S01]  /*5df0*/  UMOV UR45, UR21 ;  /* 0x00000015002d7c82 */ /* 0x008fe20008000000 */
[----:B------:R-:W-:Y:S01]  /*5e00*/  UMOV UR44, UR12 ;  /* 0x0000000c002c7c82 */ /* 0x000fe20008000000 */
[----:B------:R-:W-:Y:S01]  /*5e10*/  UIADD3 UR16, UR8, 0x1000, URZ ;  /* 0x0000100008107890 */ /* 0x000fe2000fffe03f */
[----:B------:R-:W-:Y:S01]  /*5e20*/  IMAD.MOV.U32 R5, RZ, RZ, RZ ;  /* 0x000000ffff057224 */ /* 0x000fe200078e00ff */
[----:B------:R-:W-:Y:S01]  /*5e30*/  UMOV UR21, UR10 ;  /* 0x0000000a00157c82 */ /* 0x000fe20008000000 */
[----:B------:R-:W-:Y:S01]  /*5e40*/  UMOV UR10, UR34 ;  /* 0x00000022000a7c82 */ /* 0x000fe20008000000 */
[----:B------:R-:W-:Y:S01]  /*5e50*/  UMOV UR18, 0x10 ;  /* 0x0000001000127882 */ /* 0x000fe20000000000 */
[----:B------:R-:W-:Y:S01]  /*5e60*/  UMOV UR20, UR12 ;  /* 0x0000000c00147c82 */ /* 0x000fe20008000000 */
[----:B------:R-:W-:Y:S01]  /*5e70*/  UMOV UR19, UR11 ;  /* 0x0000000b00137c82 */ /* 0x000fe20008000000 */
[----:B------:R-:W-:Y:S01]  /*5e80*/  UMOV UR17, UR9 ;  /* 0x0000000900117c82 */ /* 0x000fe20008000000 */
[----:B------:R1:W-:Y:S01]  /*5e90*/  UTMALDG.4D [UR8], [UR30], desc[UR46] ;  /* 0x00002e081e0075b4 */ /* 0x0003e20008019000 */
[----:B------:R-:W-:Y:S01]  /*5ea0*/  UIADD3 UR40, UR8, 0x4000, URZ ;  /* 0x0000400008287890 */ /* 0x000fe2000fffe03f */
[----:B------:R-:W-:Y:S01]  /*5eb0*/  UMOV UR42, 0x40 ;  /* 0x00000040002a7882 */ /* 0x000fe20000000000 */
[----:B------:R-:W-:Y:S01]  /*5ec0*/  UMOV UR43, UR11 ;  /* 0x0000000b002b7c82 */ /* 0x000fe20008000000 */
[----:B------:R-:W-:Y:S01]  /*5ed0*/  UMOV UR41, UR9 ;  /* 0x0000000900297c82 */ /* 0x000fe20008000000 */
[----:B------:R2:W-:Y:S01]  /*5ee0*/  UTMALDG.4D [UR16], [UR30], desc[UR46] ;  /* 0x00002e101e0075b4 */ /* 0x0005e20008019000 */
[----:B------:R3:W-:Y:S01]  /*5ef0*/  UTMALDG.4D [UR48], [UR30], desc[UR46] ;  /* 0x00002e301e0075b4 */ /* 0x0007e20008019000 */
[----:B-1----:R-:W-:Y:S01]  /*5f00*/  UMOV UR10, 0x40 ;  /* 0x00000040000a7882 */ /* 0x002fe20000000000 */
[----:B--2---:R-:W-:-:S02]  /*5f10*/  R2UR UR20, R13 ;  /* 0x000000000d1472ca */ /* 0x004fc400000e0000 */
[----:B------:R-:W1:Y:S01]  /*5f20*/  LDC R13, c[0x0][0x280] ;  /* 0x0000a000ff0d7b82 */ /* 0x000e620000000800 */
[----:B------:R-:W-:Y:S01]  /*5f30*/  R2UR UR21, R12 ;  /* 0x000000000c1572ca */ /* 0x000fe200000e0000 */
[----:B------:R-:W-:Y:S01]  /*5f40*/  IMAD.MOV.U32 R12, RZ, RZ, RZ ;  /* 0x000000ffff0c7224 */ /* 0x000fe200078e00ff */
[----:B---3--:R-:W-:Y:S02]  /*5f50*/  UIADD3 UR48, UR8, 0x3000, URZ ;  /* 0x0000300008307890 */ /* 0x008fe4000fffe03f */
[----:B------:R-:W-:Y:S01]  /*5f60*/  UIADD3 UR8, UR8, 0xa000, URZ ;  /* 0x0000a00008087890 */ /* 0x000fe2000fffe03f */
[----:B------:R-:W-:-:S08]  /*5f70*/  UMOV UR50, 0x30 ;  /* 0x0000003000327882 */ /* 0x000fd00000000000 */
[----:B------:R-:W-:Y:S01]  /*5f80*/  UMOV UR53, UR21 ;  /* 0x0000001500357c82 */ /* 0x000fe20008000000 */
[----:B------:R-:W-:Y:S01]  /*5f90*/  UMOV UR29, UR21 ;  /* 0x00000015001d7c82 */ /* 0x000fe20008000000 */
[----:B------:R2:W-:Y:S01]  /*5fa0*/  UTMALDG.4D [UR48], [UR30], desc[UR46] ;  /* 0x00002e301e0075b4 */ /* 0x0005e20008019000 */
[----:B------:R-:W-:Y:S01]  /*5fb0*/  UMOV UR13, UR21 ;  /* 0x00000015000d7c82 */ /* 0x000fe20008000000 */
[----:B-1----:R-:W-:Y:S01]  /*5fc0*/  ISETP.GE.AND P1, PT, R13, 0x41, PT ;  /* 0x000000410d00780c */ /* 0x002fe20003f26270 */
[----:B------:R2:W-:Y:S01]  /*5fd0*/  UTMALDG.4D [UR40], [UR30], desc[UR46] ;  /* 0x00002e281e0075b4 */ /* 0x0005e20008019000 */
[----:B------:R2:W-:Y:S01]  /*5fe0*/  UTMALDG.4D [UR56], [UR30], desc[UR46] ;  /* 0x00002e381e0075b4 */ /* 0x0005e20008019000 */
[----:B------:R2:W-:Y:S01]  /*5ff0*/  UTMALDG.4D [UR32], [UR22], desc[UR46] ;  /* 0x00002e20160075b4 */ /* 0x0005e20008019000 */
[----:B------:R2:W-:Y:S01]  /*6000*/  UTMALDG.4D [UR24], [UR22], desc[UR46] ;  /* 0x00002e18160075b4 */ /* 0x0005e20008019000 */
[----:B------:R2:W-:Y:S08]  /*6010*/  UTMALDG.4D [UR8], [UR22], desc[UR46] ;  /* 0x00002e08160075b4 */ /* 0x0005f00008019000 */
[----:B--2---:R-:W-:Y:S05]  /*6020*/  @!P1 BRA `(.L_x_57) ;  /* 0x0000001000709947 */ /* 0x004fea0003800000 */
[----:B------:R-:W1:Y:S01]  /*6030*/  S2R R14, SR_TID.X ;  /* 0x00000000000e7919 */ /* 0x000e620000002100 */
[C---:B------:R-:W-:Y:S01]  /*6040*/  VIADD R4, R13.reuse, 0x3f ;  /* 0x0000003f0d047836 */ /* 0x040fe20000000000 */
[----:B------:R-:W-:Y:S01]  /*6050*/  ISETP.GE.AND P1, PT, R13, 0x81, PT ;  /* 0x000000810d00780c */ /* 0x000fe20003f26270 */
[----:B------:R-:W-:Y:S02]  /*6060*/  IMAD.MOV.U32 R12, RZ, RZ, RZ ;  /* 0x000000ffff0c7224 */ /* 0x000fe400078e00ff */
[----:B------:R-:W-:Y:S01]  /*6070*/  IMAD.MOV.U32 R16, RZ, RZ, RZ ;  /* 0x000000ffff107224 */ /* 0x000fe200078e00ff */
[----:B------:R-:W-:-:S04]  /*6080*/  SHF.R.S32.HI R9, RZ, 0x1f, R4 ;  /* 0x0000001fff097819 */ /* 0x000fc80000011404 */
[----:B------:R-:W-:Y:S01]  /*6090*/  LEA.HI R4, R9, R4, RZ, 0x6 ;  /* 0x0000000409047211 */ /* 0x000fe200078f30ff */
[----:B------:R-:W-:-:S03]  /*60a0*/  IMAD.MOV.U32 R9, RZ, RZ, 0x1 ;  /* 0x00000001ff097424 */ /* 0x000fc600078e00ff */
[----:B------:R-:W-:-:S04]  /*60b0*/  LEA.HI.SX32 R4, R4, 0xffffffff, 0x1a ;  /* 0xffffffff04047811 */ /* 0x000fc800078fd2ff */
[----:B------:R-:W-:-:S04]  /*60c0*/  VIMNMX R4, R4, 0x1, !PT ;  /* 0x0000000104047848 */ /* 0x000fc80007fe0100 */
[----:B------:R-:W-:Y:S02]  /*60d0*/  LOP3.LUT R17, R4, 0x1, RZ, 0xc0, !PT ;  /* 0x0000000104117812 */ /* 0x000fe400078ec0ff */
[----:B-1----:R-:W-:Y:S01]  /*60e0*/  LOP3.LUT R13, R14, 0x1f, RZ, 0xc0, !PT ;  /* 0x0000001f0e0d7812 */ /* 0x002fe200078ec0ff */
[----:B------:R-:W-:Y:S06]  /*60f0*/  @!P1 BRA `(.L_x_58) ;  /* 0x0000000800d49947 */ /* 0x000fec0003800000 */
[----:B------:R-:W-:Y:S02]  /*6100*/  IMAD.IADD R18, R4, 0x1, -R17 ;  /* 0x0000000104127824 */ /* 0x000fe400078e0a11 */
[----:B------:R-:W-:Y:S02]  /*6110*/  IMAD.MOV.U32 R9, RZ, RZ, 0x1 ;  /* 0x00000001ff097424 */ /* 0x000fe400078e00ff */
[----:B------:R-:W-:-:S07]  /*6120*/  IMAD.MOV.U32 R16, RZ, RZ, RZ ;  /* 0x000000ffff107224 */ /* 0x000fce00078e00ff */
.L_x_67:
[----:B------:R-:W-:-:S04]  /*6130*/  SHF.L.U32 R20, R9, 0x1f, RZ ;  /* 0x0000001f09147819 */ /* 0x000fc800000006ff */
[----:B-1----:R-:W1:Y:S02]  /*6140*/  SYNCS.PHASECHK.TRANS64.TRYWAIT P1, [R0+URZ+0x26840], R20 ;  /* 0x02684014000075a7 */ /* 0x002e64000802017f */
[----:B-123--:R-:W-:Y:S05]  /*6150*/  @!P1 BRA `(.L_x_59) ;  /* 0x0000001800349947 */ /* 0x00efea0003800000 */
.L_x_86:
[----:B------:R-:W-:Y:S05]  /*6160*/  @P0 BRA `(.L_x_60) ;  /* 0x0000000000140947 */ /* 0x000fea0003800000 */
[----:B------:R-:W-:Y:S01]  /*6170*/  ISETP.NE.AND P1, PT, R13, RZ, PT ;  /* 0x000000ff0d00720c */ /* 0x000fe20003f25270 */
[----:B------:R-:W-:-:S04]  /*6180*/  IMAD.MOV.U32 R3, RZ, RZ, 0x3100 ;  /* 0x00003100ff037424 */ /* 0x000fc800078e00ff */
[----:B------:R2:W-:Y:S08]  /*6190*/  SYNCS.ARRIVE.TRANS64 RZ, [R0+URZ+0x26830], R3 ;  /* 0x0268300300ff79a7 */ /* 0x0005f0000800003f */
[----:B------:R-:W-:Y:S05]  /*61a0*/  @!P1 BRA `(.L_x_60) ;  /* 0x0000000000049947 */ /* 0x000fea0003800000 */
[----:B------:R-:W-:Y:S01]  /*61b0*/  BPT.TRAP 0x1 ;  /* 0x000000040000795c */ /* 0x000fe20000300000 */
.L_x_60:
[----:B------:R-:W2:Y:S01]  /*61c0*/  LDC.64 R14, c[0x0][0x728] ;  /* 0x0001ca00ff0e7b82 */ /* 0x000ea20000000a00 */
[----:B------:R-:W-:Y:S01]  /*61d0*/  IMAD.SHL.U32 R19, R16, 0x40, RZ ;  /* 0x0000004010137824 */ /* 0x000fe200078e00ff */
[----:B------:R-:W-:Y:S01]  /*61e0*/  R2UR UR22, R0 ;  /* 0x00000000001672ca */ /* 0x000fe200000e0000 */
[----:B------:R-:W-:Y:S01]  /*61f0*/  IMAD.MOV.U32 R10, RZ, RZ, R6 ;  /* 0x000000ffff0a7224 */ /* 0x000fe200078e0006 */
[----:B------:R-:W-:Y:S01]  /*6200*/  UMOV UR10, 0x0 ;  /* 0x00000000000a7882 */ /* 0x000fe20000000000 */
[----:B------:R-:W-:Y:S01]  /*6210*/  IMAD.MOV.U32 R11, RZ, RZ, R7 ;  /* 0x000000ffff0b7224 */ /* 0x000fe200078e0007 */
[C---:B------:R-:W-:Y:S01]  /*6220*/  IADD3 R2, P1, R19.reuse, UR6, RZ ;  /* 0x0000000613027c10 */ /* 0x040fe2000ff3e0ff */
[----:B------:R-:W-:Y:S01]  /*6230*/  UMOV UR11, 0x14f00000 ;  /* 0x14f00000000b7882 */ /* 0x000fe20000000000 */
[----:B------:R-:W-:Y:S01]  /*6240*/  R2UR UR19, R19 ;  /* 0x00000000131372ca */ /* 0x000fe200000e0000 */
[----:B------:R-:W-:Y:S01]  /*6250*/  UMOV UR18, URZ ;  /* 0x0000003f00127c82 */ /* 0x000fe20008000000 */
[----:B------:R-:W-:Y:S01]  /*6260*/  UMOV UR34, 0x20 ;  /* 0x0000002000227882 */ /* 0x000fe20000000000 */
[----:B------:R-:W-:Y:S01]  /*6270*/  UMOV UR36, UR20 ;  /* 0x0000001400247c82 */ /* 0x000fe20008000000 */
[----:B------:R-:W-:Y:S01]  /*6280*/  UMOV UR37, UR21 ;  /* 0x0000001500257c82 */ /* 0x000fe20008000000 */
[----:B------:R-:W-:Y:S01]  /*6290*/  UMOV UR26, 0x40 ;  /* 0x00000040001a7882 */ /* 0x000fe20000000000 */
[----:B------:R-:W-:Y:S01]  /*62a0*/  UMOV UR28, UR20 ;  /* 0x00000014001c7c82 */ /* 0x000fe20008000000 */
[----:B------:R-:W-:-:S02]  /*62b0*/  UIADD3 UR17, UR22, 0x26830, URZ ;  /* 0x0002683016117890 */ /* 0x000fc4000fffe03f */
[----:B------:R-:W-:Y:S02]  /*62c0*/  UIADD3 UR16, UR22, 0x18000, URZ ;  /* 0x0001800016107890 */ /* 0x000fe4000fffe03f */
[----:B------:R-:W-:Y:S02]  /*62d0*/  UIADD3 UR32, UR22, 0x19000, URZ ;  /* 0x0001900016207890 */ /* 0x000fe4000fffe03f */
[----:B------:R-:W-:Y:S02]  /*62e0*/  UIADD3 UR24, UR22, 0x1a000, URZ ;  /* 0x0001a00016187890 */ /* 0x000fe4000fffe03f */
[----:B------:R-:W-:Y:S01]  /*62f0*/  UIADD3 UR22, UR22, 0x1e200, URZ ;  /* 0x0001e20016167890 */ /* 0x000fe2000fffe03f */
[----:B--2---:R-:W-:Y:S01]  /*6300*/  LEA R3, P2, R2, R14, 0x2 ;  /* 0x0000000e02037211 */ /* 0x004fe200078410ff */
[----:B------:R-:W-:Y:S01]  /*6310*/  UMOV UR33, UR17 ;  /* 0x0000001100217c82 */ /* 0x000fe20008000000 */
[----:B------:R-:W-:Y:S01]  /*6320*/  UMOV UR35, UR19 ;  /* 0x0000001300237c82 */ /* 0x000fe20008000000 */
[----:B------:R-:W-:Y:S01]  /*6330*/  UMOV UR29, UR21 ;  /* 0x00000015001d7c82 */ /* 0x000fe20008000000 */
[----:B------:R-:W-:Y:S01]  /*6340*/  R2UR UR30, R3 ;  /* 0x00000000031e72ca */ /* 0x000fe200000e0000 */
[----:B------:R-:W-:Y:S01]  /*6350*/  UMOV UR25, UR17 ;  /* 0x0000001100197c82 */ /* 0x000fe20008000000 */
[----:B------:R-:W-:Y:S01]  /*6360*/  LEA.HI.X.SX32 R3, R19, R8, 0x1, P1 ;  /* 0x0000000813037211 */ /* 0x000fe200008f0eff */
[----:B------:R-:W-:Y:S01]  /*6370*/  UMOV UR27, UR19 ;  /* 0x00000013001b7c82 */ /* 0x000fe20008000000 */
[----:B------:R-:W-:Y:S01]  /*6380*/  IADD3 R4, P1, R10, 0x1f0, RZ ;  /* 0x000001f00a047810 */ /* 0x000fe20007f3e0ff */
[----:B------:R-:W-:Y:S01]  /*6390*/  UMOV UR5, 0x10 ;  /* 0x0000001000057882 */ /* 0x000fe20000000000 */
[----:B------:R-:W-:Y:S01]  /*63a0*/  LEA.HI.X R2, R2, R15, R3, 0x2, P2 ;  /* 0x0000000f02027211 */ /* 0x000fe200010f1403 */
[----:B------:R-:W-:Y:S01]  /*63b0*/  UMOV UR23, UR17 ;  /* 0x0000001100177c82 */ /* 0x000fe20008000000 */
[----:B------:R-:W-:Y:S01]  /*63c0*/  R2UR UR8, R4 ;  /* 0x00000000040872ca */ /* 0x000fe200000e0000 */
[----:B------:R-:W-:Y:S01]  /*63d0*/  IMAD.X R5, RZ, RZ, R11, P1 ;  /* 0x000000ffff057224 */ /* 0x000fe200008e060b */
[----:B------:R-:W-:-:S04]  /*63e0*/  R2UR UR31, R2 ;  /* 0x00000000021f72ca */ /* 0x000fc800000e0000 */
[----:B------:R-:W-:-:S13]  /*63f0*/  R2UR UR9, R5 ;  /* 0x00000000050972ca */ /* 0x000fda00000e0000 */
[----:B------:R2:W-:Y:S01]  /*6400*/  UTMALDG.4D [UR16], [UR8], desc[UR10] ;  /* 0x00000a10080075b4 */ /* 0x0005e20008019000 */
[----:B------:R2:W-:Y:S01]  /*6410*/  UTMALDG.4D [UR32], [UR8], desc[UR10] ;  /* 0x00000a20080075b4 */ /* 0x0005e20008019000 */
[----:B------:R2:W-:Y:S01]  /*6420*/  UTMALDG.4D [UR24], [UR8], desc[UR10] ;  /* 0x00000a18080075b4 */ /* 0x0005e20008019000 */
[----:B------:R2:W-:Y:S01]  /*6430*/  UBLKCP.S.G [UR22], [UR30], UR5 ;  /* 0x000000161e0073ba */ /* 0x0005e20008000205 */
[----:B------:R-:W3:Y:S02]  /*6440*/  SYNCS.PHASECHK.TRANS64.TRYWAIT P1, [R0+URZ+0x26828], R20 ;  /* 0x02682814000075a7 */ /* 0x000ee4000802017f */
[----:B--23--:R-:W-:Y:S05]  /*6450*/  @!P1 BRA `(.L_x_61) ;  /* 0x0000001400889947 */ /* 0x00cfea0003800000 */
.L_x_87:
[----:B------:R-:W-:Y:S05]  /*6460*/  @P0 BRA `(.L_x_62) ;  /* 0x0000000000140947 */ /* 0x000fea0003800000 */
[----:B------:R-:W-:Y:S01]  /*6470*/  ISETP.NE.AND P1, PT, R13, RZ, PT ;  /* 0x000000ff0d00720c */ /* 0x000fe20003f25270 */
[----:B------:R-:W-:-:S04]  /*6480*/  IMAD.MOV.U32 R3, RZ, RZ, 0x3100 ;  /* 0x00003100ff037424 */ /* 0x000fc800078e00ff */
[----:B------:R3:W-:Y:S08]  /*6490*/  SYNCS.ARRIVE.TRANS64 RZ, [R0+URZ+0x26818], R3 ;  /* 0x0268180300ff79a7 */ /* 0x0007f0000800003f */
[----:B------:R-:W-:Y:S05]  /*64a0*/  @!P1 BRA `(.L_x_62) ;  /* 0x0000000000049947 */ /* 0x000fea0003800000 */
[----:B------:R-:W-:Y:S01]  /*64b0*/  BPT.TRAP 0x1 ;  /* 0x000000040000795c */ /* 0x000fe20000300000 */
.L_x_62:
[----:B------:R-:W-:Y:S01]  /*64c0*/  VIADD R19, R19, 0x40 ;  /* 0x0000004013137836 */ /* 0x000fe20000000000 */
[----:B------:R-:W-:Y:S01]  /*64d0*/  IADD3 R2, P1, R10, 0xf0, RZ ;  /* 0x000000f00a027810 */ /* 0x000fe20007f3e0ff */
[----:B------:R-:W-:Y:S01]  /*64e0*/  UMOV UR22, 0x0 ;  /* 0x0000000000167882 */ /* 0x000fe20000000000 */
[----:B------:R-:W-:Y:S01]  /*64f0*/  R2UR UR16, R0 ;  /* 0x00000000001072ca */ /* 0x000fe200000e0000 */
[----:B------:R-:W-:Y:S01]  /*6500*/  UMOV UR23, 0x14f00000 ;  /* 0x14f0000000177882 */ /* 0x000fe20000000000 */
[----:B------:R-:W-:Y:S01]  /*6510*/  R2UR UR35, R19 ;  /* 0x00000000132372ca */ /* 0x000fe200000e0000 */
[----:B---3--:R-:W-:Y:S01]  /*6520*/  IMAD.X R3, RZ, RZ, R11, P1 ;  /* 0x000000ffff037224 */ /* 0x008fe200008e060b */
[----:B------:R-:W-:Y:S01]  /*6530*/  R2UR UR10, R2 ;  /* 0x00000000020a72ca */ /* 0x000fe200000e0000 */
[----:B------:R-:W-:Y:S01]  /*6540*/  UMOV UR34, URZ ;  /* 0x0000003f00227c82 */ /* 0x000fe20008000000 */
[----:B------:R-:W-:Y:S01]  /*6550*/  UMOV UR36, UR20 ;  /* 0x0000001400247c82 */ /* 0x000fe20008000000 */
[----:B------:R-:W-:Y:S01]  /*6560*/  UMOV UR37, UR21 ;  /* 0x0000001500257c82 */ /* 0x000fe20008000000 */
[----:B------:R-:W-:Y:S01]  /*6570*/  R2UR UR11, R3 ;  /* 0x00000000030b72ca */ /* 0x000fe200000e0000 */
[----:B------:R-:W-:Y:S01]  /*6580*/  UMOV UR26, 0x20 ;  /* 0x00000020001a7882 */ /* 0x000fe20000000000 */
[----:B------:R-:W-:Y:S01]  /*6590*/  UMOV UR28, UR20 ;  /* 0x00000014001c7c82 */ /* 0x000fe20008000000 */
[----:B------:R-:W-:Y:S01]  /*65a0*/  UMOV UR29, UR21 ;  /* 0x00000015001d7c82 */ /* 0x000fe20008000000 */
[----:B------:R-:W-:Y:S01]  /*65b0*/  UMOV UR18, 0x40 ;  /* 0x0000004000127882 */ /* 0x000fe20000000000 */
[----:B------:R-:W-:-:S02]  /*65c0*/  UIADD3 UR32, UR16, 0x15000, URZ ;  /* 0x0001500010207890 */ /* 0x000fc4000fffe03f */
[----:B------:R-:W-:Y:S02]  /*65d0*/  UIADD3 UR33, UR16, 0x26818, URZ ;  /* 0x0002681810217890 */ /* 0x000fe4000fffe03f */
[----:B------:R-:W-:Y:S02]  /*65e0*/  UIADD3 UR24, UR16, 0x16000, URZ ;  /* 0x0001600010187890 */ /* 0x000fe4000fffe03f */
[----:B------:R-:W-:Y:S02]  /*65f0*/  UIADD3 UR30, UR16, 0x1e100, URZ ;  /* 0x0001e100101e7890 */ /* 0x000fe4000fffe03f */
[----:B------:R-:W-:Y:S02]  /*6600*/  UIADD3 UR16, UR16, 0x17000, URZ ;  /* 0x0001700010107890 */ /* 0x000fe4000fffe03f */
[----:B------:R-:W-:Y:S02]  /*6610*/  UIMAD.WIDE UR8, UR35, 0x4, UR14 ;  /* 0x00000004230878a5 */ /* 0x000fe4000f8e020e */
[----:B------:R3:W-:Y:S01]  /*6620*/  UTMALDG.4D [UR32], [UR10], desc[UR22] ;  /* 0x000016200a0075b4 */ /* 0x0007e20008019000 */
[----:B------:R-:W-:Y:S01]  /*6630*/  UMOV UR25, UR33 ;  /* 0x0000002100197c82 */ /* 0x000fe20008000000 */
[----:B------:R-:W-:Y:S01]  /*6640*/  UMOV UR27, UR35 ;  /* 0x00000023001b7c82 */ /* 0x000fe20008000000 */
[----:B------:R-:W-:Y:S01]  /*6650*/  UMOV UR17, UR33 ;  /* 0x0000002100117c82 */ /* 0x000fe20008000000 */
[----:B------:R-:W-:Y:S01]  /*6660*/  UMOV UR19, UR35 ;  /* 0x0000002300137c82 */ /* 0x000fe20008000000 */
[----:B------:R-:W-:Y:S01]  /*6670*/  UMOV UR31, UR33 ;  /* 0x00000021001f7c82 */ /* 0x000fe20008000000 */
[----:B------:R-:W-:Y:S01]  /*6680*/  UMOV UR5, 0x10 ;  /* 0x0000001000057882 */ /* 0x000fe20000000000 */
[----:B------:R3:W-:Y:S01]  /*6690*/  UTMALDG.4D [UR24], [UR10], desc[UR22] ;  /* 0x000016180a0075b4 */ /* 0x0007e20008019000 */
[----:B------:R3:W-:Y:S01]  /*66a0*/  UTMALDG.4D [UR16], [UR10], desc[UR22] ;  /* 0x000016100a0075b4 */ /* 0x0007e20008019000 */
[----:B------:R3:W-:Y:S01]  /*66b0*/  UBLKCP.S.G [UR30], [UR8], UR5 ;  /* 0x0000001e080073ba */ /* 0x0007e20008000205 */
[----:B------:R-:W4:Y:S02]  /*66c0*/  SYNCS.PHASECHK.TRANS64.TRYWAIT P1, [R0+URZ+0x26848], R20 ;  /* 0x02684814000075a7 */ /* 0x000f24000802017f */
[----:B---34-:R-:W-:Y:S05]  /*66d0*/  @!P1 BRA `(.L_x_63) ;  /* 0x0000001000fc9947 */ /* 0x018fea0003800000 */
.L_x_88:
[----:B-123--:R-:W-:Y:S01]  /*66e0*/  SHF.R.S32.HI R20, RZ, 0x1f, R19 ;  /* 0x0000001fff147819 */ /* 0x00efe20000011413 */
[----:B------:R-:W-:Y:S06]  /*66f0*/  @P0 BRA `(.L_x_64) ;  /* 0x0000000000140947 */ /* 0x000fec0003800000 */
[----:B------:R-:W-:Y:S01]  /*6700*/  ISETP.NE.AND P1, PT, R13, RZ, PT ;  /* 0x000000ff0d00720c */ /* 0x000fe20003f25270 */
[----:B------:R-:W-:-:S04]  /*6710*/  IMAD.MOV.U32 R21, RZ, RZ, 0x3100 ;  /* 0x00003100ff157424 */ /* 0x000fc800078e00ff */
[----:B------:R1:W-:Y:S08]  /*6720*/  SYNCS.ARRIVE.TRANS64 RZ, [R0+URZ+0x26838], R21 ;  /* 0x0268381500ff79a7 */ /* 0x0003f0000800003f */
[----:B------:R-:W-:Y:S05]  /*6730*/  @!P1 BRA `(.L_x_64) ;  /* 0x0000000000049947 */ /* 0x000fea0003800000 */
[----:B------:R-:W-:Y:S01]  /*6740*/  BPT.TRAP 0x1 ;  /* 0x000000040000795c */ /* 0x000fe20000300000 */
.L_x_64:
[C---:B------:R-:W-:Y:S01]  /*6750*/  R2UR UR35, R19.reuse ;  /* 0x00000000132372ca */ /* 0x040fe200000e0000 */
[----:B------:R-:W-:Y:S01]  /*6760*/  UMOV UR10, 0x0 ;  /* 0x00000000000a7882 */ /* 0x000fe20000000000 */
[----:B------:R-:W-:Y:S01]  /*6770*/  IADD3 R19, P1, R19, UR6, RZ ;  /* 0x0000000613137c10 */ /* 0x000fe2000ff3e0ff */
[----:B------:R-:W-:Y:S01]  /*6780*/  UMOV UR11, 0x14f00000 ;  /* 0x14f00000000b7882 */ /* 0x000fe20000000000 */
[----:B------:R-:W-:Y:S01]  /*6790*/  R2UR UR22, R0 ;  /* 0x00000000001672ca */ /* 0x000fe200000e0000 */
[----:B------:R-:W-:Y:S01]  /*67a0*/  UMOV UR34, URZ ;  /* 0x0000003f00227c82 */ /* 0x000fe20008000000 */
[----:B------:R-:W-:Y:S01]  /*67b0*/  R2UR UR8, R4 ;  /* 0x00000000040872ca */ /* 0x000fe200000e0000 */
[----:B------:R-:W-:Y:S01]  /*67c0*/  IMAD.X R20, R20, 0x1, R8, P1 ;  /* 0x0000000114147824 */ /* 0x000fe200008e0608 */
[----:B------:R-:W-:Y:S01]  /*67d0*/  LEA R14, P1, R19, R14, 0x2 ;  /* 0x0000000e130e7211 */ /* 0x000fe200078210ff */
[----:B------:R-:W-:Y:S01]  /*67e0*/  UMOV UR36, UR20 ;  /* 0x0000001400247c82 */ /* 0x000fe20008000000 */
[----:B------:R-:W-:Y:S01]  /*67f0*/  R2UR UR9, R5 ;  /* 0x00000000050972ca */ /* 0x000fe200000e0000 */
[----:B------:R-:W-:Y:S01]  /*6800*/  UMOV UR37, UR21 ;  /* 0x0000001500257c82 */ /* 0x000fe20008000000 */
[----:B------:R-:W-:Y:S01]  /*6810*/  LEA.HI.X R15, R19, R15, R20, 0x2, P1 ;  /* 0x0000000f130f7211 */ /* 0x000fe200008f1414 */
[----:B------:R-:W-:Y:S01]  /*6820*/  UMOV UR26, 0x20 ;  /* 0x00000020001a7882 */ /* 0x000fe20000000000 */
[----:B------:R-:W-:Y:S01]  /*6830*/  R2UR UR30, R14 ;  /* 0x000000000e1e72ca */ /* 0x000fe200000e0000 */
[----:B------:R-:W-:Y:S01]  /*6840*/  UMOV UR28, UR20 ;  /* 0x00000014001c7c82 */ /* 0x000fe20008000000 */
[----:B------:R-:W-:Y:S01]  /*6850*/  R2UR UR31, R15 ;  /* 0x000000000f1f72ca */ /* 0x000fe200000e0000 */
[----:B------:R-:W-:Y:S01]  /*6860*/  UIADD3 UR32, UR22, 0x1b000, URZ ;  /* 0x0001b00016207890 */ /* 0x000fe2000fffe03f */
[----:B------:R-:W-:Y:S01]  /*6870*/  LOP3.LUT R9, R9, 0x1, RZ, 0x3c, !PT ;  /* 0x0000000109097812 */ /* 0x000fe200078e3cff */
[----:B------:R-:W-:-:S02]  /*6880*/  UIADD3 UR33, UR22, 0x26838, URZ ;  /* 0x0002683816217890 */ /* 0x000fc4000fffe03f */
[----:B------:R-:W-:Y:S01]  /*6890*/  UIADD3 UR24, UR22, 0x1c000, URZ ;  /* 0x0001c00016187890 */ /* 0x000fe2000fffe03f */
[----:B------:R-:W-:Y:S01]  /*68a0*/  SHF.L.U32 R5, R9, 0x1f, RZ ;  /* 0x0000001f09057819 */ /* 0x000fe200000006ff */
[----:B------:R-:W-:Y:S02]  /*68b0*/  UIADD3 UR16, UR22, 0x1d000, URZ ;  /* 0x0001d00016107890 */ /* 0x000fe4000fffe03f */
[----:B------:R-:W-:Y:S01]  /*68c0*/  UIADD3 UR22, UR22, 0x1e300, URZ ;  /* 0x0001e30016167890 */ /* 0x000fe2000fffe03f */
[----:B------:R-:W-:Y:S01]  /*68d0*/  UMOV UR29, UR21 ;  /* 0x00000015001d7c82 */ /* 0x000fe20008000000 */
[----:B------:R-:W-:Y:S01]  /*68e0*/  UMOV UR27, UR35 ;  /* 0x00000023001b7c82 */ /* 0x000fe20008000000 */
[----:B------:R-:W-:Y:S01]  /*68f0*/  UMOV UR25, UR33 ;  /* 0x0000002100197c82 */ /* 0x000fe20008000000 */
[----:B------:R-:W-:Y:S01]  /*6900*/  UMOV UR18, 0x40 ;  /* 0x0000004000127882 */ /* 0x000fe20000000000 */
[----:B------:R-:W-:Y:S01]  /*6910*/  UMOV UR19, UR35 ;  /* 0x0000002300137c82 */ /* 0x000fe20008000000 */
[----:B------:R2:W-:Y:S01]  /*6920*/  UTMALDG.4D [UR32], [UR8], desc[UR10] ;  /* 0x00000a20080075b4 */ /* 0x0005e20008019000 */
[----:B------:R-:W-:Y:S01]  /*6930*/  UMOV UR17, UR33 ;  /* 0x0000002100117c82 */ /* 0x000fe20008000000 */
[----:B------:R-:W-:Y:S01]  /*6940*/  UMOV UR23, UR33 ;  /* 0x0000002100177c82 */ /* 0x000fe20008000000 */
[----:B------:R-:W-:Y:S01]  /*6950*/  UMOV UR5, 0x10 ;  /* 0x0000001000057882 */ /* 0x000fe20000000000 */
[----:B------:R2:W-:Y:S01]  /*6960*/  UTMALDG.4D [UR24], [UR8], desc[UR10] ;  /* 0x00000a18080075b4 */ /* 0x0005e20008019000 */
[----:B------:R2:W-:Y:S01]  /*6970*/  UTMALDG.4D [UR16], [UR8], desc[UR10] ;  /* 0x00000a10080075b4 */ /* 0x0005e20008019000 */
[----:B------:R2:W-:Y:S01]  /*6980*/  UBLKCP.S.G [UR22], [UR30], UR5 ;  /* 0x000000161e0073ba */ /* 0x0005e20008000205 */
[----:B------:R-:W3:Y:S02]  /*6990*/  SYNCS.PHASECHK.TRANS64.TRYWAIT P1, [R0+URZ+0x26820], R5 ;  /* 0x02682005000075a7 */ /* 0x000ee4000802017f */
[----:B--23--:R-:W-:Y:S05]  /*69a0*/  @!P1 BRA `(.L_x_65) ;  /* 0x00000010005c9947 */ /* 0x00cfea0003800000 */
.L_x_90:
[----:B------:R-:W-:Y:S05]  /*69b0*/  @P0 BRA `(.L_x_66) ;  /* 0x0000000000140947 */ /* 0x000fea0003800000 */
[----:B------:R-:W-:Y:S01]  /*69c0*/  ISETP.NE.AND P1, PT, R13, RZ, PT ;  /* 0x000000ff0d00720c */ /* 0x000fe20003f25270 */
[----:B--2---:R-:W-:-:S04]  /*69d0*/  IMAD.MOV.U32 R5, RZ, RZ, 0x3100 ;  /* 0x00003100ff057424 */ /* 0x004fc800078e00ff */
[----:B------:R3:W-:Y:S08]  /*69e0*/  SYNCS.ARRIVE.TRANS64 RZ, [R0+URZ+0x26810], R5 ;  /* 0x0268100500ff79a7 */ /* 0x0007f0000800003f */
[----:B------:R-:W-:Y:S05]  /*69f0*/  @!P1 BRA `(.L_x_66) ;  /* 0x0000000000049947 */ /* 0x000fea0003800000 */
[----:B------:R-:W-:Y:S01]  /*6a00*/  BPT.TRAP 0x1 ;  /* 0x000000040000795c */ /* 0x000fe20000300000 */
.L_x_66:
[----:B------:R-:W-:Y:S01]  /*6a10*/  R2UR UR5, R16 ;  /* 0x00000000100572ca */ /* 0x000fe200000e0000 */
[----:B------:R-:W-:Y:S01]  /*6a20*/  VIADD R18, R18, 0xfffffffe ;  /* 0xfffffffe12127836 */ /* 0x000fe20000000000 */
[----:B------:R-:W-:Y:S01]  /*6a30*/  R2UR UR16, R0 ;  /* 0x00000000001072ca */ /* 0x000fe200000e0000 */
[----:B------:R-:W-:Y:S01]  /*6a40*/  UMOV UR22, 0x0 ;  /* 0x0000000000167882 */ /* 0x000fe20000000000 */
[----:B------:R-:W-:Y:S01]  /*6a50*/  R2UR UR10, R2 ;  /* 0x00000000020a72ca */ /* 0x000fe200000e0000 */
[----:B------:R-:W-:Y:S01]  /*6a60*/  UMOV UR23, 0x14f00000 ;  /* 0x14f0000000177882 */ /* 0x000fe20000000000 */
[----:B------:R-:W-:Y:S01]  /*6a70*/  R2UR UR11, R3 ;  /* 0x00000000030b72ca */ /* 0x000fe200000e0000 */
[----:B------:R-:W-:Y:S01]  /*6a80*/  UMOV UR34, URZ ;  /* 0x0000003f00227c82 */ /* 0x000fe20008000000 */
[----:B------:R-:W-:Y:S01]  /*6a90*/  ISETP.NE.AND P1, PT, R18, RZ, PT ;  /* 0x000000ff1200720c */ /* 0x000fe20003f25270 */
[----:B------:R-:W-:Y:S01]  /*6aa0*/  UMOV UR36, UR20 ;  /* 0x0000001400247c82 */ /* 0x000fe20008000000 */
[----:B------:R-:W-:Y:S01]  /*6ab0*/  UMOV UR37, UR21 ;  /* 0x0000001500257c82 */ /* 0x000fe20008000000 */
[----:B------:R-:W-:Y:S01]  /*6ac0*/  UMOV UR26, 0x20 ;  /* 0x00000020001a7882 */ /* 0x000fe20000000000 */
[----:B------:R-:W-:Y:S01]  /*6ad0*/  UMOV UR28, UR20 ;  /* 0x00000014001c7c82 */ /* 0x000fe20008000000 */
[----:B------:R-:W-:-:S02]  /*6ae0*/  UIADD3 UR5, UR5, 0x2, URZ ;  /* 0x0000000205057890 */ /* 0x000fc4000fffe03f */
[----:B------:R-:W-:Y:S02]  /*6af0*/  UIADD3 UR32, UR16, 0x12000, URZ ;  /* 0x0001200010207890 */ /* 0x000fe4000fffe03f */
[----:B------:R-:W-:Y:S02]  /*6b00*/  USHF.L.U32 UR35, UR5, 0x6, URZ ;  /* 0x0000000605237899 */ /* 0x000fe4000800063f */
[----:B------:R-:W-:Y:S01]  /*6b10*/  UIADD3 UR33, UR16, 0x26810, URZ ;  /* 0x0002681010217890 */ /* 0x000fe2000fffe03f */
[----:B------:R-:W-:Y:S01]  /*6b20*/  IMAD.U32 R16, RZ, RZ, UR5 ;  /* 0x00000005ff107e24 */ /* 0x000fe2000f8e00ff */
[----:B------:R-:W-:Y:S02]  /*6b30*/  UIADD3 UR24, UR16, 0x13000, URZ ;  /* 0x0001300010187890 */ /* 0x000fe4000fffe03f */
[----:B------:R-:W-:Y:S02]  /*6b40*/  UIADD3 UR30, UR16, 0x1e000, URZ ;  /* 0x0001e000101e7890 */ /* 0x000fe4000fffe03f */
[----:B------:R-:W-:-:S02]  /*6b50*/  UIADD3 UR16, UR16, 0x14000, URZ ;  /* 0x0001400010107890 */ /* 0x000fc4000fffe03f */
[----:B------:R-:W-:Y:S02]  /*6b60*/  UIMAD.WIDE UR8, UR35, 0x4, UR14 ;  /* 0x00000004230878a5 */ /* 0x000fe4000f8e020e */
[----:B------:R4:W-:Y:S01]  /*6b70*/  UTMALDG.4D [UR32], [UR10], desc[UR22] ;  /* 0x000016200a0075b4 */ /* 0x0009e20008019000 */
[----:B------:R-:W-:Y:S01]  /*6b80*/  UMOV UR29, UR21 ;  /* 0x00000015001d7c82 */ /* 0x000fe20008000000 */
[----:B------:R-:W-:Y:S01]  /*6b90*/  UMOV UR25, UR33 ;  /* 0x0000002100197c82 */ /* 0x000fe20008000000 */
[----:B------:R-:W-:Y:S01]  /*6ba0*/  UMOV UR27, UR35 ;  /* 0x00000023001b7c82 */ /* 0x000fe20008000000 */
[----:B------:R-:W-:Y:S01]  /*6bb0*/  UMOV UR18, 0x40 ;  /* 0x0000004000127882 */ /* 0x000fe20000000000 */
[----:B------:R-:W-:Y:S01]  /*6bc0*/  UMOV UR17, UR33 ;  /* 0x0000002100117c82 */ /* 0x000fe20008000000 */
[----:B------:R-:W-:Y:S01]  /*6bd0*/  UMOV UR19, UR35 ;  /* 0x0000002300137c82 */ /* 0x000fe20008000000 */
[----:B------:R-:W-:Y:S01]  /*6be0*/  UMOV UR13, 0x10 ;  /* 0x00000010000d7882 */ /* 0x000fe20000000000 */
[----:B------:R4:W-:Y:S01]  /*6bf0*/  UTMALDG.4D [UR24], [UR10], desc[UR22] ;  /* 0x000016180a0075b4 */ /* 0x0009e20008019000 */
[----:B------:R-:W-:Y:S01]  /*6c00*/  UMOV UR31, UR33 ;  /* 0x00000021001f7c82 */ /* 0x000fe20008000000 */
[----:B------:R4:W-:Y:S01]  /*6c10*/  UTMALDG.4D [UR16], [UR10], desc[UR22] ;  /* 0x000016100a0075b4 */ /* 0x0009e20008019000 */
[----:B------:R4:W-:Y:S02]  /*6c20*/  UBLKCP.S.G [UR30], [UR8], UR13 ;  /* 0x0000001e080073ba */ /* 0x0009e4000800020d */
[----:B----4-:R-:W-:Y:S05]  /*6c30*/  @P1 BRA `(.L_x_67) ;  /* 0xfffffff4003c1947 */ /* 0x010fea000383ffff */
[----:B--23--:R-:W-:-:S07]  /*6c40*/  IMAD.U32 R5, RZ, RZ, UR35 ;  /* 0x00000023ff057e24 */ /* 0x00cfce000f8e00ff */
.L_x_58:
[----:B------:R-:W-:-:S13]  /*6c50*/  ISETP.NE.AND P1, PT, R17, RZ, PT ;  /* 0x000000ff1100720c */ /* 0x000fda0003f25270 */
[----:B------:R-:W-:Y:S05]  /*6c60*/  @!P1 BRA `(.L_x_57) ;  /* 0x0000000400609947 */ /* 0x000fea0003800000 */
[----:B------:R-:W-:-:S04]  /*6c70*/  SHF.L.U32 R7, R9, 0x1f, RZ ;  /* 0x0000001f09077819 */ /* 0x000fc800000006ff */
[----:B------:R-:W2:Y:S02]  /*6c80*/  SYNCS.PHASECHK.TRANS64.TRYWAIT P1, [R0+URZ+0x26840], R7 ;  /* 0x02684007000075a7 */ /* 0x000ea4000802017f */
[----:B--2---:R-:W-:Y:S05]  /*6c90*/  @!P1 BRA `(.L_x_68) ;  /* 0x0000000c00b89947 */ /* 0x004fea0003800000 */
.L_x_91:
[----:B------:R-:W-:Y:S05]  /*6ca0*/  @P0 BRA `(.L_x_69) ;  /* 0x0000000000140947 */ /* 0x000fea0003800000 */
[----:B------:R-:W-:Y:S01]  /*6cb0*/  ISETP.NE.AND P1, PT, R13, RZ, PT ;  /* 0x000000ff0d00720c */ /* 0x000fe20003f25270 */
[----:B------:R-:W-:-:S04]  /*6cc0*/  IMAD.MOV.U32 R5, RZ, RZ, 0x3100 ;  /* 0x00003100ff057424 */ /* 0x000fc800078e00ff */
[----:B------:R3:W-:Y:S08]  /*6cd0*/  SYNCS.ARRIVE.TRANS64 RZ, [R0+URZ+0x26830], R5 ;  /* 0x0268300500ff79a7 */ /* 0x0007f0000800003f */
[----:B------:R-:W-:Y:S05]  /*6ce0*/  @!P1 BRA `(.L_x_69) ;  /* 0x0000000000049947 */ /* 0x000fea0003800000 */
[----:B------:R-:W-:Y:S01]  /*6cf0*/  BPT.TRAP 0x1 ;  /* 0x000000040000795c */ /* 0x000fe20000300000 */
.L_x_69:
[----:B---3--:R-:W3:Y:S01]  /*6d00*/  LDC.64 R4, c[0x0][0x728] ;  /* 0x0001ca00ff047b82 */ /* 0x008ee20000000a00 */
[----:B------:R-:W-:Y:S01]  /*6d10*/  IMAD.SHL.U32 R15, R16, 0x40, RZ ;  /* 0x00000040100f7824 */ /* 0x000fe200078e00ff */
[----:B------:R-:W-:Y:S01]  /*6d20*/  R2UR UR16, R0 ;  /* 0x00000000001072ca */ /* 0x000fe200000e0000 */
[----:B------:R-:W-:Y:S01]  /*6d30*/  UMOV UR10, 0x0 ;  /* 0x00000000000a7882 */ /* 0x000fe20000000000 */
[----:B------:R-:W-:Y:S01]  /*6d40*/  UMOV UR11, 0x14f00000 ;  /* 0x14f00000000b7882 */ /* 0x000fe20000000000 */
[----:B------:R-:W-:Y:S01]  /*6d50*/  UMOV UR34, URZ ;  /* 0x0000003f00227c82 */ /* 0x000fe20008000000 */
[C---:B------:R-:W-:Y:S01]  /*6d60*/  IADD3 R6, P1, R15.reuse, UR6, RZ ;  /* 0x000000060f067c10 */ /* 0x040fe2000ff3e0ff */
[----:B------:R-:W-:Y:S01]  /*6d70*/  UMOV UR36, UR20 ;  /* 0x0000001400247c82 */ /* 0x000fe20008000000 */
[C---:B------:R-:W-:Y:S01]  /*6d80*/  R2UR UR35, R15.reuse ;  /* 0x000000000f2372ca */ /* 0x040fe200000e0000 */
[----:B------:R-:W-:Y:S01]  /*6d90*/  UMOV UR37, UR21 ;  /* 0x0000001500257c82 */ /* 0x000fe20008000000 */
[----:B------:R-:W-:Y:S01]  /*6da0*/  LEA.HI.X.SX32 R12, R15, R8, 0x1, P1 ;  /* 0x000000080f0c7211 */ /* 0x000fe200008f0eff */
        /* <DEDUP_REMOVED lines=8> */
[----:B------:R-:W-:Y:S01]  /*6e30*/  UIADD3 UR16, UR16, 0x1a000, URZ ;  /* 0x0001a00010107890 */ /* 0x000fe2000fffe03f */
[----:B---3--:R-:W-:Y:S01]  /*6e40*/  LEA R4, P2, R6, R4, 0x2 ;  /* 0x0000000406047211 */ /* 0x008fe200078410ff */
[----:B------:R-:W-:Y:S01]  /*6e50*/  UMOV UR25, UR33 ;  /* 0x0000002100197c82 */ /* 0x000fe20008000000 */
[----:B------:R-:W-:Y:S01]  /*6e60*/  UMOV UR27, UR35 ;  /* 0x00000023001b7c82 */ /* 0x000fe20008000000 */
[----:B------:R-:W-:Y:S01]  /*6e70*/  UMOV UR17, UR33 ;  /* 0x0000002100117c82 */ /* 0x000fe20008000000 */
[----:B------:R-:W-:Y:S01]  /*6e80*/  R2UR UR22, R4 ;  /* 0x00000000041672ca */ /* 0x000fe200000e0000 */
[----:B------:R-:W-:Y:S01]  /*6e90*/  UMOV UR19, UR35 ;  /* 0x0000002300137c82 */ /* 0x000fe20008000000 */
[----:B------:R-:W-:Y:S01]  /*6ea0*/  IADD3 R4, P1, R10, 0x1f0, RZ ;  /* 0x000001f00a047810 */ /* 0x000fe20007f3e0ff */
[----:B------:R-:W-:Y:S01]  /*6eb0*/  UMOV UR31, UR33 ;  /* 0x00000021001f7c82 */ /* 0x000fe20008000000 */
[----:B------:R-:W-:Y:S01]  /*6ec0*/  LEA.HI.X R5, R6, R5, R12, 0x2, P2 ;  /* 0x0000000506057211 */ /* 0x000fe200010f140c */
[----:B------:R-:W-:Y:S01]  /*6ed0*/  UMOV UR5, 0x10 ;  /* 0x0000001000057882 */ /* 0x000fe20000000000 */
        /* <DEDUP_REMOVED lines=8> */
[----:B------:R-:W4:Y:S02]  /*6f60*/  SYNCS.PHASECHK.TRANS64.TRYWAIT P1, [R0+URZ+0x26828], R7 ;  /* 0x02682807000075a7 */ /* 0x000f24000802017f */
[----:B---34-:R-:W-:Y:S05]  /*6f70*/  @!P1 BRA `(.L_x_70) ;  /* 0x0000000c00149947 */ /* 0x018fea0003800000 */
.L_x_92:
[----:B------:R-:W-:Y:S05]  /*6f80*/  @P0 BRA `(.L_x_71) ;  /* 0x0000000000140947 */ /* 0x000fea0003800000 */
[----:B------:R-:W-:Y:S01]  /*6f90*/  ISETP.NE.AND P0, PT, R13, RZ, PT ;  /* 0x000000ff0d00720c */ /* 0x000fe20003f05270 */
[----:B------:R-:W-:-:S04]  /*6fa0*/  IMAD.MOV.U32 R5, RZ, RZ, 0x3100 ;  /* 0x00003100ff057424 */ /* 0x000fc800078e00ff */
[----:B------:R4:W-:Y:S08]  /*6fb0*/  SYNCS.ARRIVE.TRANS64 RZ, [R0+URZ+0x26818], R5 ;  /* 0x0268180500ff79a7 */ /* 0x0009f0000800003f */
[----:B------:R-:W-:Y:S05]  /*6fc0*/  @!P0 BRA `(.L_x_71) ;  /* 0x0000000000048947 */ /* 0x000fea0003800000 */
[----:B------:R-:W-:Y:S01]  /*6fd0*/  BPT.TRAP 0x1 ;  /* 0x000000040000795c */ /* 0x000fe20000300000 */
.L_x_71:
[----:B------:R-:W-:Y:S01]  /*6fe0*/  R2UR UR35, R15 ;  /* 0x000000000f2372ca */ /* 0x000fe200000e0000 */
[----:B------:R-:W-:Y:S01]  /*6ff0*/  UMOV UR22, 0x0 ;  /* 0x0000000000167882 */ /* 0x000fe20000000000 */
[----:B------:R-:W-:Y:S01]  /*7000*/  R2UR UR16, R0 ;  /* 0x00000000001072ca */ /* 0x000fe200000e0000 */
[----:B------:R-:W-:Y:S01]  /*7010*/  UMOV UR23, 0x14f00000 ;  /* 0x14f0000000177882 */ /* 0x000fe20000000000 */
[----:B------:R-:W-:Y:S01]  /*7020*/  R2UR UR10, R2 ;  /* 0x00000000020a72ca */ /* 0x000fe200000e0000 */
[----:B------:R-:W-:Y:S01]  /*7030*/  UMOV UR34, URZ ;  /* 0x0000003f00227c82 */ /* 0x000fe20008000000 */
[----:B------:R-:W-:Y:S01]  /*7040*/  R2UR UR11, R3 ;  /* 0x00000000030b72ca */ /* 0x000fe200000e0000 */
[----:B------:R-:W-:Y:S01]  /*7050*/  UMOV UR36, UR20 ;  /* 0x0000001400247c82 */ /* 0x000fe20008000000 */
[----:B------:R-:W-:Y:S01]  /*7060*/  UMOV UR37, UR21 ;  /* 0x0000001500257c82 */ /* 0x000fe20008000000 */
[----:B------:R-:W-:Y:S01]  /*7070*/  UMOV UR26, 0x20 ;  /* 0x00000020001a7882 */ /* 0x000fe20000000000 */
[----:B------:R-:W-:Y:S01]  /*7080*/  UMOV UR28, UR20 ;  /* 0x00000014001c7c82 */ /* 0x000fe20008000000 */
[----:B------:R-:W-:Y:S01]  /*7090*/  UMOV UR29, UR21 ;  /* 0x00000015001d7c82 */ /* 0x000fe20008000000 */
[----:B------:R-:W-:Y:S01]  /*70a0*/  UMOV UR18, 0x40 ;  /* 0x0000004000127882 */ /* 0x000fe20000000000 */
[----:B------:R-:W-:Y:S01]  /*70b0*/  UIADD3 UR35, UR35, 0x40, URZ ;  /* 0x0000004023237890 */ /* 0x000fe2000fffe03f */
[----:B------:R-:W-:Y:S01]  /*70c0*/  IMAD.MOV.U32 R12, RZ, RZ, 0x1 ;  /* 0x00000001ff0c7424 */ /* 0x000fe200078e00ff */
[----:B------:R-:W-:-:S02]  /*70d0*/  UIADD3 UR32, UR16, 0x15000, URZ ;  /* 0x0001500010207890 */ /* 0x000fc4000fffe03f */
[----:B------:R-:W-:Y:S02]  /*70e0*/  UIADD3 UR33, UR16, 0x26818, URZ ;  /* 0x0002681810217890 */ /* 0x000fe4000fffe03f */
[----:B------:R-:W-:Y:S01]  /*70f0*/  UIADD3 UR24, UR16, 0x16000, URZ ;  /* 0x0001600010187890 */ /* 0x000fe2000fffe03f */
[----:B----4-:R-:W-:Y:S01]  /*7100*/  IMAD.U32 R5, RZ, RZ, UR35 ;  /* 0x00000023ff057e24 */ /* 0x010fe2000f8e00ff */
        /* <DEDUP_REMOVED lines=8> */
[----:B------:R-:W-:Y:S01]  /*7190*/  UMOV UR5, 0x10 ;  /* 0x0000001000057882 */ /* 0x000fe20000000000 */
[----:B------:R-:W-:Y:S01]  /*71a0*/  UMOV UR31, UR33 ;  /* 0x00000021001f7c82 */ /* 0x000fe20008000000 */
[----:B------:R4:W-:Y:S01]  /*71b0*/  UTMALDG.4D [UR24], [UR10], desc[UR22] ;  /* 0x000016180a0075b4 */ /* 0x0009e20008019000 */
[----:B------:R4:W-:Y:S01]  /*71c0*/  UTMALDG.4D [UR16], [UR10], desc[UR22] ;  /* 0x000016100a0075b4 */ /* 0x0009e20008019000 */
[----:B------:R4:W-:Y:S02]  /*71d0*/  UBLKCP.S.G [UR30], [UR8], UR5 ;  /* 0x0000001e080073ba */ /* 0x0009e40008000205 */
[----:B----4-:R-:W-:Y:S01]  /*71e0*/  NOP ;  /* 0x0000000000007918 */ /* 0x010fe20000000000 */
.L_x_57:
[----:B------:R-:W4:Y:S01]  /*71f0*/  S2R R2, SR_TID.X ;  /* 0x0000000000027919 */ /* 0x000f220000002100 */
[----:B------:R-:W-:Y:S01]  /*7200*/  IMAD R3, R12, 0x8, R0 ;  /* 0x000000080c037824 */ /* 0x000fe200078e0200 */
[----:B----4-:R-:W-:Y:S02]  /*7210*/  LOP3.LUT R4, R2, 0x7f, RZ, 0xc0, !PT ;  /* 0x0000007f02047812 */ /* 0x010fe400078ec0ff */
[----:B------:R-:W-:Y:S02]  /*7220*/  SHF.L.U32 R2, R9, 0x1f, RZ ;  /* 0x0000001f09027819 */ /* 0x000fe400000006ff */
[----:B------:R-:W-:Y:S02]  /*7230*/  ISETP.NE.AND P1, PT, R4, RZ, PT ;  /* 0x000000ff0400720c */ /* 0x000fe40003f25270 */
[----:B------:R-:W4:Y:S02]  /*7240*/  SYNCS.PHASECHK.TRANS64.TRYWAIT P0, [R3+URZ+0x26840], R2 ;  /* 0x02684002030075a7 */ /* 0x000f24000800017f */
[----:B----4-:R-:W-:Y:S09]  /*7250*/  @!P0 BRA `(.L_x_72) ;  /* 0x0000000800708947 */ /* 0x010ff20003800000 */
.L_x_93:
[----:B------:R-:W-:Y:S05]  /*7260*/  @P1 BRA `(.L_x_73) ;  /* 0x0000000000181947 */ /* 0x000fea0003800000 */
[----:B------:R-:W5:Y:S01]  /*7270*/  S2R R4, SR_TID.X ;  /* 0x0000000000047919 */ /* 0x000f620000002100 */
[----:B----4-:R-:W-:-:S04]  /*7280*/  IMAD.MOV.U32 R2, RZ, RZ, 0x3100 ;  /* 0x00003100ff027424 */ /* 0x010fc800078e00ff */
[----:B------:R4:W-:Y:S01]  /*7290*/  SYNCS.ARRIVE.TRANS64 RZ, [R3+URZ+0x26830], R2 ;  /* 0x0268300203ff79a7 */ /* 0x0009e2000800003f */
[----:B-----5:R-:W-:-:S13]  /*72a0*/  LOP3.LUT P0, RZ, R4, 0x1f, RZ, 0xc0, !PT ;  /* 0x0000001f04ff7812 */ /* 0x020fda000780c0ff */
[----:B----4-:R-:W-:Y:S05]  /*72b0*/  @!P0 BRA `(.L_x_73) ;  /* 0x0000000000048947 */ /* 0x010fea0003800000 */
[----:B------:R-:W-:Y:S01]  /*72c0*/  BPT.TRAP 0x1 ;  /* 0x000000040000795c */ /* 0x000fe20000300000 */
.L_x_73:
[----:B------:R-:W-:Y:S01]  /*72d0*/  R2UR UR35, R5 ;  /* 0x00000000052372ca */ /* 0x000fe200000e0000 */
[C-C-:B----4-:R-:W-:Y:S01]  /*72e0*/  IMAD R2, R12.reuse, 0x3000, R0.reuse ;  /* 0x000030000c027824 */ /* 0x150fe200078e0200 */
[----:B------:R-:W-:Y:S01]  /*72f0*/  R2UR UR33, R3 ;  /* 0x00000000032172ca */ /* 0x000fe200000e0000 */
[----:B-123--:R-:W-:Y:S01]  /*7300*/  IMAD R0, R12, 0x100, R0 ;  /* 0x000001000c007824 */ /* 0x00efe200078e0200 */
[----:B------:R-:W-:Y:S01]  /*7310*/  ULDC.64 UR8, c[0x0][0x728] ;  /* 0x0001ca0000087ab9 */ /* 0x000fe20000000a00 */
[----:B------:R-:W-:Y:S01]  /*7320*/  UMOV UR22, 0x0 ;  /* 0x0000000000167882 */ /* 0x000fe20000000000 */
[----:B------:R-:W-:Y:S01]  /*7330*/  R2UR UR16, R2 ;  /* 0x00000000021072ca */ /* 0x000fe200000e0000 */
[----:B------:R-:W-:Y:S01]  /*7340*/  UMOV UR23, 0x14f00000 ;  /* 0x14f0000000177882 */ /* 0x000fe20000000000 */
[----:B------:R-:W-:Y:S01]  /*7350*/  R2UR UR5, R0 ;  /* 0x00000000000572ca */ /* 0x000fe200000e0000 */
[----:B------:R-:W-:Y:S01]  /*7360*/  UMOV UR34, URZ ;  /* 0x0000003f00227c82 */ /* 0x000fe20008000000 */
[----:B------:R-:W-:Y:S01]  /*7370*/  UMOV UR36, UR20 ;  /* 0x0000001400247c82 */ /* 0x000fe20008000000 */
[----:B------:R-:W-:Y:S01]  /*7380*/  UMOV UR37, UR21 ;  /* 0x0000001500257c82 */ /* 0x000fe20008000000 */
[----:B------:R-:W-:Y:S01]  /*7390*/  UMOV UR26, 0x20 ;  /* 0x00000020001a7882 */ /* 0x000fe20000000000 */
[----:B------:R-:W-:Y:S01]  /*73a0*/  UIADD3 UR13, UP0, UR35, UR6, URZ ;  /* 0x00000006230d7290 */ /* 0x000fe2000ff1e03f */
[----:B------:R-:W-:Y:S01]  /*73b0*/  VIADD R0, R12, 0x1 ;  /* 0x000000010c007836 */ /* 0x000fe20000000000 */
[----:B------:R-:W-:Y:S01]  /*73c0*/  UIADD3 UR33, UR33, 0x26830, URZ ;  /* 0x0002683021217890 */ /* 0x000fe2000fffe03f */
[----:B------:R-:W-:Y:S01]  /*73d0*/  UMOV UR28, UR20 ;  /* 0x00000014001c7c82 */ /* 0x000fe20008000000 */
[----:B------:R-:W-:-:S02]  /*73e0*/  UMOV UR29, UR21 ;  /* 0x00000015001d7c82 */ /* 0x000fc40008000000 */
[----:B------:R-:W-:Y:S01]  /*73f0*/  PLOP3.LUT P0, PT, PT, PT, UP0, 0x80, 0x0 ;  /* 0x000000000000781c */ /* 0x000fe20003f0f008 */
[----:B------:R-:W-:Y:S02]  /*7400*/  ULEA UR8, UP0, UR13, UR8, 0x2 ;  /* 0x000000080d087291 */ /* 0x000fe4000f80103f */
[----:B------:R-:W-:Y:S01]  /*7410*/  UIADD3 UR32, UR16, 0x18000, URZ ;  /* 0x0001800010207890 */ /* 0x000fe2000fffe03f */
[----:B------:R-:W-:Y:S01]  /*7420*/  LEA.HI.X.SX32 R5, R5, R8, 0x1, P0 ;  /* 0x0000000805057211 */ /* 0x000fe200000f0eff */
[----:B------:R-:W-:Y:S01]  /*7430*/  UIADD3 UR24, UR16, 0x19000, URZ ;  /* 0x0001900010187890 */ /* 0x000fe2000fffe03f */
[----:B------:R-:W-:Y:S01]  /*7440*/  IADD3 R10, P0, R10, 0x1f0, RZ ;  /* 0x000001f00a0a7810 */ /* 0x000fe20007f1e0ff */
[----:B------:R-:W-:Y:S01]  /*7450*/  UIADD3 UR16, UR16, 0x1a000, URZ ;  /* 0x0001a00010107890 */ /* 0x000fe2000fffe03f */
[----:B------:R-:W-:Y:S01]  /*7460*/  R2UR UR17, R5 ;  /* 0x00000000051172ca */ /* 0x000fe200000e0000 */
[----:B------:R-:W-:Y:S01]  /*7470*/  UIADD3 UR30, UR5, 0x1e200, URZ ;  /* 0x0001e200051e7890 */ /* 0x000fe2000fffe03f */
[----:B------:R-:W-:Y:S01]  /*7480*/  R2UR UR10, R10 ;  /* 0x000000000a0a72ca */ /* 0x000fe200000e0000 */
[----:B------:R-:W-:Y:S01]  /*7490*/  IMAD.X R11, RZ, RZ, R11, P0 ;  /* 0x000000ffff0b7224 */ /* 0x000fe200000e060b */
[----:B------:R-:W-:Y:S01]  /*74a0*/  UMOV UR27, UR35 ;  /* 0x00000023001b7c82 */ /* 0x000fe20008000000 */
[----:B------:R-:W-:Y:S01]  /*74b0*/  UMOV UR25, UR33 ;  /* 0x0000002100197c82 */ /* 0x000fe20008000000 */
[----:B------:R-:W-:Y:S01]  /*74c0*/  UMOV UR18, 0x40 ;  /* 0x0000004000127882 */ /* 0x000fe20000000000 */
[----:B------:R-:W-:Y:S01]  /*74d0*/  UMOV UR19, UR35 ;  /* 0x0000002300137c82 */ /* 0x000fe20008000000 */
[----:B------:R-:W-:Y:S01]  /*74e0*/  R2UR UR11, R11 ;  /* 0x000000000b0b72ca */ /* 0x000fe200000e0000 */
[----:B------:R-:W-:Y:S01]  /*74f0*/  UMOV UR31, UR33 ;  /* 0x00000021001f7c82 */ /* 0x000fe20008000000 */
[----:B------:R-:W-:Y:S01]  /*7500*/  UMOV UR5, 0x10 ;  /* 0x0000001000057882 */ /* 0x000fe20000000000 */
[----:B------:R-:W-:-:S02]  /*7510*/  ISETP.NE.AND P0, PT, R0, 0x2, PT ;  /* 0x000000020000780c */ /* 0x000fc40003f05270 */
[----:B------:R-:W-:Y:S02]  /*7520*/  ULEA.HI.X UR9, UR13, UR9, UR17, 0x2, UP0 ;  /* 0x000000090d097291 */ /* 0x000fe400080f1411 */
[----:B------:R-:W-:Y:S01]  /*7530*/  SEL R2, RZ, 0x1, P0 ;  /* 0x00000001ff027807 */ /* 0x000fe20000000000 */
[----:B------:R-:W-:Y:S01]  /*7540*/  UMOV UR17, UR33 ;  /* 0x0000002100117c82 */ /* 0x000fe20008000000 */
[----:B------:R-:W-:Y:S02]  /*7550*/  SEL R0, R0, RZ, P0 ;  /* 0x000000ff00007207 */ /* 0x000fe40000000000 */
[----:B------:R-:W-:Y:S02]  /*7560*/  LOP3.LUT R9, R9, R2, RZ, 0x3c, !PT ;  /* 0x0000000209097212 */ /* 0x000fe400078e3cff */
[----:B------:R1:W-:Y:S01]  /*7570*/  UTMALDG.4D [UR32], [UR10], desc[UR22] ;  /* 0x000016200a0075b4 */ /* 0x0003e20008019000 */
[----:B------:R1:W-:Y:S01]  /*7580*/  UTMALDG.4D [UR24], [UR10], desc[UR22] ;  /* 0x000016180a0075b4 */ /* 0x0003e20008019000 */
[----:B------:R1:W-:Y:S01]  /*7590*/  UTMALDG.4D [UR16], [UR10], desc[UR22] ;  /* 0x000016100a0075b4 */ /* 0x0003e20008019000 */
[----:B------:R1:W-:Y:S02]  /*75a0*/  UBLKCP.S.G [UR30], [UR8], UR5 ;  /* 0x0000001e080073ba */ /* 0x0003e40008000205 */
[----:B-1----:R-:W-:Y:S01]  /*75b0*/  NOP ;  /* 0x0000000000007918 */ /* 0x002fe20000000000 */
.L_x_54:
[----:B------:R-:W-:Y:S05]  /*75c0*/  BSYNC B0 ;  /* 0x0000000000007941 */ /* 0x000fea0003800000 */
.L_x_53:
[----:B------:R-:W-:-:S03]  /*75d0*/  UMOV UR5, 0xffffffff ;  /* 0xffffffff00057882 */ /* 0x000fc60000000000 */
[----:B------:R-:W-:Y:S05]  /*75e0*/  BRA.DIV UR5, `(.L_x_74) ;  /* 0x0000000605a07947 */ /* 0x000fea000b800000 */
[----:B------:R-:W-:-:S13]  /*75f0*/  ELECT P0, URZ, PT ;  /* 0x00000000003f782f */ /* 0x000fda0003800000 */
.L_x_96:
[----:B------:R-:W-:Y:S04]  /*7600*/  BSSY B0, `(.L_x_75) ;  /* 0x0000023000007945 */ /* 0x000fe80003800000 */
[----:B------:R-:W-:Y:S05]  /*7610*/  @!P0 BRA `(.L_x_76) ;  /* 0x0000000000848947 */ /* 0x000fea0003800000 */
[----:B------:R-:W-:-:S06]  /*7620*/  ULOP3.LUT UR5, UR38, 0x2, URZ, 0xfc, !UPT ;  /* 0x0000000226057892 */ /* 0x000fcc000f8efc3f */
[----:B------:R-:W-:-:S05]  /*7630*/  IMAD.U32 R2, RZ, RZ, UR5 ;  /* 0x00000005ff027e24 */ /* 0x000fca000f8e00ff */
[----:B------:R-:W-:-:S13]  /*7640*/  ISETP.NE.AND P0, PT, R2, 0x3, PT ;  /* 0x000000030200780c */ /* 0x000fda0003f05270 */
[----:B------:R-:W-:Y:S05]  /*7650*/  @!P0 BRA `(.L_x_77) ;  /* 0x0000000000048947 */ /* 0x000fea0003800000 */
[----:B------:R-:W-:Y:S01]  /*7660*/  BPT.TRAP 0x1 ;  /* 0x000000040000795c */ /* 0x000fe20000300000 */
.L_x_77:
[----:B------:R-:W1:Y:S01]  /*7670*/  S2R R3, SR_CgaCtaId ;  /* 0x0000000000037919 */ /* 0x000e620000008800 */
[----:B------:R-:W-:Y:S02]  /*7680*/  MOV R2, 0x400 ;  /* 0x0000040000027802 */ /* 0x000fe40000000f00 */
[----:B------:R-:W-:Y:S02]  /*7690*/  SHF.L.U32 R5, R9, 0x1f, RZ ;  /* 0x0000001f09057819 */ /* 0x000fe400000006ff */
[----:B-1----:R-:W-:Y:S01]  /*76a0*/  LEA R7, R3, R2, 0x18 ;  /* 0x0000000203077211 */ /* 0x002fe200078ec0ff */
[----:B------:R-:W-:-:S04]  /*76b0*/  VIADD R2, R0, 0x1 ;  /* 0x0000000100027836 */ /* 0x000fc80000000000 */
[----:B------:R-:W-:Y:S01]  /*76c0*/  VIADD R3, R7, 0x26820 ;  /* 0x0002682007037836 */ /* 0x000fe20000000000 */
[----:B------:R-:W-:-:S03]  /*76d0*/  ISETP.NE.AND P2, PT, R2, 0x2, PT ;  /* 0x000000020200780c */ /* 0x000fc60003f45270 */
[----:B------:R-:W-:Y:S01]  /*76e0*/  IMAD R6, R0, 0x8, R3 ;  /* 0x0000000800067824 */ /* 0x000fe200078e0203 */
[----:B------:R-:W-:-:S03]  /*76f0*/  SEL R4, RZ, 0x1, P2 ;  /* 0x00000001ff047807 */ /* 0x000fc60001000000 */
[----:B------:R-:W1:Y:S01]  /*7700*/  SYNCS.PHASECHK.TRANS64.TRYWAIT P1, [R6+URZ], R5 ;  /* 0x00000005060075a7 */ /* 0x000e62000802017f */
[----:B------:R-:W-:Y:S02]  /*7710*/  LOP3.LUT R9, R9, R4, RZ, 0x3c, !PT ;  /* 0x0000000409097212 */ /* 0x000fe400078e3cff */
[----:B------:R-:W-:Y:S02]  /*7720*/  SEL R4, R2, RZ, P2 ;  /* 0x000000ff02047207 */ /* 0x000fe40001000000 */
[----:B------:R-:W-:-:S03]  /*7730*/  SHF.L.U32 R2, R9, 0x1f, RZ ;  /* 0x0000001f09027819 */ /* 0x000fc600000006ff */
[----:B------:R-:W-:Y:S01]  /*7740*/  IMAD R3, R4, 0x8, R3 ;  /* 0x0000000804037824 */ /* 0x000fe200078e0203 */
[----:B-1----:R-:W-:Y:S06]  /*7750*/  @!P1 BRA `(.L_x_78) ;  /* 0x0000000400689947 */ /* 0x002fec0003800000 */
.L_x_97:
[----:B------:R-:W2:Y:S02]  /*7760*/  SYNCS.PHASECHK.TRANS64.TRYWAIT P1, [R3+URZ], R2 ;  /* 0x00000002030075a7 */ /* 0x000ea4000802017f */
[----:B--2---:R-:W-:Y:S05]  /*7770*/  @!P1 BRA `(.L_x_79) ;  /* 0x0000000400749947 */ /* 0x004fea0003800000 */
.L_x_98:
[----:B------:R-:W-:Y:S05]  /*7780*/  @!P0 BRA `(.L_x_80) ;  /* 0x0000000000048947 */ /* 0x000fea0003800000 */
[----:B------:R-:W-:Y:S01]  /*7790*/  BPT.TRAP 0x1 ;  /* 0x000000040000795c */ /* 0x000fe20000300000 */
.L_x_80:
[----:B--2---:R-:W-:-:S04]  /*77a0*/  VIADD R3, R7, 0x26840 ;  /* 0x0002684007037836 */ /* 0x004fc80000000000 */
[----:B------:R-:W-:-:S04]  /*77b0*/  IMAD R0, R0, 0x8, R3 ;  /* 0x0000000800007824 */ /* 0x000fc800078e0203 */
[----:B------:R-:W2:Y:S02]  /*77c0*/  SYNCS.PHASECHK.TRANS64.TRYWAIT P0, [R0+URZ], R5 ;  /* 0x00000005000075a7 */ /* 0x000ea4000800017f */
[----:B--2---:R-:W-:Y:S05]  /*77d0*/  @!P0 BRA `(.L_x_81) ;  /* 0x0000000400708947 */ /* 0x004fea0003800000 */
.L_x_99:
[----:B------:R-:W-:-:S07]  /*77e0*/  IMAD R3, R4, 0x8, R3 ;  /* 0x0000000804037824 */ /* 0x000fce00078e0203 */
.L_x_82:
[----:B---3--:R3:W4:Y:S02]  /*77f0*/  SYNCS.PHASECHK.TRANS64.TRYWAIT P0, [R3+URZ], R2 ;  /* 0x00000002030075a7 */ /* 0x008724000800017f */
[----:B----4-:R-:W-:Y:S05]  /*7800*/  @!P0 NANOSLEEP.SYNCS 0x989680 ;  /* 0x009896800000895d */ /* 0x010fea0003900000 */
[----:B------:R-:W4:Y:S02]  /*7810*/  @!P0 SYNCS.PHASECHK.TRANS64 P0, [R3+URZ], R2 ;  /* 0x00000002030085a7 */ /* 0x000f24000800007f */
[----:B----4-:R-:W-:Y:S05]  /*7820*/  @!P0 BRA `(.L_x_82) ;  /* 0xfffffffc00f08947 */ /* 0x010fea000383ffff */
.L_x_76:
[----:B------:R-:W-:Y:S05]  /*7830*/  BSYNC B0 ;  /* 0x0000000000007941 */ /* 0x000fea0003800000 */
.L_x_75:
[----:B------:R-:W-:Y:S05]  /*7840*/  EXIT ;  /* 0x000000000000794d */ /* 0x000fea0003800000 */
.L_x_10:
[----:B------:R-:W-:Y:S02]  /*7850*/  IMAD.MOV.U32 R13, RZ, RZ, R23 ;  /* 0x000000ffff0d7224 */ /* 0x000fe400078e0017 */
[----:B------:R-:W-:Y:S02]  /*7860*/  IMAD.MOV.U32 R12, RZ, RZ, RZ ;  /* 0x000000ffff0c7224 */ /* 0x000fe400078e00ff */
[----:B------:R-:W-:Y:S02]  /*7870*/  IMAD.MOV.U32 R11, RZ, RZ, 0x1f ;  /* 0x0000001fff0b7424 */ /* 0x000fe400078e00ff */
[----:B------:R-:W-:-:S07]  /*7880*/  IMAD.MOV.U32 R15, RZ, RZ, -0x1 ;  /* 0xffffffffff0f7424 */ /* 0x000fce00078e00ff */
[----:B------:R-:W-:Y:S05]  /*7890*/  WARPSYNC.COLLECTIVE R15, `(.L_x_83) ;  /* 0x000000000f087348 */ /* 0x000fea0003c00000 */
[----:B------:R1:W2:Y:S02]  /*78a0*/  SHFL.IDX P6, R14, R13, R12, R11 ;  /* 0x0000000c0d0e7389 */ /* 0x0002a400000c000b */
[----:B-12---:R-:W-:Y:S01]  /*78b0*/  ENDCOLLECTIVE ;  /* 0x000000000000791b */ /* 0x006fe20003800000 */
.L_x_83:
[----:B------:R-:W-:Y:S05]  /*78c0*/  BRA `(.L_x_84) ;  /* 0xffffff9000b47947 */ /* 0x000fea000383ffff */
.L_x_12:
[----:B--2---:R2:W3:Y:S02]  /*78d0*/  SYNCS.PHASECHK.TRANS64.TRYWAIT P0, [R2+URZ+0x26800], R5 ;  /* 0x02680005020075a7 */ /* 0x0044e4000800017f */
[----:B---3--:R-:W-:Y:S05]  /*78e0*/  @!P0 NANOSLEEP.SYNCS 0x989680 ;  /* 0x009896800000895d */ /* 0x008fea0003900000 */
[----:B------:R-:W3:Y:S02]  /*78f0*/  @!P0 SYNCS.PHASECHK.TRANS64 P0, [R2+URZ+0x26800], R5 ;  /* 0x02680005020085a7 */ /* 0x000ee4000800007f */
[----:B---3--:R-:W-:Y:S05]  /*7900*/  @!P0 BRA `(.L_x_12) ;  /* 0xfffffffc00f08947 */ /* 0x008fea000383ffff */
[----:B------:R-:W-:Y:S05]  /*7910*/  BRA `(.L_x_11) ;  /* 0xffffff9000f47947 */ /* 0x000fea000383ffff */
.L_x_18:
[----:B---3--:R-:W-:-:S04]  /*7920*/  IMAD.U32 R5, RZ, RZ, UR8 ;  /* 0x00000008ff057e24 */ /* 0x008fc8000f8e00ff */
[----:B------:R3:W1:Y:S03]  /*7930*/  SYNCS.PHASECHK.TRANS64.TRYWAIT P1, [R5+URZ+0x26810], R6 ;  /* 0x02681006050075a7 */ /* 0x000666000802017f */
[----:B-1----:R-:W-:Y:S05]  /*7940*/  @!P1 NANOSLEEP.SYNCS 0x989680 ;  /* 0x009896800000995d */ /* 0x002fea0003900000 */
[----:B------:R-:W1:Y:S02]  /*7950*/  @!P1 SYNCS.PHASECHK.TRANS64 P1, [R5+URZ+0x26810], R6 ;  /* 0x02681006050095a7 */ /* 0x000e64000802007f */
[----:B-1----:R-:W-:Y:S05]  /*7960*/  @!P1 BRA `(.L_x_18) ;  /* 0xfffffffc00ec9947 */ /* 0x002fea000383ffff */
[----:B------:R-:W-:Y:S05]  /*7970*/  BRA `(.L_x_17) ;  /* 0xffffff9c00587947 */ /* 0x000fea000383ffff */
.L_x_22:
[----:B------:R-:W-:-:S04]  /*7980*/  IMAD.U32 R5, RZ, RZ, UR8 ;  /* 0x00000008ff057e24 */ /* 0x000fc8000f8e00ff */
[----:B------:R1:W1:Y:S03]  /*7990*/  SYNCS.PHASECHK.TRANS64.TRYWAIT P1, [R5+URZ+0x26830], R6 ;  /* 0x02683006050075a7 */ /* 0x000266000802017f */
[----:B-1----:R-:W-:Y:S05]  /*79a0*/  @!P1 NANOSLEEP.SYNCS 0x989680 ;  /* 0x009896800000995d */ /* 0x002fea0003900000 */
[----:B------:R-:W1:Y:S02]  /*79b0*/  @!P1 SYNCS.PHASECHK.TRANS64 P1, [R5+URZ+0x26830], R6 ;  /* 0x02683006050095a7 */ /* 0x000e64000802007f */
[----:B-1----:R-:W-:Y:S05]  /*79c0*/  @!P1 BRA `(.L_x_22) ;  /* 0xfffffffc00ec9947 */ /* 0x002fea000383ffff */
[----:B------:R-:W-:Y:S05]  /*79d0*/  BRA `(.L_x_21) ;  /* 0xffffffa000647947 */ /* 0x000fea000383ffff */
.L_x_55:
[----:B-1----:R1:W2:Y:S02]  /*79e0*/  SYNCS.PHASECHK.TRANS64.TRYWAIT P0, [R0+URZ+0x26820], R3 ;  /* 0x02682003000075a7 */ /* 0x0022a4000800017f */
[----:B--2---:R-:W-:Y:S05]  /*79f0*/  @!P0 NANOSLEEP.SYNCS 0x989680 ;  /* 0x009896800000895d */ /* 0x004fea0003900000 */
[----:B------:R-:W2:Y:S02]  /*7a00*/  @!P0 SYNCS.PHASECHK.TRANS64 P0, [R0+URZ+0x26820], R3 ;  /* 0x02682003000085a7 */ /* 0x000ea4000800007f */
[----:B--2---:R-:W-:Y:S05]  /*7a10*/  @!P0 BRA `(.L_x_55) ;  /* 0xfffffffc00f08947 */ /* 0x004fea000383ffff */
[----:B------:R-:W-:Y:S05]  /*7a20*/  BRA `(.L_x_85) ;  /* 0xffffffdc008c7947 */ /* 0x000fea000383ffff */
.L_x_59:
[----:B-1----:R1:W2:Y:S02]  /*7a30*/  SYNCS.PHASECHK.TRANS64.TRYWAIT P1, [R0+URZ+0x26840], R20 ;  /* 0x02684014000075a7 */ /* 0x0022a4000802017f */
[----:B--2---:R-:W-:Y:S05]  /*7a40*/  @!P1 NANOSLEEP.SYNCS 0x989680 ;  /* 0x009896800000995d */ /* 0x004fea0003900000 */
[----:B------:R-:W2:Y:S02]  /*7a50*/  @!P1 SYNCS.PHASECHK.TRANS64 P1, [R0+URZ+0x26840], R20 ;  /* 0x02684014000095a7 */ /* 0x000ea4000802007f */
[----:B--2---:R-:W-:Y:S05]  /*7a60*/  @!P1 BRA `(.L_x_59) ;  /* 0xfffffffc00f09947 */ /* 0x004fea000383ffff */
[----:B------:R-:W-:Y:S05]  /*7a70*/  BRA `(.L_x_86) ;  /* 0xffffffe400b87947 */ /* 0x000fea000383ffff */
.L_x_61:
[----:B--2---:R2:W3:Y:S02]  /*7a80*/  SYNCS.PHASECHK.TRANS64.TRYWAIT P1, [R0+URZ+0x26828], R20 ;  /* 0x02682814000075a7 */ /* 0x0044e4000802017f */
[----:B---3--:R-:W-:Y:S05]  /*7a90*/  @!P1 NANOSLEEP.SYNCS 0x989680 ;  /* 0x009896800000995d */ /* 0x008fea0003900000 */
[----:B------:R-:W3:Y:S02]  /*7aa0*/  @!P1 SYNCS.PHASECHK.TRANS64 P1, [R0+URZ+0x26828], R20 ;  /* 0x02682814000095a7 */ /* 0x000ee4000802007f */
[----:B---3--:R-:W-:Y:S05]  /*7ab0*/  @!P1 BRA `(.L_x_61) ;  /* 0xfffffffc00f09947 */ /* 0x008fea000383ffff */
[----:B------:R-:W-:Y:S05]  /*7ac0*/  BRA `(.L_x_87) ;  /* 0xffffffe800647947 */ /* 0x000fea000383ffff */
.L_x_63:
[----:B---3--:R3:W4:Y:S02]  /*7ad0*/  SYNCS.PHASECHK.TRANS64.TRYWAIT P1, [R0+URZ+0x26848], R20 ;  /* 0x02684814000075a7 */ /* 0x008724000802017f */
[----:B----4-:R-:W-:Y:S05]  /*7ae0*/  @!P1 NANOSLEEP.SYNCS 0x989680 ;  /* 0x009896800000995d */ /* 0x010fea0003900000 */
[----:B------:R-:W4:Y:S02]  /*7af0*/  @!P1 SYNCS.PHASECHK.TRANS64 P1, [R0+URZ+0x26848], R20 ;  /* 0x02684814000095a7 */ /* 0x000f24000802007f */
[----:B----4-:R-:W-:Y:S05]  /*7b00*/  @!P1 BRA `(.L_x_63) ;  /* 0xfffffffc00f09947 */ /* 0x010fea000383ffff */
[----:B------:R-:W-:Y:S05]  /*7b10*/  BRA `(.L_x_88) ;  /* 0xffffffe800f07947 */ /* 0x000fea000383ffff */
.L_x_65:
[----:B------:R-:W-:-:S07]  /*7b20*/  SHF.L.U32 R5, R9, 0x1f, RZ ;  /* 0x0000001f09057819 */ /* 0x000fce00000006ff */
.L_x_89:
[----:B--2---:R2:W3:Y:S02]  /*7b30*/  SYNCS.PHASECHK.TRANS64.TRYWAIT P1, [R0+URZ+0x26820], R5 ;  /* 0x02682005000075a7 */ /* 0x0044e4000802017f */
[----:B---3--:R-:W-:Y:S05]  /*7b40*/  @!P1 NANOSLEEP.SYNCS 0x989680 ;  /* 0x009896800000995d */ /* 0x008fea0003900000 */
[----:B------:R-:W3:Y:S02]  /*7b50*/  @!P1 SYNCS.PHASECHK.TRANS64 P1, [R0+URZ+0x26820], R5 ;  /* 0x02682005000095a7 */ /* 0x000ee4000802007f */
[----:B---3--:R-:W-:Y:S05]  /*7b60*/  @!P1 BRA `(.L_x_89) ;  /* 0xfffffffc00f09947 */ /* 0x008fea000383ffff */
[----:B------:R-:W-:Y:S05]  /*7b70*/  BRA `(.L_x_90) ;  /* 0xffffffec008c7947 */ /* 0x000fea000383ffff */
.L_x_68:
[----:B--2---:R2:W3:Y:S02]  /*7b80*/  SYNCS.PHASECHK.TRANS64.TRYWAIT P1, [R0+URZ+0x26840], R7 ;  /* 0x02684007000075a7 */ /* 0x0044e4000802017f */
[----:B---3--:R-:W-:Y:S05]  /*7b90*/  @!P1 NANOSLEEP.SYNCS 0x989680 ;  /* 0x009896800000995d */ /* 0x008fea0003900000 */
[----:B------:R-:W3:Y:S02]  /*7ba0*/  @!P1 SYNCS.PHASECHK.TRANS64 P1, [R0+URZ+0x26840], R7 ;  /* 0x02684007000095a7 */ /* 0x000ee4000802007f */
[----:B---3--:R-:W-:Y:S05]  /*7bb0*/  @!P1 BRA `(.L_x_68) ;  /* 0xfffffffc00f09947 */ /* 0x008fea000383ffff */
[----:B------:R-:W-:Y:S05]  /*7bc0*/  BRA `(.L_x_91) ;  /* 0xfffffff000347947 */ /* 0x000fea000383ffff */
.L_x_70:
[----:B---3--:R3:W4:Y:S02]  /*7bd0*/  SYNCS.PHASECHK.TRANS64.TRYWAIT P1, [R0+URZ+0x26828], R7 ;  /* 0x02682807000075a7 */ /* 0x008724000802017f */
[----:B----4-:R-:W-:Y:S05]  /*7be0*/  @!P1 NANOSLEEP.SYNCS 0x989680 ;  /* 0x009896800000995d */ /* 0x010fea0003900000 */
[----:B------:R-:W4:Y:S02]  /*7bf0*/  @!P1 SYNCS.PHASECHK.TRANS64 P1, [R0+URZ+0x26828], R7 ;  /* 0x02682807000095a7 */ /* 0x000f24000802007f */
[----:B----4-:R-:W-:Y:S05]  /*7c00*/  @!P1 BRA `(.L_x_70) ;  /* 0xfffffffc00f09947 */ /* 0x010fea000383ffff */
[----:B------:R-:W-:Y:S05]  /*7c10*/  BRA `(.L_x_92) ;  /* 0xfffffff000d87947 */ /* 0x000fea000383ffff */
.L_x_72:
[----:B----4-:R4:W5:Y:S02]  /*7c20*/  SYNCS.PHASECHK.TRANS64.TRYWAIT P0, [R3+URZ+0x26840], R2 ;  /* 0x02684002030075a7 */ /* 0x010964000800017f */
[----:B-----5:R-:W-:Y:S05]  /*7c30*/  @!P0 NANOSLEEP.SYNCS 0x989680 ;  /* 0x009896800000895d */ /* 0x020fea0003900000 */
[----:B------:R-:W5:Y:S02]  /*7c40*/  @!P0 SYNCS.PHASECHK.TRANS64 P0, [R3+URZ+0x26840], R2 ;  /* 0x02684002030085a7 */ /* 0x000f64000800007f */
[----:B-----5:R-:W-:Y:S05]  /*7c50*/  @!P0 BRA `(.L_x_72) ;  /* 0xfffffffc00f08947 */ /* 0x020fea000383ffff */
[----:B------:R-:W-:Y:S05]  /*7c60*/  BRA `(.L_x_93) ;  /* 0xfffffff4007c7947 */ /* 0x000fea000383ffff */
.L_x_74:
[----:B------:R-:W-:Y:S01]  /*7c70*/  BSSY B0, `(.L_x_94) ;  /* 0x0000006000007945 */ /* 0x000fe20003800000 */
[----:B------:R-:W-:-:S07]  /*7c80*/  IMAD.MOV.U32 R15, RZ, RZ, -0x1 ;  /* 0xffffffffff0f7424 */ /* 0x000fce00078e00ff */
[----:B------:R-:W-:Y:S05]  /*7c90*/  WARPSYNC.COLLECTIVE R15, `(.L_x_95) ;  /* 0x000000000f0c7348 */ /* 0x000fea0003c00000 */
[----:B------:R-:W-:Y:S02]  /*7ca0*/  ELECT P6, UR62, PT ;  /* 0x00000000003e782f */ /* 0x000fe400038c0000 */
[----:B------:R-:W-:Y:S01]  /*7cb0*/  MOV R14, UR62 ;  /* 0x0000003e000e7c02 */ /* 0x000fe20008000f00 */
[----:B------:R-:W-:Y:S10]  /*7cc0*/  ENDCOLLECTIVE ;  /* 0x000000000000791b */ /* 0x000ff40003800000 */
.L_x_95:
[----:B------:R-:W-:Y:S05]  /*7cd0*/  BSYNC B0 ;  /* 0x0000000000007941 */ /* 0x000fea0003800000 */
.L_x_94:
[----:B------:R-:W-:Y:S01]  /*7ce0*/  PLOP3.LUT P0, PT, P6, PT, PT, 0x80, 0x0 ;  /* 0x000000000000781c */ /* 0x000fe2000370f070 */
[----:B------:R-:W-:-:S12]  /*7cf0*/  BRA `(.L_x_96) ;  /* 0xfffffff800407947 */ /* 0x000fd8000383ffff */
.L_x_78:
[----:B-1----:R1:W2:Y:S02]  /*7d00*/  SYNCS.PHASECHK.TRANS64.TRYWAIT P1, [R6+URZ], R5 ;  /* 0x00000005060075a7 */ /* 0x0022a4000802017f */
[----:B--2---:R-:W-:Y:S05]  /*7d10*/  @!P1 NANOSLEEP.SYNCS 0x989680 ;  /* 0x009896800000995d */ /* 0x004fea0003900000 */
[----:B------:R-:W2:Y:S02]  /*7d20*/  @!P1 SYNCS.PHASECHK.TRANS64 P1, [R6+URZ], R5 ;  /* 0x00000005060095a7 */ /* 0x000ea4000802007f */
[----:B--2---:R-:W-:Y:S05]  /*7d30*/  @!P1 BRA `(.L_x_78) ;  /* 0xfffffffc00f09947 */ /* 0x004fea000383ffff */
[----:B------:R-:W-:Y:S05]  /*7d40*/  BRA `(.L_x_97) ;  /* 0xfffffff800847947 */ /* 0x000fea000383ffff */
.L_x_79:
[----:B--2---:R2:W3:Y:S02]  /*7d50*/  SYNCS.PHASECHK.TRANS64.TRYWAIT P1, [R3+URZ], R2 ;  /* 0x00000002030075a7 */ /* 0x0044e4000802017f */
[----:B---3--:R-:W-:Y:S05]  /*7d60*/  @!P1 NANOSLEEP.SYNCS 0x989680 ;  /* 0x009896800000995d */ /* 0x008fea0003900000 */
[----:B------:R-:W3:Y:S02]  /*7d70*/  @!P1 SYNCS.PHASECHK.TRANS64 P1, [R3+URZ], R2 ;  /* 0x00000002030095a7 */ /* 0x000ee4000802007f */
[----:B---3--:R-:W-:Y:S05]  /*7d80*/  @!P1 BRA `(.L_x_79) ;  /* 0xfffffffc00f09947 */ /* 0x008fea000383ffff */
[----:B------:R-:W-:Y:S05]  /*7d90*/  BRA `(.L_x_98) ;  /* 0xfffffff800787947 */ /* 0x000fea000383ffff */
.L_x_81:
[----:B--2---:R2:W3:Y:S02]  /*7da0*/  SYNCS.PHASECHK.TRANS64.TRYWAIT P0, [R0+URZ], R5 ;  /* 0x00000005000075a7 */ /* 0x0044e4000800017f */
[----:B---3--:R-:W-:Y:S05]  /*7db0*/  @!P0 NANOSLEEP.SYNCS 0x989680 ;  /* 0x009896800000895d */ /* 0x008fea0003900000 */
[----:B------:R-:W3:Y:S02]  /*7dc0*/  @!P0 SYNCS.PHASECHK.TRANS64 P0, [R0+URZ], R5 ;  /* 0x00000005000085a7 */ /* 0x000ee4000800007f */
[----:B---3--:R-:W-:Y:S05]  /*7dd0*/  @!P0 BRA `(.L_x_81) ;  /* 0xfffffffc00f08947 */ /* 0x008fea000383ffff */
[----:B------:R-:W-:Y:S05]  /*7de0*/  BRA `(.L_x_99) ;  /* 0xfffffff8007c7947 */ /* 0x000fea000383ffff */
.L_x_100:
[----:B------:R-:W-:-:S00]  /*7df0*/  BRA `(.L_x_100) ;  /* 0xfffffffc00fc7947 */ /* 0x000fc0000383ffff */
[----:B------:R-:W-:-:S00]  /*7e00*/  NOP ;  /* 0x0000000000007918 */ /* 0x000fc00000000000 */
[----:B------:R-:W-:-:S00]  /*7e10*/  NOP ;  /* 0x0000000000007918 */ /* 0x000fc00000000000 */
[----:B------:R-:W-:-:S00]  /*7e20*/  NOP ;  /* 0x0000000000007918 */ /* 0x000fc00000000000 */
[----:B------:R-:W-:-:S00]  /*7e30*/  NOP ;  /* 0x0000000000007918 */ /* 0x000fc00000000000 */
[----:B------:R-:W-:-:S00]  /*7e40*/  NOP ;  /* 0x0000000000007918 */ /* 0x000fc00000000000 */
[----:B------:R-:W-:-:S00]  /*7e50*/  NOP ;  /* 0x0000000000007918 */ /* 0x000fc00000000000 */
[----:B------:R-:W-:-:S00]  /*7e60*/  NOP ;  /* 0x0000000000007918 */ /* 0x000fc00000000000 */
[----:B------:R-:W-:-:S00]  /*7e70*/  NOP ;  /* 0x0000000000007918 */ /* 0x000fc00000000000 */
.L_x_3293:


//--------------------- .text._ZN7cutlass13device_kernelIN5flash11enable_sm90INS1_16FlashAttnBwdSm90INS1_25CollectiveMainloopBwdSm90ILi2ELi2ELi2EN4cute5tupleIJNS5_1CILi1EEES8_S8_EEENS6_IJNS7_ILi64EEENS7_ILi128EEENS7_ILi96EEEEEENS_10bfloat16_tEfNS_4arch4Sm90ELb0ELb0ELb0ELb0ELb1ELb1ELb0ELb0ELi2ELi1ELi2ELi1ELb1EEENS1_21CollectiveEpilogueBwdISD_SE_SG_Li256ELb0ELb0ELi1EEENS1_19SingleTileSchedulerILb0ELb0ELb0ELi128EEEEEEEEEvNT_6ParamsE --------------------------
	.section	.text._ZN7cutlass13device_kernelIN5flash11enable_sm90INS1_16FlashAttnBwdSm90INS1_25CollectiveMainloopBwdSm90ILi2ELi2ELi2EN4cute5tupleIJNS5_1CILi1EEES8_S8_EEENS6_IJNS7_ILi64EEENS7_ILi128EEENS7_ILi96EEEEEENS_10bfloat16_tEfNS_4arch4Sm90ELb0ELb0ELb0ELb0ELb1ELb1ELb0ELb0ELi2ELi1ELi2ELi1ELb1EEENS1_21CollectiveEpilogueBwdISD_SE_SG_Li256ELb0ELb0ELi1EEENS1_19SingleTileSchedulerILb0ELb0ELb0ELi128EEEEEEEEEvNT_6ParamsE,"ax",@progbits
	.align	128
.text._ZN7cutlass13device_kernelIN5flash11enable_sm90INS1_16FlashAttnBwdSm90INS1_25CollectiveMainloopBwdSm90ILi2ELi2ELi2EN4cute5tupleIJNS5_1CILi1EEES8_S8_EEENS6_IJNS7_ILi64EEENS7_ILi128EEENS7_ILi96EEEEEENS_10bfloat16_tEfNS_4arch4Sm90ELb0ELb0ELb0ELb0ELb1ELb1ELb0ELb0ELi2ELi1ELi2ELi1ELb1EEENS1_21CollectiveEpilogueBwdISD_SE_SG_Li256ELb0ELb0ELi1EEENS1_19SingleTileSchedulerILb0ELb0ELb0ELi128EEEEEEEEEvNT_6ParamsE:
        .type           _ZN7cutlass13device_kernelIN5flash11enable_sm90INS1_16FlashAttnBwdSm90INS1_25CollectiveMainloopBwdSm90ILi2ELi2ELi2EN4cute5tupleIJNS5_1CILi1EEES8_S8_EEENS6_IJNS7_ILi64EEENS7_ILi128EEENS7_ILi96EEEEEENS_10bfloat16_tEfNS_4arch4Sm90ELb0ELb0ELb0ELb0ELb1ELb1ELb0ELb0ELi2ELi1ELi2ELi1ELb1EEENS1_21CollectiveEpilogueBwdISD_SE_SG_Li256ELb0ELb0ELi1EEENS1_19SingleTileSchedulerILb0ELb0ELb0ELi128EEEEEEEEEvNT_6ParamsE,@function
        .size           _ZN7cutlass13device_kernelIN5flash11enable_sm90INS1_16FlashAttnBwdSm90INS1_25CollectiveMainloopBwdSm90ILi2ELi2ELi2EN4cute5tupleIJNS5_1CILi1EEES8_S8_EEENS6_IJNS7_ILi64EEENS7_ILi128EEENS7_ILi96EEEEEENS_10bfloat16_tEfNS_4arch4Sm90ELb0ELb0ELb0ELb0ELb1ELb1ELb0ELb0ELi2ELi1ELi2ELi1ELb1EEENS1_21CollectiveEpilogueBwdISD_SE_SG_Li256ELb0ELb0ELi1EEENS1_19SingleTileSchedulerILb0ELb0ELb0ELi128EEEEEEEEEvNT_6ParamsE,(.L_x_3294 - _ZN7cutlass13device_kernelIN5flash11enable_sm90INS1_16FlashAttnBwdSm90INS1_25CollectiveMainloopBwdSm90ILi2ELi2ELi2EN4cute5tupleIJNS5_1CILi1EEES8_S8_EEENS6_IJNS7_ILi64EEENS7_ILi128EEENS7_ILi96EEEEEENS_10bfloat16_tEfNS_4arch4Sm90ELb0ELb0ELb0ELb0ELb1ELb1ELb0ELb0ELi2ELi1ELi2ELi1ELb1EEENS1_21CollectiveEpilogueBwdISD_SE_SG_Li256ELb0ELb0ELi1EEENS1_19SingleTileSchedulerILb0ELb0ELb0ELi128EEEEEEEEEvNT_6ParamsE)
        .other          _ZN7cutlass13device_kernelIN5flash11enable_sm90INS1_16FlashAttnBwdSm90INS1_25CollectiveMainloopBwdSm90ILi2ELi2ELi2EN4cute5tupleIJNS5_1CILi1EEES8_S8_EEENS6_IJNS7_ILi64EEENS7_ILi128EEENS7_ILi96EEEEEENS_10bfloat16_tEfNS_4arch4Sm90ELb0ELb0ELb0ELb0ELb1ELb1ELb0ELb0ELi2ELi1ELi2ELi1ELb1EEENS1_21CollectiveEpilogueBwdISD_SE_SG_Li256ELb0ELb0ELi1EEENS1_19SingleTileSchedulerILb0ELb0ELb0ELi128EEEEEEEEEvNT_6ParamsE,@"STO_CUDA_ENTRY STV_DEFAULT"
_ZN7cutlass13device_kernelIN5flash11enable_sm90INS1_16FlashAttnBwdSm90INS1_25CollectiveMainloopBwdSm90ILi2ELi2ELi2EN4cute5tupleIJNS5_1CILi1EEES8_S8_EEENS6_IJNS7_ILi64EEENS7_ILi128EEENS7_ILi96EEEEEENS_10bfloat16_tEfNS_4arch4Sm90ELb0ELb0ELb0ELb0ELb1ELb1ELb0ELb0ELi2ELi1ELi2ELi1ELb1EEENS1_21CollectiveEpilogueBwdISD_SE_SG_Li256ELb0ELb0ELi1EEENS1_19SingleTileSchedulerILb0ELb0ELb0ELi128EEEEEEEEEvNT_6ParamsE:
        /* <DEDUP_REMOVED lines=29> */
.L_x_102:
[----:B------:R-:W-:Y:S05]  /*01d0*/  BSYNC B0 ;  /* 0x0000000000007941 */ /* 0x000fea0003800000 */
.L_x_101:
        /* <DEDUP_REMOVED lines=33> */
[----:B------:R3:W1:Y:S01]  /*03f0*/  SYNCS.EXCH.64 URZ, [UR8+0x26820], UR4 ;  /* 0x02682004083f75b2 */ /* 0x0006620008000100 */
[----:B------:R3:W1:Y:S01]  /*0400*/  SYNCS.EXCH.64 URZ, [UR8+0x26818], UR6 ;  /* 0x02681806083f75b2 */ /* 0x0006620008000100 */
[----:B------:R3:W1:Y:S02]  /*0410*/  SYNCS.EXCH.64 URZ, [UR8+0x26828], UR4 ;  /* 0x02682804083f75b2 */ /* 0x0006640008000100 */
[----:B---3--:R-:W-:Y:S01]  /*0420*/  NOP ;  /* 0x0000000000007918 */ /* 0x008fe20000000000 */
.L_x_103:
        /* <DEDUP_REMOVED lines=22> */
.L_x_104:
[----:B------:R-:W-:Y:S01]  /*0590*/  PLOP3.LUT P0, PT, PT, PT, UP0, 0x80, 0x0 ;  /* 0x000000000000781c */ /* 0x000fe20003f0f008 */
[----:B------:R-:W-:Y:S01]  /*05a0*/  NOP ;  /* 0x0000000000007918 */ /* 0x000fe20000000000 */
[----:B-12-4-:R-:W-:Y:S11]  /*05b0*/  BAR.SYNC.DEFER_BLOCKING 0x0 ;  /* 0x0000000000007b1d */ /* 0x016ff60000010000 */
[----:B------:R-:W-:Y:S05]  /*05c0*/  @!P0 BRA `(.L_x_105) ;  /* 0x00000044000c8947 */ /* 0x000fea0003800000 */
.L_x_106:
        /* <DEDUP_REMOVED lines=35> */
.L_x_108:
        /* <DEDUP_REMOVED lines=15> */
.L_x_107:
        /* <DEDUP_REMOVED lines=22> */
.L_x_110:
        /* <DEDUP_REMOVED lines=15> */
.L_x_109:
[----:B------:R-:W-:Y:S01]  /*0b40*/  SHF.R.S32.HI R121, RZ, 0x1f, R120 ;  /* 0x0000001fff797819 */ /* 0x000fe20000011478 */
[----:B------:R-:W-:-:S03]  /*0b50*/  UMOV UR4, 0xffffffff ;  /* 0xffffffff00047882 */ /* 0x000fc60000000000 */
[----:B------:R-:W-:-:S04]  /*0b60*/  LEA.HI R0, R121, R120, RZ, 0x7 ;  /* 0x0000007879007211 */ /* 0x000fc800078f38ff */
[----:B------:R-:W-:Y:S01]  /*0b70*/  SHF.R.S32.HI R23, RZ, 0x7, R0 ;  /* 0x00000007ff177819 */ /* 0x000fe20000011400 */
[----:B------:R-:W-:Y:S06]  /*0b80*/  BRA.DIV UR4, `(.L_x_111) ;  /* 0x0000007604407947 */ /* 0x000fec000b800000 */
[----:B------:R1:W2:Y:S02]  /*0b90*/  SHFL.IDX PT, R14, R23, RZ, 0x1f ;  /* 0x00001fff170e7589 */ /* 0x0002a400000e0000 */
.L_x_203:
        /* <DEDUP_REMOVED lines=21> */
.L_x_112:
        /* <DEDUP_REMOVED lines=20> */
.L_x_114:
        /* <DEDUP_REMOVED lines=125> */
.L_x_126:
[----:B------:R-:W-:-:S06]  /*1600*/  UISETP.NE.AND UP0, UPT, UR11, 0x3, UPT ;  /* 0x000000030b00788c */ /* 0x000fcc000bf05270 */
[----:B------:R-:W-:-:S13]  /*1610*/  PLOP3.LUT P0, PT, PT, PT, UP0, 0x80, 0x0 ;  /* 0x000000000000781c */ /* 0x000fda0003f0f008 */
[----:B-1----:R-:W-:Y:S05]  /*1620*/  @!P0 BRA `(.L_x_116) ;  /* 0x0000000000048947 */ /* 0x002fea0003800000 */
[----:B------:R-:W-:Y:S01]  /*1630*/  BPT.TRAP 0x1 ;  /* 0x000000040000795c */ /* 0x000fe20000300000 */
.L_x_116:
[----:B------:R-:W-:Y:S01]  /*1640*/  R2UR UR8, R2 ;  /* 0x00000000020872ca */ /* 0x000fe200000e0000 */
[----:B------:R-:W-:-:S05]  /*1650*/  IMAD.U32 R6, RZ, RZ, UR5 ;  /* 0x00000005ff067e24 */ /* 0x000fca000f8e00ff */
[----:B------:R-:W-:-:S07]  /*1660*/  SHF.L.U32 R6, R6, 0x1f, RZ ;  /* 0x0000001f06067819 */ /* 0x000fce00000006ff */
[----:B------:R-:W-:-:S09]  /*1670*/  ULEA UR8, UR6, UR8, 0x3 ;  /* 0x0000000806087291 */ /* 0x000fd2000f8e183f */
[----:B------:R2:W3:Y:S01]  /*1680*/  SYNCS.PHASECHK.TRANS64.TRYWAIT P1, [UR8+0x26810], R6 ;  /* 0x02681006ff0075a7 */ /* 0x0004e20008020148 */
[----:B------:R-:W-:Y:S05]  /*1690*/  @!P0 BRA `(.L_x_117) ;  /* 0x0000000000048947 */ /* 0x000fea0003800000 */
[----:B------:R-:W-:Y:S01]  /*16a0*/  BPT.TRAP 0x1 ;  /* 0x000000040000795c */ /* 0x000fe20000300000 */
.L_x_117:
[----:B---3--:R-:W-:Y:S05]  /*16b0*/  @P1 BRA `(.L_x_118) ;  /* 0x0000000000081947 */ /* 0x008fea0003800000 */
[----:B------:R-:W3:Y:S02]  /*16c0*/  SYNCS.PHASECHK.TRANS64.TRYWAIT P1, [UR8+0x26810], R6 ;  /* 0x02681006ff0075a7 */ /* 0x000ee40008020148 */
[----:B---3--:R-:W-:Y:S05]  /*16d0*/  @!P1 BRA `(.L_x_119) ;  /* 0x0000006800a09947 */ /* 0x008fea0003800000 */
.L_x_118:
        /* <DEDUP_REMOVED lines=67> */
.L_x_120:
[----:B------:R1:W1:Y:S01]  /*1b10*/  SYNCS.PHASECHK.TRANS64.TRYWAIT P1, [UR8+0x26830], R6 ;  /* 0x02683006ff0075a7 */ /* 0x0002620008020148 */
[----:B------:R-:W-:Y:S05]  /*1b20*/  @!P0 BRA `(.L_x_121) ;  /* 0x0000000000048947 */ /* 0x000fea0003800000 */
[----:B------:R-:W-:Y:S01]  /*1b30*/  BPT.TRAP 0x1 ;  /* 0x000000040000795c */ /* 0x000fe20000300000 */
.L_x_121:
[----:B-1----:R-:W-:Y:S05]  /*1b40*/  @P1 BRA `(.L_x_122) ;  /* 0x0000000000081947 */ /* 0x002fea0003800000 */
[----:B------:R-:W1:Y:S02]  /*1b50*/  SYNCS.PHASECHK.TRANS64.TRYWAIT P1, [UR8+0x26830], R6 ;  /* 0x02683006ff0075a7 */ /* 0x000e640008020148 */
[----:B-1----:R-:W-:Y:S05]  /*1b60*/  @!P1 BRA `(.L_x_123) ;  /* 0x0000006400949947 */ /* 0x002fea0003800000 */
.L_x_122:
        /* <DEDUP_REMOVED lines=129> */
[----:B------:R-:W-:-:S06]  /*2380*/  WARPGROUP.ARRIVE ;  /* 0x00000000000079c5 */ /* 0x000fcc0000000000 */
        /* <DEDUP_REMOVED lines=311> */
.L_x_124:
        /* <DEDUP_REMOVED lines=48> */
.L_x_125:
        /* <DEDUP_REMOVED lines=12> */
.L_x_115:
        /* <DEDUP_REMOVED lines=66> */
[----:B--2-4-:R-:W-:Y:S05]  /*3ee0*/  CALL.ABS.NOINC R14 ;  /* 0x000000000e007343 */ /* 0x014fea0003c00000 */
.L_x_127:
        /* <DEDUP_REMOVED lines=18> */
.L_x_128:
        /* <DEDUP_REMOVED lines=18> */
.L_x_129:
        /* <DEDUP_REMOVED lines=18> */
.L_x_130:
        /* <DEDUP_REMOVED lines=91> */
[----:B------:R-:W5:Y:S01]  /*4800*/  S2UR UR12, SR_CTAID.Z ;  /* 0x00000000000c79c3 */ /* 0x000f620000002700 */
        /* <DEDUP_REMOVED lines=16> */
[----:B-----5:R-:W-:Y:S01]  /*4910*/  UMOV UR44, UR12 ;  /* 0x0000000c002c7c82 */ /* 0x020fe20008000000 */
        /* <DEDUP_REMOVED lines=11> */
.L_x_132:
[----:B------:R-:W-:Y:S05]  /*49d0*/  BSYNC B0 ;  /* 0x0000000000007941 */ /* 0x000fea0003800000 */
.L_x_131:
[----:B------:R-:W-:-:S04]  /*49e0*/  DEPBAR.LE SB0, 0x0 ;  /* 0x000080000000791a */ /* 0x000fc80000000000 */
[----:B------:R-:W-:Y:S05]  /*49f0*/  EXIT ;  /* 0x000000000000794d */ /* 0x000fea0003800000 */
.L_x_105:
        /* <DEDUP_REMOVED lines=15> */
[----:B------:R-:W-:Y:S01]  /*4af0*/  UISETP.GE.AND UP1, UPT, UR17, 0x1, UPT ;  /* 0x000000011100788c */ /* 0x000fe2000bf26270 */
[----:B------:R-:W-:Y:S01]  /*4b00*/  ULDC UR15, c[0x0][0x288] ;  /* 0x0000a200000f7ab9 */ /* 0x000fe20000000800 */
[----:B------:R-:W-:Y:S01]  /*4b10*/  USHF.R.S32.HI UR6, URZ, 0x1f, UR9 ;  /* 0x0000001f3f067899 */ /* 0x000fe20008011409 */
[----:B------:R-:W-:-:S03]  /*4b20*/  ULDC.64 UR12, c[0x0][0x2e0] ;  /* 0x0000b800000c7ab9 */ /* 0x000fc60000000a00 */
[----:B------:R-:W-:Y:S01]  /*4b30*/  PLOP3.LUT P1, PT, PT, PT, UP1, 0x80, 0x0 ;  /* 0x000000000000781c */ /* 0x000fe20003f2f018 */
[----:B------:R-:W-:Y:S01]  /*4b40*/  UIMAD UR6, UR6, UR12, URZ ;  /* 0x0000000c060672a4 */ /* 0x000fe2000f8e023f */
[----:B------:R-:W-:-:S03]  /*4b50*/  ELECT P0, URZ, PT ;  /* 0x00000000003f782f */ /* 0x000fc60003800000 */
[----:B------:R-:W-:Y:S02]  /*4b60*/  UIMAD UR14, UR9, UR13, UR6 ;  /* 0x0000000d090e72a4 */ /* 0x000fe4000f8e0206 */
[----:B-1----:R-:W-:Y:S02]  /*4b70*/  USHF.R.S32.HI UR8, URZ, 0x1f, UR16 ;  /* 0x0000001f3f087899 */ /* 0x002fe40008011410 */
[----:B------:R-:W-:Y:S02]  /*4b80*/  UIMAD.WIDE.U32 UR4, UR16, UR10, URZ ;  /* 0x0000000a100472a5 */ /* 0x000fe4000f8e003f */
[----:B------:R-:W-:-:S04]  /*4b90*/  UIMAD UR7, UR8, UR10, URZ ;  /* 0x0000000a080772a4 */ /* 0x000fc8000f8e023f */
[----:B------:R-:W-:Y:S02]  /*4ba0*/  UIMAD UR7, UR16, UR11, UR7 ;  /* 0x0000000b100772a4 */ /* 0x000fe4000f8e0207 */
[----:B------:R-:W-:Y:S02]  /*4bb0*/  UIMAD UR11, UR9, UR15, URZ ;  /* 0x0000000f090b72a4 */ /* 0x000fe4000f8e023f */
[----:B------:R-:W-:Y:S02]  /*4bc0*/  UIADD3 UR5, UR5, UR7, URZ ;  /* 0x0000000705057290 */ /* 0x000fe4000fffe03f */
[----:B------:R-:W-:Y:S02]  /*4bd0*/  UIADD3 UR10, UP0, UR11, UR16, URZ ;  /* 0x000000100b0a7290 */ /* 0x000fe4000ff1e03f */
[----:B------:R-:W-:Y:S02]  /*4be0*/  UIMAD.WIDE.U32 UR6, UR9, UR12, UR4 ;  /* 0x0000000c090672a5 */ /* 0x000fe4000f8e0004 */
[----:B------:R-:W-:Y:S01]  /*4bf0*/  ULEA.HI.X.SX32 UR11, UR11, UR8, 0x1, UP0 ;  /* 0x000000080b0b7291 */ /* 0x000fe200080f0e3f */
[----:B------:R-:W-:Y:S11]  /*4c00*/  @!P1 EXIT ;  /* 0x000000000000994d */ /* 0x000ff60003800000 */
[----:B------:R-:W1:Y:S01]  /*4c10*/  S2R R3, SR_TID.X ;  /* 0x0000000000037919 */ /* 0x000e620000002100 */
[----:B------:R-:W-:Y:S01]  /*4c20*/  UIADD3 UR4, UR17, 0x3f, URZ ;  /* 0x0000003f11047890 */ /* 0x000fe2000fffe03f */
[----:B------:R-:W2:Y:S01]  /*4c30*/  S2UR UR27, SR_CTAID.X ;  /* 0x00000000001b79c3 */ /* 0x000ea20000002500 */
[----:B------:R-:W-:Y:S02]  /*4c40*/  UISETP.GE.AND UP0, UPT, UR17, 0x41, UPT ;  /* 0x000000411100788c */ /* 0x000fe4000bf06270 */
[----:B------:R-:W-:Y:S02]  /*4c50*/  USHF.R.S32.HI UR5, URZ, 0x1f, UR4 ;  /* 0x0000001f3f057899 */ /* 0x000fe40008011404 */
[----:B------:R-:W-:Y:S02]  /*4c60*/  UIADD3 UR14, UR7, UR14, URZ ;  /* 0x0000000e070e7290 */ /* 0x000fe4000fffe03f */
[----:B------:R-:W-:Y:S01]  /*4c70*/  ULEA.HI UR5, UR5, UR4, URZ, 0x6 ;  /* 0x0000000405057291 */ /* 0x000fe2000f8f303f */
[----:B------:R-:W-:Y:S01]  /*4c80*/  PLOP3.LUT P1, PT, PT, PT, UP0, 0x80, 0x0 ;  /* 0x000000000000781c */ /* 0x000fe20003f2f008 */
[----:B------:R-:W-:Y:S01]  /*4c90*/  ULDC.64 UR28, c[0x0][0x208] ;  /* 0x00008200001c7ab9 */ /* 0x000fe20000000a00 */
[----:B------:R-:W-:Y:S01]  /*4ca0*/  ULDC UR4, c[0x0][0x760] ;  /* 0x0001d80000047ab9 */ /* 0x000fe20000000800 */
[----:B------:R-:W-:-:S02]  /*4cb0*/  USHF.R.S32.HI UR5, URZ, 0x6, UR5 ;  /* 0x000000063f057899 */ /* 0x000fc40008011405 */
[----:B------:R-:W-:Y:S02]  /*4cc0*/  UIMAD UR15, UR15, UR4, URZ ;  /* 0x000000040f0f72a4 */ /* 0x000fe4000f8e023f */
[----:B------:R-:W-:Y:S01]  /*4cd0*/  UISETP.LT.AND UP1, UPT, UR5, 0x1, UPT ;  /* 0x000000010500788c */ /* 0x000fe2000bf21270 */
[----:B------:R-:W-:-:S03]  /*4ce0*/  UMOV UR4, URZ ;  /* 0x0000003f00047c82 */ /* 0x000fc60008000000 */
[----:B------:R-:W-:-:S04]  /*4cf0*/  USEL UR18, UR5, 0x1, !UP1 ;  /* 0x0000000105127887 */ /* 0x000fc8000c800000 */
[----:B------:R-:W-:Y:S01]  /*4d00*/  ULOP3.LUT UR35, UR18, 0x1, URZ, 0xc0, !UPT ;  /* 0x0000000112237892 */ /* 0x000fe2000f8ec03f */
[----:B-1----:R-:W-:Y:S01]  /*4d10*/  LOP3.LUT R0, R3, 0x1f, RZ, 0xc0, !PT ;  /* 0x0000001f03007812 */ /* 0x002fe200078ec0ff */
[----:B--2---:R-:W-:Y:S10]  /*4d20*/  @!P1 BRA `(.L_x_134) ;  /* 0x0000000800ac9947 */ /* 0x004ff40003800000 */
        /* <DEDUP_REMOVED lines=11> */
[----:B------:R-:W-:-:S12]  /*4de0*/  UIADD3.X UR25, URZ, UR25, URZ, UP2, !UPT ;  /* 0x000000193f197290 */ /* 0x000fd800097fe43f */
.L_x_159:
[----:B------:R-:W-:Y:S01]  /*4df0*/  UIMAD UR19, UR15, UR4, URZ ;  /* 0x000000040f1372a4 */ /* 0x000fe2000f8e023f */
[----:B------:R-:W-:Y:S01]  /*4e00*/  ISETP.NE.AND P1, PT, R0, RZ, PT ;  /* 0x000000ff0000720c */ /* 0x000fe20003f25270 */
[----:B------:R-:W-:Y:S01]  /*4e10*/  ULDC.64 UR8, c[0x0][0x768] ;  /* 0x0001da0000087ab9 */ /* 0x000fe20000000a00 */
[----:B------:R-:W-:Y:S01]  /*4e20*/  UIMAD UR12, UR5, 0x3000, URZ ;  /* 0x00003000050c78a4 */ /* 0x000fe2000f8e023f */
[----:B------:R-:W-:Y:S01]  /*4e30*/  BSSY B0, `(.L_x_135) ;  /* 0x0000012000007945 */ /* 0x000fe20003800000 */
[----:B------:R-:W-:Y:S02]  /*4e40*/  UIADD3 UR13, UP0, UR19, UR10, URZ ;  /* 0x0000000a130d7290 */ /* 0x000fe4000ff1e03f */
[----:B------:R-:W-:Y:S02]  /*4e50*/  UIADD3 UR18, UR18, -0x2, URZ ;  /* 0xfffffffe12127890 */ /* 0x000fe4000fffe03f */
[----:B------:R-:W-:Y:S02]  /*4e60*/  ULEA.HI.X.SX32 UR16, UR19, UR11, 0x1, UP0 ;  /* 0x0000000b13107291 */ /* 0x000fe400080f0e3f */
[----:B------:R-:W-:-:S02]  /*4e70*/  ULEA UR17, UP0, UR13, UR8, 0x2 ;  /* 0x000000080d117291 */ /* 0x000fc4000f80103f */
[----:B------:R-:W-:Y:S01]  /*4e80*/  UIMAD.WIDE UR32, UR12, 0x4, UR20 ;  /* 0x000000040c2078a5 */ /* 0x000fe2000f8e0214 */
[----:B------:R-:W-:Y:S01]  /*4e90*/  ISETP.NE.AND P2, PT, RZ, UR18, PT ;  /* 0x00000012ff007c0c */ /* 0x000fe2000bf45270 */
[----:B------:R-:W-:Y:S02]  /*4ea0*/  ULEA.HI.X UR16, UR13, UR9, UR16, 0x2, UP0 ;  /* 0x000000090d107291 */ /* 0x000fe400080f1410 */
[----:B------:R-:W-:Y:S01]  /*4eb0*/  UIMAD.WIDE UR30, UR12, 0x4, UR22 ;  /* 0x000000040c1e78a5 */ /* 0x000fe2000f8e0216 */
[----:B-1----:R-:W-:Y:S01]  /*4ec0*/  IMAD.U32 R2, RZ, RZ, UR17 ;  /* 0x00000011ff027e24 */ /* 0x002fe2000f8e00ff */
[----:B------:R-:W-:Y:S02]  /*4ed0*/  UIMAD.WIDE UR12, UR12, 0x4, UR24 ;  /* 0x000000040c0c78a5 */ /* 0x000fe4000f8e0218 */
[----:B------:R-:W-:Y:S01]  /*4ee0*/  IMAD.U32 R3, RZ, RZ, UR16 ;  /* 0x00000010ff037e24 */ /* 0x000fe2000f8e00ff */
[----:B------:R-:W-:Y:S09]  /*4ef0*/  @P1 BRA `(.L_x_136) ;  /* 0x0000000000141947 */ /* 0x000ff20003800000 */
.L_x_137:
[----:B------:R-:W2:Y:S04]  /*4f00*/  LDG.E.STRONG.GPU R4, desc[UR28][R2.64] ;  /* 0x0000001c02047981 */ /* 0x000ea8000c1ef900 */
[----:B--2---:R-:W-:Y:S01]  /*4f10*/  CCTL.IVALL ;  /* 0x00000000ff00798f */ /* 0x004fe20002000000 */
[----:B------:R-:W-:Y:S05]  /*4f20*/  YIELD ;  /* 0x0000000000007946 */ /* 0x000fea0003800000 */
[----:B------:R-:W-:-:S13]  /*4f30*/  ISETP.NE.AND P3, PT, R4, UR27, PT ;  /* 0x0000001b04007c0c */ /* 0x000fda000bf65270 */
[----:B------:R-:W-:Y:S05]  /*4f40*/  @P3 BRA `(.L_x_137) ;  /* 0xfffffffc00ec3947 */ /* 0x000fea000383ffff */
.L_x_136:
[----:B------:R-:W-:Y:S05]  /*4f50*/  BSYNC B0 ;  /* 0x0000000000007941 */ /* 0x000fea0003800000 */
.L_x_135:
[----:B------:R-:W-:-:S03]  /*4f60*/  UMOV UR16, 0xffffffff ;  /* 0xffffffff00107882 */ /* 0x000fc60000000000 */
[----:B------:R-:W-:Y:S05]  /*4f70*/  BRA.DIV UR16, `(.L_x_138) ;  /* 0x0000003210a87947 */ /* 0x000fea000b800000 */
[----:B------:R-:W-:Y:S01]  /*4f80*/  NOP ;  /* 0x0000000000007918 */ /* 0x000fe20000000000 */
.L_x_206:
[----:B------:R-:W-:Y:S05]  /*4f90*/  WARPSYNC.ALL ;  /* 0x0000000000007948 */ /* 0x000fea0003800000 */
[----:B------:R-:W-:Y:S06]  /*4fa0*/  BAR.SYNC.DEFER_BLOCKING 0xd, 0xa0 ;  /* 0x0342800000007b1d */ /* 0x000fec0000010000 */
[----:B------:R-:W-:Y:S04]  /*4fb0*/  BSSY B0, `(.L_x_139) ;  /* 0x0000011000007945 */ /* 0x000fe80003800000 */
[----:B------:R-:W-:Y:S05]  /*4fc0*/  @!P0 BRA `(.L_x_140) ;  /* 0x00000000003c8947 */ /* 0x000fea0003800000 */
[----:B------:R-:W1:Y:S01]  /*4fd0*/  S2UR UR36, SR_CgaCtaId ;  /* 0x00000000002479c3 */ /* 0x000e620000008800 */
[----:B------:R-:W-:Y:S01]  /*4fe0*/  UIMAD UR26, UR4, 0x1800, URZ ;  /* 0x00001800041a78a4 */ /* 0x000fe2000f8e023f */
        /* <DEDUP_REMOVED lines=13> */
.L_x_140:
[----:B------:R-:W-:Y:S05]  /*50c0*/  BSYNC B0 ;  /* 0x0000000000007941 */ /* 0x000fea0003800000 */
.L_x_139:
        /* <DEDUP_REMOVED lines=13> */
.L_x_142:
[----:B------:R-:W-:Y:S05]  /*51a0*/  BSYNC B0 ;  /* 0x0000000000007941 */ /* 0x000fea0003800000 */
.L_x_141:
[----:B------:R-:W-:Y:S06]  /*51b0*/  BAR.ARV 0xa, 0xa0 ;  /* 0x0282800000007b1d */ /* 0x000fec0000002000 */
[----:B------:R-:W-:Y:S04]  /*51c0*/  BSSY B0, `(.L_x_143) ;  /* 0x0000003000007945 */ /* 0x000fe80003800000 */
[----:B------:R-:W-:Y:S05]  /*51d0*/  @!P0 BRA `(.L_x_144) ;  /* 0x0000000000048947 */ /* 0x000fea0003800000 */
[----:B------:R-:W-:-:S04]  /*51e0*/  DEPBAR.LE SB0, 0x0 ;  /* 0x000080000000791a */ /* 0x000fc80000000000 */
.L_x_144:
[----:B------:R-:W-:Y:S05]  /*51f0*/  BSYNC B0 ;  /* 0x0000000000007941 */ /* 0x000fea0003800000 */
.L_x_143:
[----:B------:R-:W-:Y:S06]  /*5200*/  BAR.ARV 0xb, 0xa0 ;  /* 0x02c2800000007b1d */ /* 0x000fec0000002000 */
[----:B------:R-:W-:Y:S01]  /*5210*/  NOP ;  /* 0x0000000000007918 */ /* 0x000fe20000000000 */
[----:B------:R-:W-:Y:S04]  /*5220*/  BSSY B0, `(.L_x_145) ;  /* 0x0000011000007945 */ /* 0x000fe80003800000 */
[----:B------:R-:W-:Y:S05]  /*5230*/  @P1 BRA `(.L_x_146) ;  /* 0x00000000003c1947 */ /* 0x000fea0003800000 */
[----:B------:R-:W-:Y:S01]  /*5240*/  @!PT LDS RZ, [RZ] ;  /* 0x00000000fffff984 */ /* 0x000fe20000000800 */
[----:B------:R-:W-:Y:S01]  /*5250*/  @!PT LDS RZ, [RZ] ;  /* 0x00000000fffff984 */ /* 0x000fe20000000800 */
[----:B------:R-:W-:Y:S01]  /*5260*/  @!PT LDS RZ, [RZ] ;  /* 0x00000000fffff984 */ /* 0x000fe20000000800 */
[----:B------:R-:W-:Y:S01]  /*5270*/  @!PT LDS RZ, [RZ] ;  /* 0x00000000fffff984 */ /* 0x000fe20000000800 */
[----:B------:R1:W-:Y:S06]  /*5280*/  MEMBAR.ALL.CTA ;  /* 0x0000000000007992 */ /* 0x0003ec0000008000 */
[----:B-1----:R-:W-:Y:S06]  /*5290*/  MEMBAR.ALL.GPU ;  /* 0x0000000000007992 */ /* 0x002fec000000a000 */
[----:B------:R-:W-:-:S00]  /*52a0*/  ERRBAR ;  /* 0x00000000000079ab */ /* 0x000fc00000000000 */
[----:B------:R-:W-:Y:S06]  /*52b0*/  CGAERRBAR ;  /* 0x00000000000075ab */ /* 0x000fec0000000000 */
[----:B012345:R-:W-:Y:S01]  /*52c0*/  CCTL.IVALL ;  /* 0x00000000ff00798f */ /* 0x03ffe20002000000 */
[----:B------:R-:W1:Y:S01]  /*52d0*/  S2R R4, SR_LANEID ;  /* 0x0000000000047919 */ /* 0x000e620000000000 */
[----:B------:R-:W-:Y:S02]  /*52e0*/  VOTEU.ANY UR16, UPT, PT ;  /* 0x0000000000107886 */ /* 0x000fe400038e0100 */
[----:B------:R-:W-:-:S02]  /*52f0*/  UFLO.U32 UR17, UR16 ;  /* 0x00000010001172bd */ /* 0x000fc400080e0000 */
[----:B------:R-:W2:Y:S04]  /*5300*/  POPC R5, UR16 ;  /* 0x0000001000057d09 */ /* 0x000ea80008000000 */
[----:B-1----:R-:W-:-:S13]  /*5310*/  ISETP.EQ.U32.AND P3, PT, R4, UR17, PT ;  /* 0x0000001104007c0c */ /* 0x002fda000bf62070 */
[----:B--2---:R1:W-:Y:S02]  /*5320*/  @P3 REDG.E.ADD.S32.STRONG.GPU desc[UR28][R2.64], R5 ;  /* 0x000000050200398e */ /* 0x0043e4000c10e39c */
.L_x_146:
[----:B------:R-:W-:Y:S05]  /*5330*/  BSYNC B0 ;  /* 0x0000000000007941 */ /* 0x000fea0003800000 */
.L_x_145:
[----:B------:R-:W-:Y:S01]  /*5340*/  UIADD3 UR19, UR15, UR19, URZ ;  /* 0x000000130f137290 */ /* 0x000fe2000fffe03f */
[----:B------:R-:W-:Y:S03]  /*5350*/  BSSY B0, `(.L_x_147) ;  /* 0x000000d000007945 */ /* 0x000fe60003800000 */
[----:B------:R-:W-:-:S04]  /*5360*/  UIADD3 UR16, UP0, UR19, UR10, URZ ;  /* 0x0000000a13107290 */ /* 0x000fc8000ff1e03f */
[----:B------:R-:W-:Y:S02]  /*5370*/  ULEA.HI.X.SX32 UR19, UR19, UR11, 0x1, UP0 ;  /* 0x0000000b13137291 */ /* 0x000fe400080f0e3f */
[----:B------:R-:W-:-:S04]  /*5380*/  ULEA UR8, UP0, UR16, UR8, 0x2 ;  /* 0x0000000810087291 */ /* 0x000fc8000f80103f */
[----:B------:R-:W-:Y:S02]  /*5390*/  ULEA.HI.X UR19, UR16, UR9, UR19, 0x2, UP0 ;  /* 0x0000000910137291 */ /* 0x000fe400080f1413 */
[----:B-1----:R-:W-:-:S04]  /*53a0*/  IMAD.U32 R2, RZ, RZ, UR8 ;  /* 0x00000008ff027e24 */ /* 0x002fc8000f8e00ff */
[----:B------:R-:W-:Y:S01]  /*53b0*/  IMAD.U32 R3, RZ, RZ, UR19 ;  /* 0x00000013ff037e24 */ /* 0x000fe2000f8e00ff */
[----:B------:R-:W-:Y:S06]  /*53c0*/  @P1 BRA `(.L_x_148) ;  /* 0x0000000000141947 */ /* 0x000fec0003800000 */
.L_x_149:
[----:B------:R-:W2:Y:S04]  /*53d0*/  LDG.E.STRONG.GPU R4, desc[UR28][R2.64] ;  /* 0x0000001c02047981 */ /* 0x000ea8000c1ef900 */
[----:B--2---:R-:W-:Y:S01]  /*53e0*/  CCTL.IVALL ;  /* 0x00000000ff00798f */ /* 0x004fe20002000000 */
[----:B------:R-:W-:Y:S05]  /*53f0*/  YIELD ;  /* 0x0000000000007946 */ /* 0x000fea0003800000 */
[----:B------:R-:W-:-:S13]  /*5400*/  ISETP.NE.AND P3, PT, R4, UR27, PT ;  /* 0x0000001b04007c0c */ /* 0x000fda000bf65270 */
[----:B------:R-:W-:Y:S05]  /*5410*/  @P3 BRA `(.L_x_149) ;  /* 0xfffffffc00ec3947 */ /* 0x000fea000383ffff */
.L_x_148:
[----:B------:R-:W-:Y:S05]  /*5420*/  BSYNC B0 ;  /* 0x0000000000007941 */ /* 0x000fea0003800000 */
.L_x_147:
[----:B------:R-:W-:-:S03]  /*5430*/  UMOV UR8, 0xffffffff ;  /* 0xffffffff00087882 */ /* 0x000fc60000000000 */
[----:B------:R-:W-:Y:S05]  /*5440*/  BRA.DIV UR8, `(.L_x_150) ;  /* 0x0000002e08907947 */ /* 0x000fea000b800000 */
[----:B------:R-:W-:Y:S01]  /*5450*/  NOP ;  /* 0x0000000000007918 */ /* 0x000fe20000000000 */
.L_x_209:
[----:B------:R-:W-:Y:S05]  /*5460*/  WARPSYNC.ALL ;  /* 0x0000000000007948 */ /* 0x000fea0003800000 */
        /* <DEDUP_REMOVED lines=12> */
.L_x_152:
[----:B------:R-:W-:Y:S05]  /*5530*/  BSYNC B0 ;  /* 0x0000000000007941 */ /* 0x000fea0003800000 */
.L_x_151:
        /* <DEDUP_REMOVED lines=13> */
.L_x_154:
[----:B------:R-:W-:Y:S05]  /*5610*/  BSYNC B0 ;  /* 0x0000000000007941 */ /* 0x000fea0003800000 */
.L_x_153:
[----:B------:R-:W-:Y:S06]  /*5620*/  BAR.ARV 0xa, 0xa0 ;  /* 0x0282800000007b1d */ /* 0x000fec0000002000 */
[----:B------:R-:W-:Y:S04]  /*5630*/  BSSY B0, `(.L_x_155) ;  /* 0x0000003000007945 */ /* 0x000fe80003800000 */
[----:B------:R-:W-:Y:S05]  /*5640*/  @!P0 BRA `(.L_x_156) ;  /* 0x0000000000048947 */ /* 0x000fea0003800000 */
[----:B------:R-:W-:-:S04]  /*5650*/  DEPBAR.LE SB0, 0x0 ;  /* 0x000080000000791a */ /* 0x000fc80000000000 */
.L_x_156:
[----:B------:R-:W-:Y:S05]  /*5660*/  BSYNC B0 ;  /* 0x0000000000007941 */ /* 0x000fea0003800000 */
.L_x_155:
[----:B------:R-:W-:Y:S06]  /*5670*/  BAR.ARV 0xb, 0xa0 ;  /* 0x02c2800000007b1d */ /* 0x000fec0000002000 */
[----:B------:R-:W-:Y:S01]  /*5680*/  NOP ;  /* 0x0000000000007918 */ /* 0x000fe20000000000 */
[----:B------:R-:W-:Y:S04]  /*5690*/  BSSY B0, `(.L_x_157) ;  /* 0x0000011000007945 */ /* 0x000fe80003800000 */
[----:B------:R-:W-:Y:S05]  /*56a0*/  @P1 BRA `(.L_x_158) ;  /* 0x00000000003c1947 */ /* 0x000fea0003800000 */
[----:B------:R-:W1:Y:S01]  /*56b0*/  S2R R4, SR_LANEID ;  /* 0x0000000000047919 */ /* 0x000e620000000000 */
[----:B------:R-:W-:Y:S01]  /*56c0*/  @!PT LDS RZ, [RZ] ;  /* 0x00000000fffff984 */ /* 0x000fe20000000800 */
[----:B------:R-:W-:Y:S01]  /*56d0*/  @!PT LDS RZ, [RZ] ;  /* 0x00000000fffff984 */ /* 0x000fe20000000800 */
[----:B------:R-:W-:Y:S01]  /*56e0*/  @!PT LDS RZ, [RZ] ;  /* 0x00000000fffff984 */ /* 0x000fe20000000800 */
[----:B------:R-:W-:Y:S01]  /*56f0*/  @!PT LDS RZ, [RZ] ;  /* 0x00000000fffff984 */ /* 0x000fe20000000800 */
[----:B------:R2:W-:Y:S06]  /*5700*/  MEMBAR.ALL.CTA ;  /* 0x0000000000007992 */ /* 0x0005ec0000008000 */
[----:B--2---:R-:W-:Y:S06]  /*5710*/  MEMBAR.ALL.GPU ;  /* 0x0000000000007992 */ /* 0x004fec000000a000 */
[----:B------:R-:W-:-:S00]  /*5720*/  ERRBAR ;  /* 0x00000000000079ab */ /* 0x000fc00000000000 */
[----:B------:R-:W-:Y:S06]  /*5730*/  CGAERRBAR ;  /* 0x00000000000075ab */ /* 0x000fec0000000000 */
[----:B012345:R-:W-:Y:S01]  /*5740*/  CCTL.IVALL ;  /* 0x00000000ff00798f */ /* 0x03ffe20002000000 */
[----:B------:R-:W-:Y:S02]  /*5750*/  VOTEU.ANY UR8, UPT, PT ;  /* 0x0000000000087886 */ /* 0x000fe400038e0100 */
[----:B------:R-:W-:Y:S02]  /*5760*/  UFLO.U32 UR9, UR8 ;  /* 0x00000008000972bd */ /* 0x000fe400080e0000 */
[----:B------:R-:W2:Y:S04]  /*5770*/  POPC R5, UR8 ;  /* 0x0000000800057d09 */ /* 0x000ea80008000000 */
[----:B-1----:R-:W-:-:S13]  /*5780*/  ISETP.EQ.U32.AND P1, PT, R4, UR9, PT ;  /* 0x0000000904007c0c */ /* 0x002fda000bf22070 */
[----:B--2---:R1:W-:Y:S02]  /*5790*/  @P1 REDG.E.ADD.S32.STRONG.GPU desc[UR28][R2.64], R5 ;  /* 0x000000050200198e */ /* 0x0043e4000c10e39c */
.L_x_158:
[----:B------:R-:W-:Y:S05]  /*57a0*/  BSYNC B0 ;  /* 0x0000000000007941 */ /* 0x000fea0003800000 */
.L_x_157:
[----:B------:R-:W-:Y:S02]  /*57b0*/  UIADD3 UR4, UR4, 0x2, URZ ;  /* 0x0000000204047890 */ /* 0x000fe4000fffe03f */
[----:B------:R-:W-:Y:S01]  /*57c0*/  UIADD3 UR5, UR5, 0x1, URZ ;  /* 0x0000000105057890 */ /* 0x000fe2000fffe03f */
[----:B------:R-:W-:Y:S11]  /*57d0*/  @P2 BRA `(.L_x_159) ;  /* 0xfffffff400842947 */ /* 0x000ff6000383ffff */
.L_x_134:
[----:B------:R-:W-:-:S13]  /*57e0*/  ISETP.NE.AND P1, PT, RZ, UR35, PT ;  /* 0x00000023ff007c0c */ /* 0x000fda000bf25270 */
[----:B------:R-:W-:Y:S05]  /*57f0*/  @!P1 EXIT ;  /* 0x000000000000994d */ /* 0x000fea0003800000 */
[----:B------:R-:W-:Y:S01]  /*5800*/  UIMAD UR5, UR15, UR4, URZ ;  /* 0x000000040f0572a4 */ /* 0x000fe2000f8e023f */
[----:B------:R-:W-:Y:S01]  /*5810*/  ISETP.NE.AND P1, PT, R0, RZ, PT ;  /* 0x000000ff0000720c */ /* 0x000fe20003f25270 */
[----:B------:R-:W-:Y:S01]  /*5820*/  ULDC.64 UR12, c[0x0][0x768] ;  /* 0x0001da00000c7ab9 */ /* 0x000fe20000000a00 */
[----:B------:R-:W-:Y:S01]  /*5830*/  BSSY B0, `(.L_x_160) ;  /* 0x000000d000007945 */ /* 0x000fe20003800000 */
[----:B------:R-:W-:-:S04]  /*5840*/  UIADD3 UR8, UP0, UR5, UR10, URZ ;  /* 0x0000000a05087290 */ /* 0x000fc8000ff1e03f */
[----:B------:R-:W-:Y:S02]  /*5850*/  ULEA.HI.X.SX32 UR5, UR5, UR11, 0x1, UP0 ;  /* 0x0000000b05057291 */ /* 0x000fe400080f0e3f */
[----:B------:R-:W-:-:S04]  /*5860*/  ULEA UR9, UP0, UR8, UR12, 0x2 ;  /* 0x0000000c08097291 */ /* 0x000fc8000f80103f */
[----:B------:R-:W-:Y:S02]  /*5870*/  ULEA.HI.X UR5, UR8, UR13, UR5, 0x2, UP0 ;  /* 0x0000000d08057291 */ /* 0x000fe400080f1405 */
[----:B-1----:R-:W-:-:S04]  /*5880*/  IMAD.U32 R2, RZ, RZ, UR9 ;  /* 0x00000009ff027e24 */ /* 0x002fc8000f8e00ff */
[----:B------:R-:W-:Y:S01]  /*5890*/  IMAD.U32 R3, RZ, RZ, UR5 ;  /* 0x00000005ff037e24 */ /* 0x000fe2000f8e00ff */
[----:B------:R-:W-:Y:S06]  /*58a0*/  @P1 BRA `(.L_x_161) ;  /* 0x0000000000141947 */ /* 0x000fec0003800000 */
.L_x_162:
[----:B------:R-:W2:Y:S04]  /*58b0*/  LDG.E.STRONG.GPU R0, desc[UR28][R2.64] ;  /* 0x0000001c02007981 */ /* 0x000ea8000c1ef900 */
[----:B--2---:R-:W-:Y:S01]  /*58c0*/  CCTL.IVALL ;  /* 0x00000000ff00798f */ /* 0x004fe20002000000 */
[----:B------:R-:W-:Y:S05]  /*58d0*/  YIELD ;  /* 0x0000000000007946 */ /* 0x000fea0003800000 */
[----:B------:R-:W-:-:S13]  /*58e0*/  ISETP.NE.AND P2, PT, R0, UR27, PT ;  /* 0x0000001b00007c0c */ /* 0x000fda000bf45270 */
[----:B------:R-:W-:Y:S05]  /*58f0*/  @P2 BRA `(.L_x_162) ;  /* 0xfffffffc00ec2947 */ /* 0x000fea000383ffff */
.L_x_161:
[----:B------:R-:W-:Y:S05]  /*5900*/  BSYNC B0 ;  /* 0x0000000000007941 */ /* 0x000fea0003800000 */
.L_x_160:
[----:B------:R-:W-:-:S03]  /*5910*/  UMOV UR5, 0xffffffff ;  /* 0xffffffff00057882 */ /* 0x000fc60000000000 */
[----:B------:R-:W-:Y:S05]  /*5920*/  BRA.DIV UR5, `(.L_x_163) ;  /* 0x0000002a05747947 */ /* 0x000fea000b800000 */
[----:B------:R-:W-:Y:S01]  /*5930*/  NOP ;  /* 0x0000000000007918 */ /* 0x000fe20000000000 */
.L_x_212:
[----:B------:R-:W-:Y:S01]  /*5940*/  IMAD.U32 R6, RZ, RZ, UR4 ;  /* 0x00000004ff067e24 */ /* 0x000fe2000f8e00ff */
[----:B------:R-:W-:Y:S05]  /*5950*/  WARPSYNC.ALL ;  /* 0x0000000000007948 */ /* 0x000fea0003800000 */
[----:B------:R-:W-:Y:S01]  /*5960*/  BAR.SYNC.DEFER_BLOCKING 0xd, 0xa0 ;  /* 0x0342800000007b1d */ /* 0x000fe20000010000 */
[----:B------:R-:W-:-:S05]  /*5970*/  IMAD R6, R6, 0x1800, RZ ;  /* 0x0000180006067824 */ /* 0x000fca00078e02ff */
[----:B------:R-:W-:Y:S04]  /*5980*/  BSSY B0, `(.L_x_164) ;  /* 0x0000012000007945 */ /* 0x000fe80003800000 */
[----:B------:R-:W-:Y:S05]  /*5990*/  @!P0 BRA `(.L_x_165) ;  /* 0x0000000000408947 */ /* 0x000fea0003800000 */
[----:B------:R-:W1:Y:S01]  /*59a0*/  LDC.64 R8, c[0x0][0x2c0] ;  /* 0x0000b000ff087b82 */ /* 0x000e620000000a00 */
[C---:B------:R-:W-:Y:S01]  /*59b0*/  IADD3 R4, P2, R6.reuse, UR6, RZ ;  /* 0x0000000606047c10 */ /* 0x040fe2000ff5e0ff */
[----:B------:R-:W-:Y:S01]  /*59c0*/  UMOV UR5, 0x400 ;  /* 0x0000040000057882 */ /* 0x000fe20000000000 */
[----:B------:R-:W-:Y:S01]  /*59d0*/  UMOV UR16, 0x0 ;  /* 0x0000000000107882 */ /* 0x000fe20000000000 */
[----:B------:R-:W-:Y:S01]  /*59e0*/  UMOV UR17, 0x14f00000 ;  /* 0x14f0000000117882 */ /* 0x000fe20000000000 */
[----:B------:R-:W-:-:S03]  /*59f0*/  LEA.HI.X.SX32 R5, R6, UR14, 0x1, P2 ;  /* 0x0000000e06057c11 */ /* 0x000fc600090f0eff */
[----:B------:R-:W2:Y:S01]  /*5a00*/  S2UR UR8, SR_CgaCtaId ;  /* 0x00000000000879c3 */ /* 0x000ea20000008800 */
[----:B-1----:R-:W-:-:S04]  /*5a10*/  LEA R0, P3, R4, R8, 0x2 ;  /* 0x0000000804007211 */ /* 0x002fc800078610ff */
[----:B------:R-:W-:Y:S02]  /*5a20*/  LEA.HI.X R4, R4, R9, R5, 0x2, P3 ;  /* 0x0000000904047211 */ /* 0x000fe400018f1405 */
[----:B------:R-:W-:Y:S02]  /*5a30*/  R2UR UR12, R0 ;  /* 0x00000000000c72ca */ /* 0x000fe400000e0000 */
[----:B------:R-:W-:Y:S01]  /*5a40*/  R2UR UR13, R4 ;  /* 0x00000000040d72ca */ /* 0x000fe200000e0000 */
[----:B--2---:R-:W-:-:S03]  /*5a50*/  ULEA UR5, UR8, UR5, 0x18 ;  /* 0x0000000508057291 */ /* 0x004fc6000f8ec03f */
[----:B------:R-:W-:Y:S01]  /*5a60*/  UMOV UR8, 0x300 ;  /* 0x0000030000087882 */ /* 0x000fe20000000000 */
[----:B------:R-:W-:-:S09]  /*5a70*/  UIADD3 UR5, UR5, 0xc000, URZ ;  /* 0x0000c00005057890 */ /* 0x000fd2000fffe03f */
[----:B------:R1:W-:Y:S02]  /*5a80*/  UBLKRED.G.S.ADD.F32.RN [UR12], [UR5], UR8, desc[UR16] ;  /* 0x0000100c050073bb */ /* 0x0003e400080a1408 */
[----:B-1----:R0:W-:Y:S02]  /*5a90*/  UTMACMDFLUSH ;  /* 0x00000000000079b7 */ /* 0x0021e40000000000 */
.L_x_165:
[----:B------:R-:W-:Y:S05]  /*5aa0*/  BSYNC B0 ;  /* 0x0000000000007941 */ /* 0x000fea0003800000 */
.L_x_164:
[----:B------:R-:W-:Y:S06]  /*5ab0*/  BAR.SYNC.DEFER_BLOCKING 0xe, 0xa0 ;  /* 0x0382800000007b1d */ /* 0x000fec0000010000 */
[----:B------:R-:W-:Y:S04]  /*5ac0*/  BSSY B0, `(.L_x_166) ;  /* 0x0000013000007945 */ /* 0x000fe80003800000 */
[----:B------:R-:W-:Y:S05]  /*5ad0*/  @!P0 BRA `(.L_x_167) ;  /* 0x0000000000448947 */ /* 0x000fea0003800000 */
[----:B------:R-:W1:Y:S01]  /*5ae0*/  S2UR UR13, SR_CgaCtaId ;  /* 0x00000000000d79c3 */ /* 0x000e620000008800 */
[----:B------:R-:W-:Y:S01]  /*5af0*/  R2UR UR5, R6 ;  /* 0x00000000060572ca */ /* 0x000fe200000e0000 */
[----:B------:R-:W-:Y:S01]  /*5b00*/  UMOV UR12, 0x400 ;  /* 0x00000400000c7882 */ /* 0x000fe20000000000 */
[----:B------:R-:W-:Y:S01]  /*5b10*/  ULDC.64 UR8, c[0x0][0x2c0] ;  /* 0x0000b00000087ab9 */ /* 0x000fe20000000a00 */
[----:B------:R-:W-:-:S10]  /*5b20*/  UMOV UR17, 0x14f00000 ;  /* 0x14f0000000117882 */ /* 0x000fd40000000000 */
[----:B------:R-:W-:-:S04]  /*5b30*/  UIADD3 UR5, UR5, 0xc00, URZ ;  /* 0x00000c0005057890 */ /* 0x000fc8000fffe03f */
[----:B------:R-:W-:-:S04]  /*5b40*/  UIADD3 UR16, UP0, UR5, UR6, URZ ;  /* 0x0000000605107290 */ /* 0x000fc8000ff1e03f */
[----:B------:R-:W-:Y:S02]  /*5b50*/  ULEA.HI.X.SX32 UR5, UR5, UR14, 0x1, UP0 ;  /* 0x0000000e05057291 */ /* 0x000fe400080f0e3f */
[----:B-1----:R-:W-:Y:S02]  /*5b60*/  ULEA UR12, UR13, UR12, 0x18 ;  /* 0x0000000c0d0c7291 */ /* 0x002fe4000f8ec03f */
[----:B------:R-:W-:Y:S02]  /*5b70*/  ULEA UR8, UP0, UR16, UR8, 0x2 ;  /* 0x0000000810087291 */ /* 0x000fe4000f80103f */
[----:B------:R-:W-:Y:S02]  /*5b80*/  UIADD3 UR12, UR12, 0xf000, URZ ;  /* 0x0000f0000c0c7890 */ /* 0x000fe4000fffe03f */
[----:B------:R-:W-:-:S03]  /*5b90*/  ULEA.HI.X UR9, UR16, UR9, UR5, 0x2, UP0 ;  /* 0x0000000910097291 */ /* 0x000fc600080f1405 */
[----:B------:R-:W-:Y:S01]  /*5ba0*/  UMOV UR5, 0x300 ;  /* 0x0000030000057882 */ /* 0x000fe20000000000 */
[----:B------:R-:W-:-:S05]  /*5bb0*/  UMOV UR16, 0x0 ;  /* 0x0000000000107882 */ /* 0x000fca0000000000 */
[----:B------:R1:W-:Y:S01]  /*5bc0*/  UBLKRED.G.S.ADD.F32.RN [UR8], [UR12], UR5, desc[UR16] ;  /* 0x000010080c0073bb */ /* 0x0003e200080a1405 */
[----:B------:R0:W-:Y:S01]  /*5bd0*/  UTMACMDFLUSH ;  /* 0x00000000000079b7 */ /* 0x0001e20000000000 */
[----:B-1----:R-:W-:-:S04]  /*5be0*/  DEPBAR.LE SB0, 0x1 ;  /* 0x000080400000791a */ /* 0x002fc80000000000 */
.L_x_167:
[----:B------:R-:W-:Y:S05]  /*5bf0*/  BSYNC B0 ;  /* 0x0000000000007941 */ /* 0x000fea0003800000 */
.L_x_166:
[----:B------:R-:W-:Y:S06]  /*5c00*/  BAR.ARV 0xa, 0xa0 ;  /* 0x0282800000007b1d */ /* 0x000fec0000002000 */
[----:B------:R-:W-:Y:S04]  /*5c10*/  BSSY B0, `(.L_x_168) ;  /* 0x0000003000007945 */ /* 0x000fe80003800000 */
[----:B------:R-:W-:Y:S05]  /*5c20*/  @!P0 BRA `(.L_x_169) ;  /* 0x0000000000048947 */ /* 0x000fea0003800000 */
[----:B------:R-:W-:-:S04]  /*5c30*/  DEPBAR.LE SB0, 0x0 ;  /* 0x000080000000791a */ /* 0x000fc80000000000 */
.L_x_169:
[----:B------:R-:W-:Y:S05]  /*5c40*/  BSYNC B0 ;  /* 0x0000000000007941 */ /* 0x000fea0003800000 */
.L_x_168:
        /* <DEDUP_REMOVED lines=19> */
.L_x_171:
[----:B------:R-:W-:Y:S05]  /*5d80*/  BSYNC B0 ;  /* 0x0000000000007941 */ /* 0x000fea0003800000 */
.L_x_170:
[----:B------:R-:W-:Y:S05]  /*5d90*/  EXIT ;  /* 0x000000000000794d */ /* 0x000fea0003800000 */
.L_x_133:
        /* <DEDUP_REMOVED lines=48> */
.L_x_213:
        /* <DEDUP_REMOVED lines=14> */
.L_x_175:
        /* <DEDUP_REMOVED lines=127> */
.L_x_186:
[----:B------:R-:W-:-:S04]  /*6970*/  SHF.L.U32 R20, R9, 0x1f, RZ ;  /* 0x0000001f09147819 */ /* 0x000fc800000006ff */
[----:B-1----:R-:W1:Y:S02]  /*6980*/  SYNCS.PHASECHK.TRANS64.TRYWAIT P1, [R0+URZ+0x26840], R20 ;  /* 0x02684014000075a7 */ /* 0x002e64000802017f */
[----:B-123--:R-:W-:Y:S05]  /*6990*/  @!P1 BRA `(.L_x_178) ;  /* 0x0000001800889947 */ /* 0x00efea0003800000 */
.L_x_214:
[----:B------:R-:W-:Y:S05]  /*69a0*/  @P0 BRA `(.L_x_179) ;  /* 0x0000000000140947 */ /* 0x000fea0003800000 */
[----:B------:R-:W-:Y:S01]  /*69b0*/  ISETP.NE.AND P1, PT, R13, RZ, PT ;  /* 0x000000ff0d00720c */ /* 0x000fe20003f25270 */
[----:B------:R-:W-:-:S04]  /*69c0*/  IMAD.MOV.U32 R3, RZ, RZ, 0x3100 ;  /* 0x00003100ff037424 */ /* 0x000fc800078e00ff */
[----:B------:R2:W-:Y:S08]  /*69d0*/  SYNCS.ARRIVE.TRANS64 RZ, [R0+URZ+0x26830], R3 ;  /* 0x0268300300ff79a7 */ /* 0x0005f0000800003f */
[----:B------:R-:W-:Y:S05]  /*69e0*/  @!P1 BRA `(.L_x_179) ;  /* 0x0000000000049947 */ /* 0x000fea0003800000 */
[----:B------:R-:W-:Y:S01]  /*69f0*/  BPT.TRAP 0x1 ;  /* 0x000000040000795c */ /* 0x000fe20000300000 */
.L_x_179:
        /* <DEDUP_REMOVED lines=42> */
.L_x_215:
[----:B------:R-:W-:Y:S05]  /*6ca0*/  @P0 BRA `(.L_x_181) ;  /* 0x0000000000140947 */ /* 0x000fea0003800000 */
[----:B------:R-:W-:Y:S01]  /*6cb0*/  ISETP.NE.AND P1, PT, R13, RZ, PT ;  /* 0x000000ff0d00720c */ /* 0x000fe20003f25270 */
[----:B------:R-:W-:-:S04]  /*6cc0*/  IMAD.MOV.U32 R3, RZ, RZ, 0x3100 ;  /* 0x00003100ff037424 */ /* 0x000fc800078e00ff */
[----:B------:R3:W-:Y:S08]  /*6cd0*/  SYNCS.ARRIVE.TRANS64 RZ, [R0+URZ+0x26818], R3 ;  /* 0x0268180300ff79a7 */ /* 0x0007f0000800003f */
[----:B------:R-:W-:Y:S05]  /*6ce0*/  @!P1 BRA `(.L_x_181) ;  /* 0x0000000000049947 */ /* 0x000fea0003800000 */
[----:B------:R-:W-:Y:S01]  /*6cf0*/  BPT.TRAP 0x1 ;  /* 0x000000040000795c */ /* 0x000fe20000300000 */
.L_x_181:
        /* <DEDUP_REMOVED lines=34> */
.L_x_216:
[----:B-123--:R-:W-:Y:S01]  /*6f20*/  SHF.R.S32.HI R20, RZ, 0x1f, R19 ;  /* 0x0000001fff147819 */ /* 0x00efe20000011413 */
[----:B------:R-:W-:Y:S06]  /*6f30*/  @P0 BRA `(.L_x_183) ;  /* 0x0000000000140947 */ /* 0x000fec0003800000 */
[----:B------:R-:W-:Y:S01]  /*6f40*/  ISETP.NE.AND P1, PT, R13, RZ, PT ;  /* 0x000000ff0d00720c */ /* 0x000fe20003f25270 */
[----:B------:R-:W-:-:S04]  /*6f50*/  IMAD.MOV.U32 R21, RZ, RZ, 0x3100 ;  /* 0x00003100ff157424 */ /* 0x000fc800078e00ff */
[----:B------:R1:W-:Y:S08]  /*6f60*/  SYNCS.ARRIVE.TRANS64 RZ, [R0+URZ+0x26838], R21 ;  /* 0x0268381500ff79a7 */ /* 0x0003f0000800003f */
[----:B------:R-:W-:Y:S05]  /*6f70*/  @!P1 BRA `(.L_x_183) ;  /* 0x0000000000049947 */ /* 0x000fea0003800000 */
[----:B------:R-:W-:Y:S01]  /*6f80*/  BPT.TRAP 0x1 ;  /* 0x000000040000795c */ /* 0x000fe20000300000 */
.L_x_183:
        /* <DEDUP_REMOVED lines=38> */
.L_x_218:
[----:B------:R-:W-:Y:S05]  /*71f0*/  @P0 BRA `(.L_x_185) ;  /* 0x0000000000140947 */ /* 0x000fea0003800000 */
[----:B------:R-:W-:Y:S01]  /*7200*/  ISETP.NE.AND P1, PT, R13, RZ, PT ;  /* 0x000000ff0d00720c */ /* 0x000fe20003f25270 */
[----:B--2---:R-:W-:-:S04]  /*7210*/  IMAD.MOV.U32 R5, RZ, RZ, 0x3100 ;  /* 0x00003100ff057424 */ /* 0x004fc800078e00ff */
[----:B------:R3:W-:Y:S08]  /*7220*/  SYNCS.ARRIVE.TRANS64 RZ, [R0+URZ+0x26810], R5 ;  /* 0x0268100500ff79a7 */ /* 0x0007f0000800003f */
[----:B------:R-:W-:Y:S05]  /*7230*/  @!P1 BRA `(.L_x_185) ;  /* 0x0000000000049947 */ /* 0x000fea0003800000 */
[----:B------:R-:W-:Y:S01]  /*7240*/  BPT.TRAP 0x1 ;  /* 0x000000040000795c */ /* 0x000fe20000300000 */
.L_x_185:
        /* <DEDUP_REMOVED lines=36> */
.L_x_177:
[----:B------:R-:W-:-:S13]  /*7490*/  ISETP.NE.AND P1, PT, R17, RZ, PT ;  /* 0x000000ff1100720c */ /* 0x000fda0003f25270 */
[----:B------:R-:W-:Y:S05]  /*74a0*/  @!P1 BRA `(.L_x_176) ;  /* 0x0000000400609947 */ /* 0x000fea0003800000 */
[----:B------:R-:W-:-:S04]  /*74b0*/  SHF.L.U32 R7, R9, 0x1f, RZ ;  /* 0x0000001f09077819 */ /* 0x000fc800000006ff */
[----:B------:R-:W2:Y:S02]  /*74c0*/  SYNCS.PHASECHK.TRANS64.TRYWAIT P1, [R0+URZ+0x26840], R7 ;  /* 0x02684007000075a7 */ /* 0x000ea4000802017f */
[----:B--2---:R-:W-:Y:S05]  /*74d0*/  @!P1 BRA `(.L_x_187) ;  /* 0x00000010000c9947 */ /* 0x004fea0003800000 */
.L_x_219:
[----:B------:R-:W-:Y:S05]  /*74e0*/  @P0 BRA `(.L_x_188) ;  /* 0x0000000000140947 */ /* 0x000fea0003800000 */
[----:B------:R-:W-:Y:S01]  /*74f0*/  ISETP.NE.AND P1, PT, R13, RZ, PT ;  /* 0x000000ff0d00720c */ /* 0x000fe20003f25270 */
[----:B------:R-:W-:-:S04]  /*7500*/  IMAD.MOV.U32 R5, RZ, RZ, 0x3100 ;  /* 0x00003100ff057424 */ /* 0x000fc800078e00ff */
[----:B------:R3:W-:Y:S08]  /*7510*/  SYNCS.ARRIVE.TRANS64 RZ, [R0+URZ+0x26830], R5 ;  /* 0x0268300500ff79a7 */ /* 0x0007f0000800003f */
[----:B------:R-:W-:Y:S05]  /*7520*/  @!P1 BRA `(.L_x_188) ;  /* 0x0000000000049947 */ /* 0x000fea0003800000 */
[----:B------:R-:W-:Y:S01]  /*7530*/  BPT.TRAP 0x1 ;  /* 0x000000040000795c */ /* 0x000fe20000300000 */
.L_x_188:
        /* <DEDUP_REMOVED lines=40> */
.L_x_220:
[----:B------:R-:W-:Y:S05]  /*77c0*/  @P0 BRA `(.L_x_190) ;  /* 0x0000000000140947 */ /* 0x000fea0003800000 */
[----:B------:R-:W-:Y:S01]  /*77d0*/  ISETP.NE.AND P0, PT, R13, RZ, PT ;  /* 0x000000ff0d00720c */ /* 0x000fe20003f05270 */
[----:B------:R-:W-:-:S04]  /*77e0*/  IMAD.MOV.U32 R5, RZ, RZ, 0x3100 ;  /* 0x00003100ff057424 */ /* 0x000fc800078e00ff */
[----:B------:R4:W-:Y:S08]  /*77f0*/  SYNCS.ARRIVE.TRANS64 RZ, [R0+URZ+0x26818], R5 ;  /* 0x0268180500ff79a7 */ /* 0x0009f0000800003f */
[----:B------:R-:W-:Y:S05]  /*7800*/  @!P0 BRA `(.L_x_190) ;  /* 0x0000000000048947 */ /* 0x000fea0003800000 */
[----:B------:R-:W-:Y:S01]  /*7810*/  BPT.TRAP 0x1 ;  /* 0x000000040000795c */ /* 0x000fe20000300000 */
.L_x_190:
        /* <DEDUP_REMOVED lines=33> */
.L_x_176:
[----:B------:R-:W4:Y:S01]  /*7a30*/  S2R R2, SR_TID.X ;  /* 0x0000000000027919 */ /* 0x000f220000002100 */
[----:B------:R-:W-:Y:S01]  /*7a40*/  IMAD R3, R12, 0x8, R0 ;  /* 0x000000080c037824 */ /* 0x000fe200078e0200 */
[----:B----4-:R-:W-:Y:S02]  /*7a50*/  LOP3.LUT R4, R2, 0x7f, RZ, 0xc0, !PT ;  /* 0x0000007f02047812 */ /* 0x010fe400078ec0ff */
[----:B------:R-:W-:Y:S02]  /*7a60*/  SHF.L.U32 R2, R9, 0x1f, RZ ;  /* 0x0000001f09027819 */ /* 0x000fe400000006ff */
[----:B------:R-:W-:Y:S02]  /*7a70*/  ISETP.NE.AND P1, PT, R4, RZ, PT ;  /* 0x000000ff0400720c */ /* 0x000fe40003f25270 */
[----:B------:R-:W4:Y:S02]  /*7a80*/  SYNCS.PHASECHK.TRANS64.TRYWAIT P0, [R3+URZ+0x26840], R2 ;  /* 0x02684002030075a7 */ /* 0x000f24000800017f */
[----:B----4-:R-:W-:Y:S09]  /*7a90*/  @!P0 BRA `(.L_x_191) ;  /* 0x0000000800c48947 */ /* 0x010ff20003800000 */
.L_x_221:
[----:B------:R-:W-:Y:S05]  /*7aa0*/  @P1 BRA `(.L_x_192) ;  /* 0x0000000000181947 */ /* 0x000fea0003800000 */
[----:B------:R-:W5:Y:S01]  /*7ab0*/  S2R R4, SR_TID.X ;  /* 0x0000000000047919 */ /* 0x000f620000002100 */
[----:B----4-:R-:W-:-:S04]  /*7ac0*/  IMAD.MOV.U32 R2, RZ, RZ, 0x3100 ;  /* 0x00003100ff027424 */ /* 0x010fc800078e00ff */
[----:B------:R4:W-:Y:S01]  /*7ad0*/  SYNCS.ARRIVE.TRANS64 RZ, [R3+URZ+0x26830], R2 ;  /* 0x0268300203ff79a7 */ /* 0x0009e2000800003f */
[----:B-----5:R-:W-:-:S13]  /*7ae0*/  LOP3.LUT P0, RZ, R4, 0x1f, RZ, 0xc0, !PT ;  /* 0x0000001f04ff7812 */ /* 0x020fda000780c0ff */
[----:B----4-:R-:W-:Y:S05]  /*7af0*/  @!P0 BRA `(.L_x_192) ;  /* 0x0000000000048947 */ /* 0x010fea0003800000 */
[----:B------:R-:W-:Y:S01]  /*7b00*/  BPT.TRAP 0x1 ;  /* 0x000000040000795c */ /* 0x000fe20000300000 */
.L_x_192:
        /* <DEDUP_REMOVED lines=47> */
.L_x_173:
[----:B------:R-:W-:Y:S05]  /*7e00*/  BSYNC B0 ;  /* 0x0000000000007941 */ /* 0x000fea0003800000 */
.L_x_172:
[----:B------:R-:W-:-:S03]  /*7e10*/  UMOV UR5, 0xffffffff ;  /* 0xffffffff00057882 */ /* 0x000fc60000000000 */
[----:B------:R-:W-:Y:S05]  /*7e20*/  BRA.DIV UR5, `(.L_x_193) ;  /* 0x0000000605f47947 */ /* 0x000fea000b800000 */
[----:B------:R-:W-:-:S13]  /*7e30*/  ELECT P0, URZ, PT ;  /* 0x00000000003f782f */ /* 0x000fda0003800000 */
.L_x_224:
[----:B------:R-:W-:Y:S04]  /*7e40*/  BSSY B0, `(.L_x_194) ;  /* 0x0000023000007945 */ /* 0x000fe80003800000 */
[----:B------:R-:W-:Y:S05]  /*7e50*/  @!P0 BRA `(.L_x_195) ;  /* 0x0000000000848947 */ /* 0x000fea0003800000 */
[----:B------:R-:W-:-:S06]  /*7e60*/  ULOP3.LUT UR5, UR38, 0x2, URZ, 0xfc, !UPT ;  /* 0x0000000226057892 */ /* 0x000fcc000f8efc3f */
[----:B------:R-:W-:-:S05]  /*7e70*/  IMAD.U32 R2, RZ, RZ, UR5 ;  /* 0x00000005ff027e24 */ /* 0x000fca000f8e00ff */
[----:B------:R-:W-:-:S13]  /*7e80*/  ISETP.NE.AND P0, PT, R2, 0x3, PT ;  /* 0x000000030200780c */ /* 0x000fda0003f05270 */
[----:B------:R-:W-:Y:S05]  /*7e90*/  @!P0 BRA `(.L_x_196) ;  /* 0x0000000000048947 */ /* 0x000fea0003800000 */
[----:B------:R-:W-:Y:S01]  /*7ea0*/  BPT.TRAP 0x1 ;  /* 0x000000040000795c */ /* 0x000fe20000300000 */
.L_x_196:
        /* <DEDUP_REMOVED lines=15> */
.L_x_225:
[----:B------:R-:W2:Y:S02]  /*7fa0*/  SYNCS.PHASECHK.TRANS64.TRYWAIT P1, [R3+URZ], R2 ;  /* 0x00000002030075a7 */ /* 0x000ea4000802017f */
[----:B--2---:R-:W-:Y:S05]  /*7fb0*/  @!P1 BRA `(.L_x_198) ;  /* 0x0000000400c89947 */ /* 0x004fea0003800000 */
.L_x_226:
[----:B------:R-:W-:Y:S05]  /*7fc0*/  @!P0 BRA `(.L_x_199) ;  /* 0x0000000000048947 */ /* 0x000fea0003800000 */
[----:B------:R-:W-:Y:S01]  /*7fd0*/  BPT.TRAP 0x1 ;  /* 0x000000040000795c */ /* 0x000fe20000300000 */
.L_x_199:
[----:B--2---:R-:W-:-:S04]  /*7fe0*/  VIADD R3, R7, 0x26840 ;  /* 0x0002684007037836 */ /* 0x004fc80000000000 */
[----:B------:R-:W-:-:S04]  /*7ff0*/  IMAD R0, R0, 0x8, R3 ;  /* 0x0000000800007824 */ /* 0x000fc800078e0203 */
[----:B------:R-:W2:Y:S02]  /*8000*/  SYNCS.PHASECHK.TRANS64.TRYWAIT P0, [R0+URZ], R5 ;  /* 0x00000005000075a7 */ /* 0x000ea4000800017f */
[----:B--2---:R-:W-:Y:S05]  /*8010*/  @!P0 BRA `(.L_x_200) ;  /* 0x0000000400c48947 */ /* 0x004fea0003800000 */
.L_x_227:
[----:B------:R-:W-:-:S07]  /*8020*/  IMAD R3, R4, 0x8, R3 ;  /* 0x0000000804037824 */ /* 0x000fce00078e0203 */
.L_x_201:
[----:B---3--:R3:W4:Y:S02]  /*8030*/  SYNCS.PHASECHK.TRANS64.TRYWAIT P0, [R3+URZ], R2 ;  /* 0x00000002030075a7 */ /* 0x008724000800017f */
[----:B----4-:R-:W-:Y:S05]  /*8040*/  @!P0 NANOSLEEP.SYNCS 0x989680 ;  /* 0x009896800000895d */ /* 0x010fea0003900000 */
[----:B------:R-:W4:Y:S02]  /*8050*/  @!P0 SYNCS.PHASECHK.TRANS64 P0, [R3+URZ], R2 ;  /* 0x00000002030085a7 */ /* 0x000f24000800007f */
[----:B----4-:R-:W-:Y:S05]  /*8060*/  @!P0 BRA `(.L_x_201) ;  /* 0xfffffffc00f08947 */ /* 0x010fea000383ffff */
.L_x_195:
[----:B------:R-:W-:Y:S05]  /*8070*/  BSYNC B0 ;  /* 0x0000000000007941 */ /* 0x000fea0003800000 */
.L_x_194:
[----:B------:R-:W-:Y:S05]  /*8080*/  EXIT ;  /* 0x000000000000794d */ /* 0x000fea0003800000 */
.L_x_111:
[----:B------:R-:W-:Y:S02]  /*8090*/  IMAD.MOV.U32 R13, RZ, RZ, R23 ;  /* 0x000000ffff0d7224 */ /* 0x000fe400078e0017 */
[----:B------:R-:W-:Y:S02]  /*80a0*/  IMAD.MOV.U32 R12, RZ, RZ, RZ ;  /* 0x000000ffff0c7224 */ /* 0x000fe400078e00ff */
[----:B------:R-:W-:Y:S02]  /*80b0*/  IMAD.MOV.U32 R11, RZ, RZ, 0x1f ;  /* 0x0000001fff0b7424 */ /* 0x000fe400078e00ff */
[----:B------:R-:W-:-:S07]  /*80c0*/  IMAD.MOV.U32 R15, RZ, RZ, -0x1 ;  /* 0xffffffffff0f7424 */ /* 0x000fce00078e00ff */
[----:B------:R-:W-:Y:S05]  /*80d0*/  WARPSYNC.COLLECTIVE R15, `(.L_x_202) ;  /* 0x000000000f087348 */ /* 0x000fea0003c00000 */
[----:B------:R1:W2:Y:S02]  /*80e0*/  SHFL.IDX P6, R14, R13, R12, R11 ;  /* 0x0000000c0d0e7389 */ /* 0x0002a400000c000b */
[----:B-12---:R-:W-:Y:S01]  /*80f0*/  ENDCOLLECTIVE ;  /* 0x000000000000791b */ /* 0x006fe20003800000 */
.L_x_202:
[----:B------:R-:W-:Y:S05]  /*8100*/  BRA `(.L_x_203) ;  /* 0xffffff8800a47947 */ /* 0x000fea000383ffff */
.L_x_113:
[----:B--2---:R2:W3:Y:S02]  /*8110*/  SYNCS.PHASECHK.TRANS64.TRYWAIT P0, [R2+URZ+0x26800], R5 ;  /* 0x02680005020075a7 */ /* 0x0044e4000800017f */
[----:B---3--:R-:W-:Y:S05]  /*8120*/  @!P0 NANOSLEEP.SYNCS 0x989680 ;  /* 0x009896800000895d */ /* 0x008fea0003900000 */
[----:B------:R-:W3:Y:S02]  /*8130*/  @!P0 SYNCS.PHASECHK.TRANS64 P0, [R2+URZ+0x26800], R5 ;  /* 0x02680005020085a7 */ /* 0x000ee4000800007f */
[----:B---3--:R-:W-:Y:S05]  /*8140*/  @!P0 BRA `(.L_x_113) ;  /* 0xfffffffc00f08947 */ /* 0x008fea000383ffff */
[----:B------:R-:W-:Y:S05]  /*8150*/  BRA `(.L_x_112) ;  /* 0xffffff8800e47947 */ /* 0x000fea000383ffff */
.L_x_119:
[----:B---3--:R-:W-:-:S04]  /*8160*/  IMAD.U32 R5, RZ, RZ, UR8 ;  /* 0x00000008ff057e24 */ /* 0x008fc8000f8e00ff */
[----:B------:R3:W1:Y:S03]  /*8170*/  SYNCS.PHASECHK.TRANS64.TRYWAIT P1, [R5+URZ+0x26810], R6 ;  /* 0x02681006050075a7 */ /* 0x000666000802017f */
[----:B-1----:R-:W-:Y:S05]  /*8180*/  @!P1 NANOSLEEP.SYNCS 0x989680 ;  /* 0x009896800000995d */ /* 0x002fea0003900000 */
[----:B------:R-:W1:Y:S02]  /*8190*/  @!P1 SYNCS.PHASECHK.TRANS64 P1, [R5+URZ+0x26810], R6 ;  /* 0x02681006050095a7 */ /* 0x000e64000802007f */
[----:B-1----:R-:W-:Y:S05]  /*81a0*/  @!P1 BRA `(.L_x_119) ;  /* 0xfffffffc00ec9947 */ /* 0x002fea000383ffff */
[----:B------:R-:W-:Y:S05]  /*81b0*/  BRA `(.L_x_118) ;  /* 0xffffff9400487947 */ /* 0x000fea000383ffff */
.L_x_123:
[----:B------:R-:W-:-:S04]  /*81c0*/  IMAD.U32 R5, RZ, RZ, UR8 ;  /* 0x00000008ff057e24 */ /* 0x000fc8000f8e00ff */
[----:B------:R1:W1:Y:S03]  /*81d0*/  SYNCS.PHASECHK.TRANS64.TRYWAIT P1, [R5+URZ+0x26830], R6 ;  /* 0x02683006050075a7 */ /* 0x000266000802017f */
[----:B-1----:R-:W-:Y:S05]  /*81e0*/  @!P1 NANOSLEEP.SYNCS 0x989680 ;  /* 0x009896800000995d */ /* 0x002fea0003900000 */
[----:B------:R-:W1:Y:S02]  /*81f0*/  @!P1 SYNCS.PHASECHK.TRANS64 P1, [R5+URZ+0x26830], R6 ;  /* 0x02683006050095a7 */ /* 0x000e64000802007f */
[----:B-1----:R-:W-:Y:S05]  /*8200*/  @!P1 BRA `(.L_x_123) ;  /* 0xfffffffc00ec9947 */ /* 0x002fea000383ffff */
[----:B------:R-:W-:Y:S05]  /*8210*/  BRA `(.L_x_122) ;  /* 0xffffff9800547947 */ /* 0x000fea000383ffff */
.L_x_138:
[----:B------:R-:W-:Y:S01]  /*8220*/  BSSY B0, `(.L_x_204) ;  /* 0x0000005000007945 */ /* 0x000fe20003800000 */
[----:B------:R-:W-:-:S07]  /*8230*/  IMAD.MOV.U32 R15, RZ, RZ, -0x1 ;  /* 0xffffffffff0f7424 */ /* 0x000fce00078e00ff */
[----:B------:R-:W-:Y:S05]  /*8240*/  WARPSYNC.COLLECTIVE R15, `(.L_x_205) ;  /* 0x000000000f087348 */ /* 0x000fea0003c00000 */
[----:B------:R-:W-:Y:S01]  /*8250*/  NOP ;  /* 0x0000000000007918 */ /* 0x000fe20000000000 */
[----:B------:R-:W-:Y:S01]  /*8260*/  ENDCOLLECTIVE ;  /* 0x000000000000791b */ /* 0x000fe20003800000 */
.L_x_205:
[----:B------:R-:W-:Y:S05]  /*8270*/  BSYNC B0 ;  /* 0x0000000000007941 */ /* 0x000fea0003800000 */
.L_x_204:
[----:B------:R-:W-:Y:S05]  /*8280*/  BRA `(.L_x_206) ;  /* 0xffffffcc00407947 */ /* 0x000fea000383ffff */
.L_x_150:
[----:B------:R-:W-:Y:S01]  /*8290*/  BSSY B0, `(.L_x_207) ;  /* 0x0000005000007945 */ /* 0x000fe20003800000 */
[----:B------:R-:W-:-:S07]  /*82a0*/  IMAD.MOV.U32 R15, RZ, RZ, -0x1 ;  /* 0xffffffffff0f7424 */ /* 0x000fce00078e00ff */
[----:B------:R-:W-:Y:S05]  /*82b0*/  WARPSYNC.COLLECTIVE R15, `(.L_x_208) ;  /* 0x000000000f087348 */ /* 0x000fea0003c00000 */
[----:B------:R-:W-:Y:S01]  /*82c0*/  NOP ;  /* 0x0000000000007918 */ /* 0x000fe20000000000 */
[----:B------:R-:W-:Y:S01]  /*82d0*/  ENDCOLLECTIVE ;  /* 0x000000000000791b */ /* 0x000fe20003800000 */
.L_x_208:
[----:B------:R-:W-:Y:S05]  /*82e0*/  BSYNC B0 ;  /* 0x0000000000007941 */ /* 0x000fea0003800000 */
.L_x_207:
[----:B------:R-:W-:Y:S05]  /*82f0*/  BRA `(.L_x_209) ;  /* 0xffffffd000587947 */ /* 0x000fea000383ffff */
.L_x_163:
[----:B------:R-:W-:Y:S01]  /*8300*/  BSSY B0, `(.L_x_210) ;  /* 0x0000005000007945 */ /* 0x000fe20003800000 */
[----:B------:R-:W-:-:S07]  /*8310*/  IMAD.MOV.U32 R15, RZ, RZ, -0x1 ;  /* 0xffffffffff0f7424 */ /* 0x000fce00078e00ff */
[----:B------:R-:W-:Y:S05]  /*8320*/  WARPSYNC.COLLECTIVE R15, `(.L_x_211) ;  /* 0x000000000f087348 */ /* 0x000fea0003c00000 */
[----:B------:R-:W-:Y:S01]  /*8330*/  NOP ;  /* 0x0000000000007918 */ /* 0x000fe20000000000 */
[----:B------:R-:W-:Y:S01]  /*8340*/  ENDCOLLECTIVE ;  /* 0x000000000000791b */ /* 0x000fe20003800000 */
.L_x_211:
[----:B------:R-:W-:Y:S05]  /*8350*/  BSYNC B0 ;  /* 0x0000000000007941 */ /* 0x000fea0003800000 */
.L_x_210:
[----:B------:R-:W-:Y:S05]  /*8360*/  BRA `(.L_x_212) ;  /* 0xffffffd400747947 */ /* 0x000fea000383ffff */
.L_x_174:
[----:B-1----:R1:W2:Y:S02]  /*8370*/  SYNCS.PHASECHK.TRANS64.TRYWAIT P0, [R0+URZ+0x26820], R3 ;  /* 0x02682003000075a7 */ /* 0x0022a4000800017f */
[----:B--2---:R-:W-:Y:S05]  /*8380*/  @!P0 NANOSLEEP.SYNCS 0x989680 ;  /* 0x009896800000895d */ /* 0x004fea0003900000 */
[----:B------:R-:W2:Y:S02]  /*8390*/  @!P0 SYNCS.PHASECHK.TRANS64 P0, [R0+URZ+0x26820], R3 ;  /* 0x02682003000085a7 */ /* 0x000ea4000800007f */
[----:B--2---:R-:W-:Y:S05]  /*83a0*/  @!P0 BRA `(.L_x_174) ;  /* 0xfffffffc00f08947 */ /* 0x004fea000383ffff */
[----:B------:R-:W-:Y:S05]  /*83b0*/  BRA `(.L_x_213) ;  /* 0xffffffdc00387947 */ /* 0x000fea000383ffff */
.L_x_178:
[----:B-1----:R1:W2:Y:S02]  /*83c0*/  SYNCS.PHASECHK.TRANS64.TRYWAIT P1, [R0+URZ+0x26840], R20 ;  /* 0x02684014000075a7 */ /* 0x0022a4000802017f */
[----:B--2---:R-:W-:Y:S05]  /*83d0*/  @!P1 NANOSLEEP.SYNCS 0x989680 ;  /* 0x009896800000995d */ /* 0x004fea0003900000 */
[----:B------:R-:W2:Y:S02]  /*83e0*/  @!P1 SYNCS.PHASECHK.TRANS64 P1, [R0+URZ+0x26840], R20 ;  /* 0x02684014000095a7 */ /* 0x000ea4000802007f */
[----:B--2---:R-:W-:Y:S05]  /*83f0*/  @!P1 BRA `(.L_x_178) ;  /* 0xfffffffc00f09947 */ /* 0x004fea000383ffff */
[----:B------:R-:W-:Y:S05]  /*8400*/  BRA `(.L_x_214) ;  /* 0xffffffe400647947 */ /* 0x000fea000383ffff */
.L_x_180:
[----:B--2---:R2:W3:Y:S02]  /*8410*/  SYNCS.PHASECHK.TRANS64.TRYWAIT P1, [R0+URZ+0x26828], R20 ;  /* 0x02682814000075a7 */ /* 0x0044e4000802017f */
[----:B---3--:R-:W-:Y:S05]  /*8420*/  @!P1 NANOSLEEP.SYNCS 0x989680 ;  /* 0x009896800000995d */ /* 0x008fea0003900000 */
[----:B------:R-:W3:Y:S02]  /*8430*/  @!P1 SYNCS.PHASECHK.TRANS64 P1, [R0+URZ+0x26828], R20 ;  /* 0x02682814000095a7 */ /* 0x000ee4000802007f */
[----:B---3--:R-:W-:Y:S05]  /*8440*/  @!P1 BRA `(.L_x_180) ;  /* 0xfffffffc00f09947 */ /* 0x008fea000383ffff */
[----:B------:R-:W-:Y:S05]  /*8450*/  BRA `(.L_x_215) ;  /* 0xffffffe800107947 */ /* 0x000fea000383ffff */
.L_x_182:
[----:B---3--:R3:W4:Y:S02]  /*8460*/  SYNCS.PHASECHK.TRANS64.TRYWAIT P1, [R0+URZ+0x26848], R20 ;  /* 0x02684814000075a7 */ /* 0x008724000802017f */
[----:B----4-:R-:W-:Y:S05]  /*8470*/  @!P1 NANOSLEEP.SYNCS 0x989680 ;  /* 0x009896800000995d */ /* 0x010fea0003900000 */
[----:B------:R-:W4:Y:S02]  /*8480*/  @!P1 SYNCS.PHASECHK.TRANS64 P1, [R0+URZ+0x26848], R20 ;  /* 0x02684814000095a7 */ /* 0x000f24000802007f */
[----:B----4-:R-:W-:Y:S05]  /*8490*/  @!P1 BRA `(.L_x_182) ;  /* 0xfffffffc00f09947 */ /* 0x010fea000383ffff */
[----:B------:R-:W-:Y:S05]  /*84a0*/  BRA `(.L_x_216) ;  /* 0xffffffe8009c7947 */ /* 0x000fea000383ffff */
.L_x_184:
[----:B------:R-:W-:-:S07]  /*84b0*/  SHF.L.U32 R5, R9, 0x1f, RZ ;  /* 0x0000001f09057819 */ /* 0x000fce00000006ff */
.L_x_217:
[----:B--2---:R2:W3:Y:S02]  /*84c0*/  SYNCS.PHASECHK.TRANS64.TRYWAIT P1, [R0+URZ+0x26820], R5 ;  /* 0x02682005000075a7 */ /* 0x0044e4000802017f */
[----:B---3--:R-:W-:Y:S05]  /*84d0*/  @!P1 NANOSLEEP.SYNCS 0x989680 ;  /* 0x009896800000995d */ /* 0x008fea0003900000 */
[----:B------:R-:W3:Y:S02]  /*84e0*/  @!P1 SYNCS.PHASECHK.TRANS64 P1, [R0+URZ+0x26820], R5 ;  /* 0x02682005000095a7 */ /* 0x000ee4000802007f */
[----:B---3--:R-:W-:Y:S05]  /*84f0*/  @!P1 BRA `(.L_x_217) ;  /* 0xfffffffc00f09947 */ /* 0x008fea000383ffff */
[----:B------:R-:W-:Y:S05]  /*8500*/  BRA `(.L_x_218) ;  /* 0xffffffec00387947 */ /* 0x000fea000383ffff */
.L_x_187:
[----:B--2---:R2:W3:Y:S02]  /*8510*/  SYNCS.PHASECHK.TRANS64.TRYWAIT P1, [R0+URZ+0x26840], R7 ;  /* 0x02684007000075a7 */ /* 0x0044e4000802017f */
[----:B---3--:R-:W-:Y:S05]  /*8520*/  @!P1 NANOSLEEP.SYNCS 0x989680 ;  /* 0x009896800000995d */ /* 0x008fea0003900000 */
[----:B------:R-:W3:Y:S02]  /*8530*/  @!P1 SYNCS.PHASECHK.TRANS64 P1, [R0+URZ+0x26840], R7 ;  /* 0x02684007000095a7 */ /* 0x000ee4000802007f */
[----:B---3--:R-:W-:Y:S05]  /*8540*/  @!P1 BRA `(.L_x_187) ;  /* 0xfffffffc00f09947 */ /* 0x008fea000383ffff */
[----:B------:R-:W-:Y:S05]  /*8550*/  BRA `(.L_x_219) ;  /* 0xffffffec00e07947 */ /* 0x000fea000383ffff */
.L_x_189:
[----:B---3--:R3:W4:Y:S02]  /*8560*/  SYNCS.PHASECHK.TRANS64.TRYWAIT P1, [R0+URZ+0x26828], R7 ;  /* 0x02682807000075a7 */ /* 0x008724000802017f */
[----:B----4-:R-:W-:Y:S05]  /*8570*/  @!P1 NANOSLEEP.SYNCS 0x989680 ;  /* 0x009896800000995d */ /* 0x010fea0003900000 */
[----:B------:R-:W4:Y:S02]  /*8580*/  @!P1 SYNCS.PHASECHK.TRANS64 P1, [R0+URZ+0x26828], R7 ;  /* 0x02682807000095a7 */ /* 0x000f24000802007f */
[----:B----4-:R-:W-:Y:S05]  /*8590*/  @!P1 BRA `(.L_x_189) ;  /* 0xfffffffc00f09947 */ /* 0x010fea000383ffff */
[----:B------:R-:W-:Y:S05]  /*85a0*/  BRA `(.L_x_220) ;  /* 0xfffffff000847947 */ /* 0x000fea000383ffff */
.L_x_191:
[----:B----4-:R4:W1:Y:S02]  /*85b0*/  SYNCS.PHASECHK.TRANS64.TRYWAIT P0, [R3+URZ+0x26840], R2 ;  /* 0x02684002030075a7 */ /* 0x010864000800017f */
[----:B-1----:R-:W-:Y:S05]  /*85c0*/  @!P0 NANOSLEEP.SYNCS 0x989680 ;  /* 0x009896800000895d */ /* 0x002fea0003900000 */
[----:B------:R-:W1:Y:S02]  /*85d0*/  @!P0 SYNCS.PHASECHK.TRANS64 P0, [R3+URZ+0x26840], R2 ;  /* 0x02684002030085a7 */ /* 0x000e64000800007f */
[----:B-1----:R-:W-:Y:S05]  /*85e0*/  @!P0 BRA `(.L_x_191) ;  /* 0xfffffffc00f08947 */ /* 0x002fea000383ffff */
[----:B------:R-:W-:Y:S05]  /*85f0*/  BRA `(.L_x_221) ;  /* 0xfffffff400287947 */ /* 0x000fea000383ffff */
.L_x_193:
[----:B------:R-:W-:Y:S01]  /*8600*/  BSSY B0, `(.L_x_222) ;  /* 0x0000006000007945 */ /* 0x000fe20003800000 */
[----:B------:R-:W-:-:S07]  /*8610*/  IMAD.MOV.U32 R15, RZ, RZ, -0x1 ;  /* 0xffffffffff0f7424 */ /* 0x000fce00078e00ff */
[----:B------:R-:W-:Y:S05]  /*8620*/  WARPSYNC.COLLECTIVE R15, `(.L_x_223) ;  /* 0x000000000f0c7348 */ /* 0x000fea0003c00000 */
[----:B------:R-:W-:Y:S02]  /*8630*/  ELECT P6, UR62, PT ;  /* 0x00000000003e782f */ /* 0x000fe400038c0000 */
[----:B------:R-:W-:Y:S01]  /*8640*/  MOV R14, UR62 ;  /* 0x0000003e000e7c02 */ /* 0x000fe20008000f00 */
[----:B------:R-:W-:Y:S10]  /*8650*/  ENDCOLLECTIVE ;  /* 0x000000000000791b */ /* 0x000ff40003800000 */
.L_x_223:
[----:B------:R-:W-:Y:S05]  /*8660*/  BSYNC B0 ;  /* 0x0000000000007941 */ /* 0x000fea0003800000 */
.L_x_222:
[----:B------:R-:W-:Y:S01]  /*8670*/  PLOP3.LUT P0, PT, P6, PT, PT, 0x80, 0x0 ;  /* 0x000000000000781c */ /* 0x000fe2000370f070 */
[----:B------:R-:W-:-:S12]  /*8680*/  BRA `(.L_x_224) ;  /* 0xfffffff400ec7947 */ /* 0x000fd8000383ffff */
.L_x_197:
[----:B-1----:R1:W2:Y:S02]  /*8690*/  SYNCS.PHASECHK.TRANS64.TRYWAIT P1, [R6+URZ], R5 ;  /* 0x00000005060075a7 */ /* 0x0022a4000802017f */
[----:B--2---:R-:W-:Y:S05]  /*86a0*/  @!P1 NANOSLEEP.SYNCS 0x989680 ;  /* 0x009896800000995d */ /* 0x004fea0003900000 */
[----:B------:R-:W2:Y:S02]  /*86b0*/  @!P1 SYNCS.PHASECHK.TRANS64 P1, [R6+URZ], R5 ;  /* 0x00000005060095a7 */ /* 0x000ea4000802007f */
[----:B--2---:R-:W-:Y:S05]  /*86c0*/  @!P1 BRA `(.L_x_197) ;  /* 0xfffffffc00f09947 */ /* 0x004fea000383ffff */
[----:B------:R-:W-:Y:S05]  /*86d0*/  BRA `(.L_x_225) ;  /* 0xfffffff800307947 */ /* 0x000fea000383ffff */
.L_x_198:
[----:B--2---:R2:W3:Y:S02]  /*86e0*/  SYNCS.PHASECHK.TRANS64.TRYWAIT P1, [R3+URZ], R2 ;  /* 0x00000002030075a7 */ /* 0x0044e4000802017f */
[----:B---3--:R-:W-:Y:S05]  /*86f0*/  @!P1 NANOSLEEP.SYNCS 0x989680 ;  /* 0x009896800000995d */ /* 0x008fea0003900000 */
[----:B------:R-:W3:Y:S02]  /*8700*/  @!P1 SYNCS.PHASECHK.TRANS64 P1, [R3+URZ], R2 ;  /* 0x00000002030095a7 */ /* 0x000ee4000802007f */
[----:B---3--:R-:W-:Y:S05]  /*8710*/  @!P1 BRA `(.L_x_198) ;  /* 0xfffffffc00f09947 */ /* 0x008fea000383ffff */
[----:B------:R-:W-:Y:S05]  /*8720*/  BRA `(.L_x_226) ;  /* 0xfffffff800247947 */ /* 0x000fea000383ffff */
.L_x_200:
[----:B--2---:R2:W3:Y:S02]  /*8730*/  SYNCS.PHASECHK.TRANS64.TRYWAIT P0, [R0+URZ], R5 ;  /* 0x00000005000075a7 */ /* 0x0044e4000800017f */
[----:B---3--:R-:W-:Y:S05]  /*8740*/  @!P0 NANOSLEEP.SYNCS 0x989680 ;  /* 0x009896800000895d */ /* 0x008fea0003900000 */
[----:B------:R-:W3:Y:S02]  /*8750*/  @!P0 SYNCS.PHASECHK.TRANS64 P0, [R0+URZ], R5 ;  /* 0x00000005000085a7 */ /* 0x000ee4000800007f */
[----:B---3--:R-:W-:Y:S05]  /*8760*/  @!P0 BRA `(.L_x_200) ;  /* 0xfffffffc00f08947 */ /* 0x008fea000383ffff */
[----:B------:R-:W-:Y:S05]  /*8770*/  BRA `(.L_x_227) ;  /* 0xfffffff800287947 */ /* 0x000fea000383ffff */
.L_x_228:
        /* <DEDUP_REMOVED lines=16> */
.L_x_3294:


//--------------------- .text._ZN7cutlass13device_kernelIN5flash11enable_sm90INS1_16FlashAttnBwdSm90INS1_25CollectiveMainloopBwdSm90ILi2ELi2ELi2EN4cute5tupleIJNS5_1CILi1EEES8_S8_EEENS6_IJNS7_ILi64EEENS7_ILi128EEENS7_ILi96EEEEEENS_10bfloat16_tEfNS_4arch4Sm90ELb0ELb0ELb0ELb0ELb0ELb1ELb0ELb0ELi2ELi1ELi2ELi1ELb1EEENS1_24CollectiveEpilogueBwdGQAISD_fSG_Li256ELb0ELb0EEENS1_19SingleTileSchedulerILb0ELb0ELb0ELi128EEEEEEEEEvNT_6ParamsE --------------------------
	.section	.text._ZN7cutlass13device_kernelIN5flash11enable_sm90INS1_16FlashAttnBwdSm90INS1_25CollectiveMainloopBwdSm90ILi2ELi2ELi2EN4cute5tupleIJNS5_1CILi1EEES8_S8_EEENS6_IJNS7_ILi64EEENS7_ILi128EEENS7_ILi96EEEEEENS_10bfloat16_tEfNS_4arch4Sm90ELb0ELb0ELb0ELb0ELb0ELb1ELb0ELb0ELi2ELi1ELi2ELi1ELb1EEENS1_24CollectiveEpilogueBwdGQAISD_fSG_Li256ELb0ELb0EEENS1_19SingleTileSchedulerILb0ELb0ELb0ELi128EEEEEEEEEvNT_6ParamsE,"ax",@progbits
	.align	128
.text._ZN7cutlass13device_kernelIN5flash11enable_sm90INS1_16FlashAttnBwdSm90INS1_25CollectiveMainloopBwdSm90ILi2ELi2ELi2EN4cute5tupleIJNS5_1CILi1EEES8_S8_EEENS6_IJNS7_ILi64EEENS7_ILi128EEENS7_ILi96EEEEEENS_10bfloat16_tEfNS_4arch4Sm90ELb0ELb0ELb0ELb0ELb0ELb1ELb0ELb0ELi2ELi1ELi2ELi1ELb1EEENS1_24CollectiveEpilogueBwdGQAISD_fSG_Li256ELb0ELb0EEENS1_19SingleTileSchedulerILb0ELb0ELb0ELi128EEEEEEEEEvNT_6ParamsE:
        .type           _ZN7cutlass13device_kernelIN5flash11enable_sm90INS1_16FlashAttnBwdSm90INS1_25CollectiveMainloopBwdSm90ILi2ELi2ELi2EN4cute5tupleIJNS5_1CILi1EEES8_S8_EEENS6_IJNS7_ILi64EEENS7_ILi128EEENS7_ILi96EEEEEENS_10bfloat16_tEfNS_4arch4Sm90ELb0ELb0ELb0ELb0ELb0ELb1ELb0ELb0ELi2ELi1ELi2ELi1ELb1EEENS1_24CollectiveEpilogueBwdGQAISD_fSG_Li256ELb0ELb0EEENS1_19SingleTileSchedulerILb0ELb0ELb0ELi128EEEEEEEEEvNT_6ParamsE,@function
        .size           _ZN7cutlass13device_kernelIN5flash11enable_sm90INS1_16FlashAttnBwdSm90INS1_25CollectiveMainloopBwdSm90ILi2ELi2ELi2EN4cute5tupleIJNS5_1CILi1EEES8_S8_EEENS6_IJNS7_ILi64EEENS7_ILi128EEENS7_ILi96EEEEEENS_10bfloat16_tEfNS_4arch4Sm90ELb0ELb0ELb0ELb0ELb0ELb1ELb0ELb0ELi2ELi1ELi2ELi1ELb1EEENS1_24CollectiveEpilogueBwdGQAISD_fSG_Li256ELb0ELb0EEENS1_19SingleTileSchedulerILb0ELb0ELb0ELi128EEEEEEEEEvNT_6ParamsE,(.L_x_3295 - _ZN7cutlass13device_kernelIN5flash11enable_sm90INS1_16FlashAttnBwdSm90INS1_25CollectiveMainloopBwdSm90ILi2ELi2ELi2EN4cute5tupleIJNS5_1CILi1EEES8_S8_EEENS6_IJNS7_ILi64EEENS7_ILi128EEENS7_ILi96EEEEEENS_10bfloat16_tEfNS_4arch4Sm90ELb0ELb0ELb0ELb0ELb0ELb1ELb0ELb0ELi2ELi1ELi2ELi1ELb1EEENS1_24CollectiveEpilogueBwdGQAISD_fSG_Li256ELb0ELb0EEENS1_19SingleTileSchedulerILb0ELb0ELb0ELi128EEEEEEEEEvNT_6ParamsE)
        .other          _ZN7cutlass13device_kernelIN5flash11enable_sm90INS1_16FlashAttnBwdSm90INS1_25CollectiveMainloopBwdSm90ILi2ELi2ELi2EN4cute5tupleIJNS5_1CILi1EEES8_S8_EEENS6_IJNS7_ILi64EEENS7_ILi128EEENS7_ILi96EEEEEENS_10bfloat16_tEfNS_4arch4Sm90ELb0ELb0ELb0ELb0ELb0ELb1ELb0ELb0ELi2ELi1ELi2ELi1ELb1EEENS1_24CollectiveEpilogueBwdGQAISD_fSG_Li256ELb0ELb0EEENS1_19SingleTileSchedulerILb0ELb0ELb0ELi128EEEEEEEEEvNT_6ParamsE,@"STO_CUDA_ENTRY STV_DEFAULT"
_ZN7cutlass13device_kernelIN5flash11enable_sm90INS1_16FlashAttnBwdSm90INS1_25CollectiveMainloopBwdSm90ILi2ELi2ELi2EN4cute5tupleIJNS5_1CILi1EEES8_S8_EEENS6_IJNS7_ILi64EEENS7_ILi128EEENS7_ILi96EEEEEENS_10bfloat16_tEfNS_4arch4Sm90ELb0ELb0ELb0ELb0ELb0ELb1ELb0ELb0ELi2ELi1ELi2ELi1ELb1EEENS1_24CollectiveEpilogueBwdGQAISD_fSG_Li256ELb0ELb0EEENS1_19SingleTileSchedulerILb0ELb0ELb0ELi128EEEEEEEEEvNT_6ParamsE:
[----:B------:R-:W1:Y:S01]  /*0000*/  LDC R1, c[0x0][0x28] ;  /* 0x00000a00ff017b82 */ /* 0x000e620000000800 */
[----:B------:R-:W2:Y:S01]  /*0010*/  S2R R3, SR_TID.X ;  /* 0x0000000000037919 */ /* 0x000ea20000002100 */
[----:B------:R-:W-:Y:S01]  /*0020*/  ELECT P0, URZ, PT ;  /* 0x00000000003f782f */ /* 0x000fe20003800000 */
[----:B------:R-:W-:Y:S01]  /*0030*/  BSSY B0, `(.L_x_229) ;  /* 0x0000014000007945 */ /* 0x000fe20003800000 */
[----:B--2---:R-:W-:-:S05]  /*0040*/  SHF.R.U32.HI R0, RZ, 0x5, R3 ;  /* 0x00000005ff007819 */ /* 0x004fca0000011603 */
[----:B------:R-:W2:Y:S02]  /*0050*/  SHFL.IDX PT, R2, R0, RZ, 0x1f ;  /* 0x00001fff00027589 */ /* 0x000ea400000e0000 */
[----:B--2---:R-:W-:Y:S02]  /*0060*/  ISETP.EQ.AND P0, PT, R2, RZ, P0 ;  /* 0x000000ff0200720c */ /* 0x004fe40000702270 */
[----:B------:R-:W-:-:S11]  /*0070*/  SHF.R.U32.HI R2, RZ, 0x7, R3 ;  /* 0x00000007ff027819 */ /* 0x000fd60000011603 */
[----:B-1----:R-:W-:Y:S05]  /*0080*/  @!P0 BRA `(.L_x_230) ;  /* 0x0000000000388947 */ /* 0x002fea0003800000 */
[----:B------:R-:W-:Y:S02]  /*0090*/  ULDC.64 UR4, c[0x0][0x198] ;  /* 0x0000660000047ab9 */ /* 0x000fe40000000a00 */
[----:B------:R-:W-:Y:S02]  /*00a0*/  UIADD3 UR6, UP0, UR4, 0xf0, URZ ;  /* 0x000000f004067890 */ /* 0x000fe4000ff1e03f */
[----:B------:R-:W-:Y:S02]  /*00b0*/  UIADD3 UR8, UP1, UR4, 0x1f0, URZ ;  /* 0x000001f004087890 */ /* 0x000fe4000ff3e03f */
[----:B------:R-:W-:Y:S02]  /*00c0*/  UIADD3 UR10, UP2, UR4, 0x2f0, URZ ;  /* 0x000002f0040a7890 */ /* 0x000fe4000ff5e03f */
[----:B------:R-:W-:Y:S02]  /*00d0*/  UIADD3 UR4, UP3, UR4, 0x3f0, URZ ;  /* 0x000003f004047890 */ /* 0x000fe4000ff7e03f */
[----:B------:R-:W-:-:S02]  /*00e0*/  UIADD3.X UR7, URZ, UR5, URZ, UP0, !UPT ;  /* 0x000000053f077290 */ /* 0x000fc400087fe43f */
[----:B------:R-:W-:Y:S02]  /*00f0*/  UIADD3.X UR9, URZ, UR5, URZ, UP1, !UPT ;  /* 0x000000053f097290 */ /* 0x000fe40008ffe43f */
[----:B------:R-:W-:Y:S02]  /*0100*/  UIADD3.X UR11, URZ, UR5, URZ, UP2, !UPT ;  /* 0x000000053f0b7290 */ /* 0x000fe400097fe43f */
[----:B------:R-:W-:-:S03]  /*0110*/  UIADD3.X UR5, URZ, UR5, URZ, UP3, !UPT ;  /* 0x000000053f057290 */ /* 0x000fc60009ffe43f */
[----:B------:R1:W-:Y:S02]  /*0120*/  UTMACCTL.PF [UR6] ;  /* 0x00000000060079b9 */ /* 0x0003e40008040000 */
[----:B------:R1:W-:Y:S02]  /*0130*/  UTMACCTL.PF [UR8] ;  /* 0x00000000080079b9 */ /* 0x0003e40008040000 */
[----:B------:R1:W-:Y:S02]  /*0140*/  UTMACCTL.PF [UR10] ;  /* 0x000000000a0079b9 */ /* 0x0003e40008040000 */
[----:B------:R1:W-:Y:S02]  /*0150*/  UTMACCTL.PF [UR4] ;  /* 0x00000000040079b9 */ /* 0x0003e40008040000 */
[----:B-1----:R-:W-:Y:S01]  /*0160*/  NOP ;  /* 0x0000000000007918 */ /* 0x002fe20000000000 */
.L_x_230:
[----:B------:R-:W-:Y:S05]  /*0170*/  BSYNC B0 ;  /* 0x0000000000007941 */ /* 0x000fea0003800000 */
.L_x_229:
        /* <DEDUP_REMOVED lines=37> */
.L_x_231:
        /* <DEDUP_REMOVED lines=22> */
.L_x_232:
[----:B------:R-:W-:Y:S01]  /*0530*/  PLOP3.LUT P0, PT, PT, PT, UP0, 0x80, 0x0 ;  /* 0x000000000000781c */ /* 0x000fe20003f0f008 */
[----:B------:R-:W-:Y:S01]  /*0540*/  NOP ;  /* 0x0000000000007918 */ /* 0x000fe20000000000 */
[----:B------:R-:W-:Y:S01]  /*0550*/  BSSY B6, `(.L_x_233) ;  /* 0x000070b000067945 */ /* 0x000fe20003800000 */
[----:B-12-45:R-:W-:Y:S10]  /*0560*/  BAR.SYNC.DEFER_BLOCKING 0x0 ;  /* 0x0000000000007b1d */ /* 0x036ff40000010000 */
[----:B------:R-:W-:Y:S05]  /*0570*/  @!P0 BRA `(.L_x_234) ;  /* 0x0000004000848947 */ /* 0x000fea0003800000 */
.L_x_235:
[----:B------:R-:W-:-:S08]  /*0580*/  NOP ;  /* 0x0000000000007918 */ /* 0x000fd00000000000 */
[----:B------:R-:W1:Y:S02]  /*0590*/  USETMAXREG.TRY_ALLOC.CTAPOOL UP0, 0xf0 ;  /* 0x000000f0000079c8 */ /* 0x000e640008000600 */
[----:B-1----:R-:W-:-:S13]  /*05a0*/  PLOP3.LUT P0, PT, PT, PT, UP0, 0x80, 0x0 ;  /* 0x000000000000781c */ /* 0x002fda0003f0f008 */
[----:B------:R-:W-:Y:S05]  /*05b0*/  @!P0 BRA `(.L_x_235) ;  /* 0xfffffffc00f08947 */ /* 0x000fea000383ffff */
[----:B------:R-:W-:Y:S01]  /*05c0*/  LOP3.LUT R0, R0, 0x3, RZ, 0xc0, !PT ;  /* 0x0000000300007812 */ /* 0x000fe200078ec0ff */
[----:B------:R-:W1:Y:S05]  /*05d0*/  S2UR UR4, SR_CTAID.Z ;  /* 0x00000000000479c3 */ /* 0x000e6a0000002700 */
[----:B------:R-:W2:Y:S02]  /*05e0*/  SHFL.IDX PT, R0, R0, RZ, 0x1f ;  /* 0x00001fff00007589 */ /* 0x000ea400000e0000 */
[----:B--2---:R-:W-:-:S13]  /*05f0*/  ISETP.NE.AND P0, PT, R0, RZ, PT ;  /* 0x000000ff0000720c */ /* 0x004fda0003f05270 */
[----:B------:R-:W-:-:S05]  /*0600*/  @!P0 VIADD R3, R2, 0x9 ;  /* 0x0000000902038836 */ /* 0x000fca0000000000 */
[----:B------:R2:W-:Y:S06]  /*0610*/  @!P0 BAR.ARV R3, 0xa0 ;  /* 0x000280030000851d */ /* 0x0005ec0000002000 */
[----:B-1----:R-:W-:-:S13]  /*0620*/  ISETP.LE.AND P0, PT, RZ, UR4, PT ;  /* 0x00000004ff007c0c */ /* 0x002fda000bf03270 */
[----:B--2---:R-:W-:Y:S05]  /*0630*/  @!P0 BRA `(.L_x_236) ;  /* 0x0000006c00f08947 */ /* 0x004fea0003800000 */
        /* <DEDUP_REMOVED lines=21> */
.L_x_238:
        /* <DEDUP_REMOVED lines=15> */
.L_x_237:
        /* <DEDUP_REMOVED lines=22> */
.L_x_240:
        /* <DEDUP_REMOVED lines=15> */
.L_x_239:
[----:B------:R-:W-:Y:S01]  /*0ad0*/  SHF.R.S32.HI R41, RZ, 0x1f, R22 ;  /* 0x0000001fff297819 */ /* 0x000fe20000011416 */
[----:B------:R-:W-:-:S03]  /*0ae0*/  UMOV UR4, 0xffffffff ;  /* 0xffffffff00047882 */ /* 0x000fc60000000000 */
[----:B------:R-:W-:-:S04]  /*0af0*/  LEA.HI R0, R41, R22, RZ, 0x7 ;  /* 0x0000001629007211 */ /* 0x000fc800078f38ff */
[----:B------:R-:W-:Y:S01]  /*0b00*/  SHF.R.S32.HI R16, RZ, 0x7, R0 ;  /* 0x00000007ff107819 */ /* 0x000fe20000011400 */
[----:B------:R-:W-:Y:S06]  /*0b10*/  BRA.DIV UR4, `(.L_x_241) ;  /* 0x0000006a04c07947 */ /* 0x000fec000b800000 */
[----:B------:R1:W2:Y:S02]  /*0b20*/  SHFL.IDX PT, R14, R16, RZ, 0x1f ;  /* 0x00001fff100e7589 */ /* 0x0002a400000e0000 */
.L_x_311:
[----:B------:R-:W-:Y:S02]  /*0b30*/  SHF.L.U32 R5, RZ, 0x1f, RZ ;  /* 0x0000001fff057819 */ /* 0x000fe400000006ff */
[----:B------:R-:W-:Y:S02]  /*0b40*/  LOP3.LUT R3, R0, 0xffffff80, RZ, 0xc0, !PT ;  /* 0xffffff8000037812 */ /* 0x000fe400078ec0ff */
[----:B------:R-:W3:Y:S01]  /*0b50*/  SYNCS.PHASECHK.TRANS64.TRYWAIT P1, [R18+URZ+0x26800], R5 ;  /* 0x02680005120075a7 */ /* 0x000ee2000802017f */
[----:B--2---:R-:W-:Y:S02]  /*0b60*/  LEA.HI R0, R14, R14, RZ, 0x1 ;  /* 0x0000000e0e007211 */ /* 0x004fe400078f08ff */
[----:B------:R-:W-:Y:S02]  /*0b70*/  IMAD.IADD R40, R22, 0x1, -R3 ;  /* 0x0000000116287824 */ /* 0x000fe400078e0a03 */
[----:B------:R-:W-:Y:S01]  /*0b80*/  VIADD R3, R18, 0x6000 ;  /* 0x0000600012037836 */ /* 0x000fe20000000000 */
[----:B------:R-:W-:-:S02]  /*0b90*/  LOP3.LUT R209, R0, 0xfffffffe, RZ, 0xc0, !PT ;  /* 0xfffffffe00d17812 */ /* 0x000fc400078ec0ff */
[----:B------:R-:W-:Y:S02]  /*0ba0*/  SHF.R.S32.HI R43, RZ, 0x1f, R40 ;  /* 0x0000001fff2b7819 */ /* 0x000fe40000011428 */
[----:B------:R-:W-:Y:S01]  /*0bb0*/  LOP3.LUT P0, RZ, R3, 0x1bf, RZ, 0xc0, !PT ;  /* 0x000001bf03ff7812 */ /* 0x000fe2000780c0ff */
[----:B------:R-:W-:Y:S01]  /*0bc0*/  IMAD.IADD R209, R14, 0x1, -R209 ;  /* 0x000000010ed17824 */ /* 0x000fe200078e0ad1 */
[----:B------:R-:W-:-:S04]  /*0bd0*/  LEA.HI R42, R43, R40, RZ, 0x2 ;  /* 0x000000282b2a7211 */ /* 0x000fc800078f10ff */
[----:B------:R-:W-:Y:S01]  /*0be0*/  LOP3.LUT R17, R42, 0x7ffffffc, RZ, 0xc0, !PT ;  /* 0x7ffffffc2a117812 */ /* 0x000fe200078ec0ff */
[----:B---3--:R-:W-:Y:S06]  /*0bf0*/  @P1 BRA `(.L_x_242) ;  /* 0x0000000000081947 */ /* 0x008fec0003800000 */
[----:B------:R-:W2:Y:S02]  /*0c00*/  SYNCS.PHASECHK.TRANS64.TRYWAIT P1, [R18+URZ+0x26800], R5 ;  /* 0x02680005120075a7 */ /* 0x000ea4000802017f */
[----:B--2---:R-:W-:Y:S05]  /*0c10*/  @!P1 BRA `(.L_x_243) ;  /* 0x0000006800a09947 */ /* 0x004fea0003800000 */
.L_x_242:
[C---:B------:R-:W-:Y:S02]  /*0c20*/  IMAD.SHL.U32 R23, R40.reuse, 0x4, RZ ;  /* 0x0000000428177824 */ /* 0x040fe400078e00ff */
[----:B------:R-:W-:Y:S01]  /*0c30*/  IMAD.IADD R17, R40, 0x1, -R17 ;  /* 0x0000000128117824 */ /* 0x000fe200078e0a11 */
[----:B------:R-:W-:Y:S06]  /*0c40*/  @!P0 BRA `(.L_x_244) ;  /* 0x0000000000408947 */ /* 0x000fec0003800000 */
        /* <DEDUP_REMOVED lines=16> */
.L_x_244:
[----:B------:R-:W-:Y:S01]  /*0d50*/  LEA.HI R0, R41, R22, RZ, 0x4 ;  /* 0x0000001629007211 */ /* 0x000fe200078f20ff */
[----:B------:R-:W-:Y:S05]  /*0d60*/  WARPSYNC.ALL ;  /* 0x0000000000007948 */ /* 0x000fea0003800000 */
[----:B------:R-:W-:Y:S01]  /*0d70*/  LOP3.LUT R3, R0, 0xfffffff0, RZ, 0xc0, !PT ;  /* 0xfffffff000037812 */ /* 0x000fe200078ec0ff */
[----:B------:R-:W-:Y:S01]  /*0d80*/  ULDC UR6, c[0x0][0x280] ;  /* 0x0000a00000067ab9 */ /* 0x000fe20000000800 */
[----:B------:R-:W-:Y:S01]  /*0d90*/  CS2R R24, SRZ ;  /* 0x0000000000187805 */ /* 0x000fe2000001ff00 */
[----:B------:R-:W-:Y:S01]  /*0da0*/  UISETP.GE.AND UP0, UPT, UR6, 0x1, UPT ;  /* 0x000000010600788c */ /* 0x000fe2000bf06270 */
[----:B------:R-:W-:Y:S01]  /*0db0*/  CS2R R72, SRZ ;  /* 0x0000000000487805 */ /* 0x000fe2000001ff00 */
[----:B--2---:R-:W-:Y:S01]  /*0dc0*/  IMAD.IADD R5, R22, 0x1, -R3 ;  /* 0x0000000116057824 */ /* 0x004fe200078e0a03 */
[----:B------:R-:W-:-:S02]  /*0dd0*/  SHF.R.S32.HI R3, RZ, 0x4, R0 ;  /* 0x00000004ff037819 */ /* 0x000fc40000011400 */
[----:B------:R-:W-:Y:S02]  /*0de0*/  CS2R R74, SRZ ;  /* 0x00000000004a7805 */ /* 0x000fe4000001ff00 */
[----:B------:R-:W-:Y:S02]  /*0df0*/  CS2R R76, SRZ ;  /* 0x00000000004c7805 */ /* 0x000fe4000001ff00 */
[----:B------:R-:W-:Y:S02]  /*0e00*/  CS2R R78, SRZ ;  /* 0x00000000004e7805 */ /* 0x000fe4000001ff00 */
[----:B------:R-:W-:Y:S02]  /*0e10*/  LEA.HI R6, R5, R5, RZ, 0x1 ;  /* 0x0000000505067211 */ /* 0x000fe400078f08ff */
[----:B------:R-:W-:Y:S02]  /*0e20*/  CS2R R80, SRZ ;  /* 0x0000000000507805 */ /* 0x000fe4000001ff00 */
[----:B------:R-:W-:-:S02]  /*0e30*/  LEA.HI R0, R0, R3, RZ, 0x1 ;  /* 0x0000000300007211 */ /* 0x000fc400078f08ff */
[----:B------:R-:W-:Y:S02]  /*0e40*/  CS2R R82, SRZ ;  /* 0x0000000000527805 */ /* 0x000fe4000001ff00 */
[--C-:B------:R-:W-:Y:S02]  /*0e50*/  SHF.R.S32.HI R7, RZ, 0x1, R6.reuse ;  /* 0x00000001ff077819 */ /* 0x100fe40000011406 */
[----:B------:R-:W-:Y:S02]  /*0e60*/  CS2R R84, SRZ ;  /* 0x0000000000547805 */ /* 0x000fe4000001ff00 */
[----:B------:R-:W-:Y:S02]  /*0e70*/  SHF.R.S32.HI R4, RZ, 0x1f, R6 ;  /* 0x0000001fff047819 */ /* 0x000fe40000011406 */
[----:B------:R-:W-:Y:S02]  /*0e80*/  CS2R R86, SRZ ;  /* 0x0000000000567805 */ /* 0x000fe4000001ff00 */
[----:B------:R-:W-:-:S02]  /*0e90*/  SHF.R.S32.HI R10, RZ, 0x1f, R5 ;  /* 0x0000001fff0a7819 */ /* 0x000fc40000011405 */
[----:B------:R-:W-:Y:S02]  /*0ea0*/  CS2R R88, SRZ ;  /* 0x0000000000587805 */ /* 0x000fe4000001ff00 */
[----:B------:R-:W-:Y:S02]  /*0eb0*/  LEA.HI R4, R4, R7, RZ, 0x2 ;  /* 0x0000000704047211 */ /* 0x000fe400078f10ff */
[----:B------:R-:W-:Y:S02]  /*0ec0*/  CS2R R90, SRZ ;  /* 0x00000000005a7805 */ /* 0x000fe4000001ff00 */
[----:B------:R-:W-:Y:S02]  /*0ed0*/  LEA.HI R10, R10, R5, RZ, 0x3 ;  /* 0x000000050a0a7211 */ /* 0x000fe400078f18ff */
[----:B------:R-:W-:Y:S02]  /*0ee0*/  CS2R R92, SRZ ;  /* 0x00000000005c7805 */ /* 0x000fe4000001ff00 */
[----:B------:R-:W-:-:S02]  /*0ef0*/  LOP3.LUT R8, R4, 0xfffffffc, RZ, 0xc0, !PT ;  /* 0xfffffffc04087812 */ /* 0x000fc400078ec0ff */
[----:B------:R-:W-:Y:S02]  /*0f00*/  CS2R R94, SRZ ;  /* 0x00000000005e7805 */ /* 0x000fe4000001ff00 */
[----:B------:R-:W-:Y:S01]  /*0f10*/  LOP3.LUT R4, R0, 0xfffffffe, RZ, 0xc0, !PT ;  /* 0xfffffffe00047812 */ /* 0x000fe200078ec0ff */
[----:B------:R-:W-:Y:S01]  /*0f20*/  IMAD.SHL.U32 R10, R10, 0x20, RZ ;  /* 0x000000200a0a7824 */ /* 0x000fe200078e00ff */
[----:B------:R-:W-:Y:S01]  /*0f30*/  LEA.HI R0, R41, R22, RZ, 0x5 ;  /* 0x0000001629007211 */ /* 0x000fe200078f28ff */
[----:B------:R-:W-:Y:S01]  /*0f40*/  IMAD.IADD R8, R7, 0x1, -R8 ;  /* 0x0000000107087824 */ /* 0x000fe200078e0a08 */
[----:B------:R-:W-:Y:S01]  /*0f50*/  LOP3.LUT R6, R6, 0x3fffffe, RZ, 0xc0, !PT ;  /* 0x03fffffe06067812 */ /* 0x000fe200078ec0ff */
[----:B------:R-:W-:Y:S01]  /*0f60*/  IMAD.IADD R3, R3, 0x1, -R4 ;  /* 0x0000000103037824 */ /* 0x000fe200078e0a04 */
[----:B------:R-:W-:Y:S01]  /*0f70*/  SHF.R.S32.HI R0, RZ, 0x5, R0 ;  /* 0x00000005ff007819 */ /* 0x000fe20000011400 */
[----:B------:R-:W-:Y:S01]  /*0f80*/  IMAD.SHL.U32 R4, R8, 0x40, RZ ;  /* 0x0000004008047824 */ /* 0x000fe200078e00ff */
[----:B------:R-:W-:Y:S01]  /*0f90*/  LOP3.LUT R9, R10, 0x7fffff00, RZ, 0xc0, !PT ;  /* 0x7fffff000a097812 */ /* 0x000fe200078ec0ff */
[----:B------:R-:W-:Y:S01]  /*0fa0*/  IMAD.SHL.U32 R7, R3, 0x8, RZ ;  /* 0x0000000803077824 */ /* 0x000fe200078e00ff */
[----:B------:R-:W-:Y:S01]  /*0fb0*/  LOP3.LUT P0, RZ, R8, 0x2, RZ, 0xc0, !PT ;  /* 0x0000000208ff7812 */ /* 0x000fe2000780c0ff */
[----:B------:R-:W-:Y:S01]  /*0fc0*/  IMAD.IADD R6, R5, 0x1, -R6 ;  /* 0x0000000105067824 */ /* 0x000fe200078e0a06 */
[----:B------:R-:W-:Y:S01]  /*0fd0*/  LOP3.LUT R4, R4, 0xc0, RZ, 0xc0, !PT ;  /* 0x000000c004047812 */ /* 0x000fe200078ec0ff */
[----:B------:R-:W-:Y:S01]  /*0fe0*/  IMAD R9, R0, 0x200, R9 ;  /* 0x0000020000097824 */ /* 0x000fe200078e0209 */
[----:B------:R-:W-:-:S02]  /*0ff0*/  CS2R R96, SRZ ;  /* 0x0000000000607805 */ /* 0x000fc4000001ff00 */
[----:B------:R-:W-:Y:S02]  /*1000*/  CS2R R98, SRZ ;  /* 0x0000000000627805 */ /* 0x000fe4000001ff00 */
[----:B------:R-:W-:Y:S01]  /*1010*/  LOP3.LUT R7, R4, 0x8, R7, 0xf8, !PT ;  /* 0x0000000804077812 */ /* 0x000fe200078ef807 */
[----:B------:R-:W-:Y:S01]  /*1020*/  IMAD R9, R6, 0x20, R9 ;  /* 0x0000002006097824 */ /* 0x000fe200078e0209 */
[----:B------:R-:W-:Y:S02]  /*1030*/  SHF.R.U32.HI R4, RZ, 0x3, R4 ;  /* 0x00000003ff047819 */ /* 0x000fe40000011604 */
[----:B------:R-:W-:Y:S02]  /*1040*/  CS2R R100, SRZ ;  /* 0x0000000000647805 */ /* 0x000fe4000001ff00 */
[----:B------:R-:W-:Y:S02]  /*1050*/  CS2R R102, SRZ ;  /* 0x0000000000667805 */ /* 0x000fe4000001ff00 */
[----:B------:R-:W-:-:S02]  /*1060*/  CS2R R104, SRZ ;  /* 0x0000000000687805 */ /* 0x000fc4000001ff00 */
[----:B------:R-:W-:Y:S02]  /*1070*/  LOP3.LUT R4, R7, R4, RZ, 0x3c, !PT ;  /* 0x0000000407047212 */ /* 0x000fe400078e3cff */
[----:B------:R-:W-:Y:S02]  /*1080*/  CS2R R106, SRZ ;  /* 0x00000000006a7805 */ /* 0x000fe4000001ff00 */
[----:B------:R-:W-:Y:S02]  /*1090*/  CS2R R108, SRZ ;  /* 0x00000000006c7805 */ /* 0x000fe4000001ff00 */
[----:B------:R-:W-:Y:S02]  /*10a0*/  CS2R R110, SRZ ;  /* 0x00000000006e7805 */ /* 0x000fe4000001ff00 */
[----:B------:R-:W-:Y:S01]  /*10b0*/  CS2R R112, SRZ ;  /* 0x0000000000707805 */ /* 0x000fe2000001ff00 */
[----:B------:R-:W-:Y:S01]  /*10c0*/  IMAD.IADD R9, R4, 0x1, R9 ;  /* 0x0000000104097824 */ /* 0x000fe200078e0209 */
[----:B------:R-:W-:Y:S01]  /*10d0*/  CS2R R114, SRZ ;  /* 0x0000000000727805 */ /* 0x000fe2000001ff00 */
[----:B------:R-:W-:Y:S01]  /*10e0*/  IMAD.MOV.U32 R4, RZ, RZ, 0x20 ;  /* 0x00000020ff047424 */ /* 0x000fe200078e00ff */
[----:B------:R-:W-:Y:S01]  /*10f0*/  CS2R R116, SRZ ;  /* 0x0000000000747805 */ /* 0x000fe2000001ff00 */
[----:B------:R-:W-:Y:S01]  /*1100*/  IMAD R9, R9, 0x2, R18 ;  /* 0x0000000209097824 */ /* 0x000fe200078e0212 */
[----:B------:R-:W-:-:S02]  /*1110*/  CS2R R118, SRZ ;  /* 0x0000000000767805 */ /* 0x000fc4000001ff00 */
[----:B------:R-:W-:Y:S02]  /*1120*/  CS2R R26, SRZ ;  /* 0x00000000001a7805 */ /* 0x000fe4000001ff00 */
[----:B------:R-:W-:Y:S02]  /*1130*/  SEL R4, R4, 0xffffffe0, !P0 ;  /* 0xffffffe004047807 */ /* 0x000fe40004000000 */
[----:B------:R-:W-:Y:S02]  /*1140*/  CS2R R28, SRZ ;  /* 0x00000000001c7805 */ /* 0x000fe4000001ff00 */
[----:B------:R-:W-:Y:S01]  /*1150*/  PLOP3.LUT P0, PT, PT, PT, UP0, 0x80, 0x0 ;  /* 0x000000000000781c */ /* 0x000fe20003f0f008 */
[----:B------:R2:W3:Y:S01]  /*1160*/  LDSM.16.M88.4 R184, [R9+0x6000] ;  /* 0x0060000009b8783b */ /* 0x0004e20000000200 */
[----:B------:R-:W-:Y:S01]  /*1170*/  CS2R R30, SRZ ;  /* 0x00000000001e7805 */ /* 0x000fe2000001ff00 */
[----:B------:R-:W-:Y:S01]  /*1180*/  IMAD.IADD R8, R9, 0x1, R4 ;  /* 0x0000000109087824 */ /* 0x000fe200078e0204 */
[----:B------:R-:W-:Y:S01]  /*1190*/  CS2R R32, SRZ ;  /* 0x0000000000207805 */ /* 0x000fe2000001ff00 */
[----:B------:R2:W4:Y:S01]  /*11a0*/  LDSM.16.M88.4 R188, [R9+0x8000] ;  /* 0x0080000009bc783b */ /* 0x0005220000000200 */
[----:B------:R-:W-:-:S02]  /*11b0*/  CS2R R34, SRZ ;  /* 0x0000000000227805 */ /* 0x000fc4000001ff00 */
[----:B------:R-:W-:Y:S02]  /*11c0*/  CS2R R36, SRZ ;  /* 0x0000000000247805 */ /* 0x000fe4000001ff00 */
[----:B------:R-:W-:Y:S01]  /*11d0*/  CS2R R38, SRZ ;  /* 0x0000000000267805 */ /* 0x000fe2000001ff00 */
[----:B------:R2:W5:Y:S01]  /*11e0*/  LDSM.16.M88.4 R192, [R9+0xa000] ;  /* 0x00a0000009c0783b */ /* 0x0005620000000200 */
        /* <DEDUP_REMOVED lines=14> */
[----:B------:R-:W-:Y:S02]  /*12d0*/  CS2R R62, SRZ ;  /* 0x00000000003e7805 */ /* 0x000fe4000001ff00 */
[----:B------:R-:W-:Y:S02]  /*12e0*/  CS2R R64, SRZ ;  /* 0x0000000000407805 */ /* 0x000fe4000001ff00 */
[----:B------:R-:W-:Y:S02]  /*12f0*/  CS2R R66, SRZ ;  /* 0x0000000000427805 */ /* 0x000fe4000001ff00 */
        /* <DEDUP_REMOVED lines=9> */
[--C-:B------:R-:W-:Y:S01]  /*1390*/  SHF.R.S32.HI R4, RZ, 0x2, R42.reuse ;  /* 0x00000002ff047819 */ /* 0x100fe2000001142a */
[----:B------:R-:W-:Y:S01]  /*13a0*/  UIADD3 UR6, UR6, 0x3f, URZ ;  /* 0x0000003f06067890 */ /* 0x000fe2000fffe03f */
[----:B------:R-:W-:Y:S02]  /*13b0*/  SHF.R.S32.HI R5, RZ, 0x1f, R42 ;  /* 0x0000001fff057819 */ /* 0x000fe4000001142a */
[----:B------:R-:W-:-:S02]  /*13c0*/  CS2R R118, SRZ ;  /* 0x0000000000767805 */ /* 0x000fc4000001ff00 */
[----:B------:R-:W-:Y:S01]  /*13d0*/  LOP3.LUT R22, R22, 0x1c0, RZ, 0xc0, !PT ;  /* 0x000001c016167812 */ /* 0x000fe200078ec0ff */
[----:B------:R-:W-:Y:S01]  /*13e0*/  USHF.R.S32.HI UR7, URZ, 0x1f, UR6 ;  /* 0x0000001f3f077899 */ /* 0x000fe20008011406 */
[----:B------:R-:W-:Y:S02]  /*13f0*/  SHF.R.S32.HI R40, RZ, 0x5, R40 ;  /* 0x00000005ff287819 */ /* 0x000fe40000011428 */
[----:B------:R-:W-:Y:S02]  /*1400*/  CS2R R116, SRZ ;  /* 0x0000000000747805 */ /* 0x000fe4000001ff00 */
[----:B------:R-:W-:Y:S01]  /*1410*/  LEA.HI R5, R5, R4, RZ, 0x3 ;  /* 0x0000000405057211 */ /* 0x000fe200078f18ff */
[----:B------:R-:W-:Y:S01]  /*1420*/  ULEA.HI UR7, UR7, UR6, URZ, 0x6 ;  /* 0x0000000607077291 */ /* 0x000fe2000f8f303f */
[----:B------:R-:W-:Y:S02]  /*1430*/  LEA.HI R0, R16, R16, RZ, 0x1 ;  /* 0x0000001010007211 */ /* 0x000fe400078f08ff */
[----:B------:R-:W-:-:S02]  /*1440*/  CS2R R114, SRZ ;  /* 0x0000000000727805 */ /* 0x000fc4000001ff00 */
[----:B------:R-:W-:Y:S02]  /*1450*/  LOP3.LUT R9, R22, 0x30, R9, 0xf8, !PT ;  /* 0x0000003016097812 */ /* 0x000fe400078ef809 */
[----:B------:R-:W-:Y:S02]  /*1460*/  CS2R R112, SRZ ;  /* 0x0000000000707805 */ /* 0x000fe4000001ff00 */
[----:B------:R-:W-:Y:S02]  /*1470*/  LOP3.LUT R5, R5, 0xfffffff8, RZ, 0xc0, !PT ;  /* 0xfffffff805057812 */ /* 0x000fe400078ec0ff */
[----:B------:R-:W-:Y:S02]  /*1480*/  CS2R R110, SRZ ;  /* 0x00000000006e7805 */ /* 0x000fe4000001ff00 */
[----:B------:R-:W-:Y:S02]  /*1490*/  LOP3.LUT R9, R9, 0x8, R6, 0xf8, !PT ;  /* 0x0000000809097812 */ /* 0x000fe400078ef806 */
[----:B------:R-:W-:-:S02]  /*14a0*/  CS2R R108, SRZ ;  /* 0x00000000006c7805 */ /* 0x000fc4000001ff00 */
[----:B------:R-:W-:Y:S02]  /*14b0*/  SHF.R.U32.HI R22, RZ, 0x3, R22 ;  /* 0x00000003ff167819 */ /* 0x000fe40000011616 */
[----:B------:R-:W-:Y:S02]  /*14c0*/  CS2R R106, SRZ ;  /* 0x00000000006a7805 */ /* 0x000fe4000001ff00 */
[----:B------:R-:W-:Y:S02]  /*14d0*/  CS2R R104, SRZ ;  /* 0x0000000000687805 */ /* 0x000fe4000001ff00 */
[----:B------:R-:W-:Y:S02]  /*14e0*/  CS2R R102, SRZ ;  /* 0x0000000000667805 */ /* 0x000fe4000001ff00 */
[----:B------:R-:W-:Y:S02]  /*14f0*/  CS2R R100, SRZ ;  /* 0x0000000000647805 */ /* 0x000fe4000001ff00 */
[----:B------:R-:W-:-:S02]  /*1500*/  CS2R R98, SRZ ;  /* 0x0000000000627805 */ /* 0x000fc4000001ff00 */
[----:B------:R-:W-:Y:S02]  /*1510*/  CS2R R96, SRZ ;  /* 0x0000000000607805 */ /* 0x000fe4000001ff00 */
[----:B------:R-:W-:Y:S01]  /*1520*/  CS2R R94, SRZ ;  /* 0x00000000005e7805 */ /* 0x000fe2000001ff00 */
[----:B--2---:R-:W-:Y:S01]  /*1530*/  IMAD R7, R7, -0x80, R8 ;  /* 0xffffff8007077824 */ /* 0x004fe200078e0208 */
[----:B------:R-:W-:Y:S02]  /*1540*/  CS2R R92, SRZ ;  /* 0x00000000005c7805 */ /* 0x000fe4000001ff00 */
[----:B------:R-:W-:Y:S02]  /*1550*/  CS2R R90, SRZ ;  /* 0x00000000005a7805 */ /* 0x000fe4000001ff00 */
[----:B------:R-:W-:Y:S01]  /*1560*/  CS2R R88, SRZ ;  /* 0x0000000000587805 */ /* 0x000fe2000001ff00 */
[----:B------:R-:W-:Y:S01]  /*1570*/  IMAD R40, R40, -0x10, R7 ;  /* 0xfffffff028287824 */ /* 0x000fe200078e0207 */
[----:B------:R-:W-:-:S02]  /*1580*/  LOP3.LUT R7, R0, 0xfffffffe, RZ, 0xc0, !PT ;  /* 0xfffffffe00077812 */ /* 0x000fc400078ec0ff */
[----:B------:R-:W-:Y:S02]  /*1590*/  CS2R R86, SRZ ;  /* 0x0000000000567805 */ /* 0x000fe4000001ff00 */
[----:B------:R-:W-:Y:S02]  /*15a0*/  LOP3.LUT R0, R9, R22, RZ, 0x3c, !PT ;  /* 0x0000001609007212 */ /* 0x000fe400078e3cff */
[----:B------:R-:W-:Y:S02]  /*15b0*/  CS2R R84, SRZ ;  /* 0x0000000000547805 */ /* 0x000fe4000001ff00 */
[----:B------:R-:W-:Y:S01]  /*15c0*/  IADD3 R40, R40, R5, -R4 ;  /* 0x0000000528287210 */ /* 0x000fe20007ffe804 */
[C---:B------:R-:W-:Y:S01]  /*15d0*/  IMAD.IADD R7, R16.reuse, 0x1, -R7 ;  /* 0x0000000110077824 */ /* 0x040fe200078e0a07 */
[----:B------:R-:W-:Y:S01]  /*15e0*/  CS2R R82, SRZ ;  /* 0x0000000000527805 */ /* 0x000fe2000001ff00 */
[----:B------:R-:W-:Y:S01]  /*15f0*/  IMAD R5, R16, 0x8, R3 ;  /* 0x0000000810057824 */ /* 0x000fe200078e0203 */
[----:B------:R-:W-:Y:S01]  /*1600*/  CS2R R80, SRZ ;  /* 0x0000000000507805 */ /* 0x000fe2000001ff00 */
[----:B------:R-:W-:Y:S01]  /*1610*/  IMAD R3, R7, -0x40, R40 ;  /* 0xffffffc007037824 */ /* 0x000fe200078e0228 */
[----:B------:R-:W-:Y:S01]  /*1620*/  CS2R R78, SRZ ;  /* 0x00000000004e7805 */ /* 0x000fe2000001ff00 */
[----:B------:R-:W-:Y:S01]  /*1630*/  IMAD.U32 R0, R5, 0x200, R0 ;  /* 0x0000020005007824 */ /* 0x000fe200078e0000 */
[----:B------:R-:W-:-:S02]  /*1640*/  CS2R R76, SRZ ;  /* 0x00000000004c7805 */ /* 0x000fc4000001ff00 */
[----:B------:R-:W-:Y:S02]  /*1650*/  CS2R R74, SRZ ;  /* 0x00000000004a7805 */ /* 0x000fe4000001ff00 */
[----:B------:R-:W-:Y:S02]  /*1660*/  CS2R R72, SRZ ;  /* 0x0000000000487805 */ /* 0x000fe4000001ff00 */
[----:B------:R-:W-:Y:S02]  /*1670*/  CS2R R70, SRZ ;  /* 0x0000000000467805 */ /* 0x000fe4000001ff00 */
[----:B------:R-:W-:Y:S02]  /*1680*/  CS2R R68, SRZ ;  /* 0x0000000000447805 */ /* 0x000fe4000001ff00 */
[----:B------:R-:W-:Y:S02]  /*1690*/  CS2R R66, SRZ ;  /* 0x0000000000427805 */ /* 0x000fe4000001ff00 */
        /* <DEDUP_REMOVED lines=20> */
[----:B------:R-:W-:Y:S01]  /*17e0*/  CS2R R24, SRZ ;  /* 0x0000000000187805 */ /* 0x000fe2000001ff00 */
[----:B------:R-:W-:Y:S01]  /*17f0*/  ULOP3.LUT UR11, UR38, 0x1, URZ, 0xfc, !UPT ;  /* 0x00000001260b7892 */ /* 0x000fe2000f8efc3f */
[----:B------:R-:W-:Y:S01]  /*1800*/  UMOV UR4, URZ ;  /* 0x0000003f00047c82 */ /* 0x000fe20008000000 */
[----:B------:R-:W-:Y:S01]  /*1810*/  UMOV UR5, URZ ;  /* 0x0000003f00057c82 */ /* 0x000fe20008000000 */
[----:B------:R-:W-:Y:S01]  /*1820*/  USHF.R.S32.HI UR7, URZ, 0x6, UR7 ;  /* 0x000000063f077899 */ /* 0x000fe20008011407 */
[----:B------:R-:W-:Y:S01]  /*1830*/  UMOV UR6, URZ ;  /* 0x0000003f00067c82 */ /* 0x000fe20008000000 */
[----:B------:R-:W-:-:S10]  /*1840*/  ULDC UR20, c[0x0][0x744] ;  /* 0x0001d10000147ab9 */ /* 0x000fd40000000800 */
.L_x_256:
[----:B------:R-:W-:-:S06]  /*1850*/  UISETP.NE.AND UP0, UPT, UR11, 0x3, UPT ;  /* 0x000000030b00788c */ /* 0x000fcc000bf05270 */
[----:B------:R-:W-:-:S13]  /*1860*/  PLOP3.LUT P0, PT, PT, PT, UP0, 0x80, 0x0 ;  /* 0x000000000000781c */ /* 0x000fda0003f0f008 */
[----:B-1----:R-:W-:Y:S05]  /*1870*/  @!P0 BRA `(.L_x_246) ;  /* 0x0000000000048947 */ /* 0x002fea0003800000 */
[----:B------:R-:W-:Y:S01]  /*1880*/  BPT.TRAP 0x1 ;  /* 0x000000040000795c */ /* 0x000fe20000300000 */
.L_x_246:
[----:B------:R-:W-:Y:S01]  /*1890*/  R2UR UR8, R18 ;  /* 0x00000000120872ca */ /* 0x000fe200000e0000 */
[----:B------:R-:W-:-:S05]  /*18a0*/  IMAD.U32 R22, RZ, RZ, UR5 ;  /* 0x00000005ff167e24 */ /* 0x000fca000f8e00ff */
[----:B------:R-:W-:-:S07]  /*18b0*/  SHF.L.U32 R22, R22, 0x1f, RZ ;  /* 0x0000001f16167819 */ /* 0x000fce00000006ff */
[----:B------:R-:W-:-:S09]  /*18c0*/  ULEA UR8, UR6, UR8, 0x3 ;  /* 0x0000000806087291 */ /* 0x000fd2000f8e183f */
[----:B------:R2:W3:Y:S01]  /*18d0*/  SYNCS.PHASECHK.TRANS64.TRYWAIT P1, [UR8+0x26810], R22 ;  /* 0x02681016ff0075a7 */ /* 0x0004e20008020148 */
[----:B------:R-:W-:Y:S05]  /*18e0*/  @!P0 BRA `(.L_x_247) ;  /* 0x0000000000048947 */ /* 0x000fea0003800000 */
[----:B------:R-:W-:Y:S01]  /*18f0*/  BPT.TRAP 0x1 ;  /* 0x000000040000795c */ /* 0x000fe20000300000 */
.L_x_247:
[----:B---3--:R-:W-:Y:S05]  /*1900*/  @P1 BRA `(.L_x_248) ;  /* 0x0000000000081947 */ /* 0x008fea0003800000 */
[----:B------:R-:W3:Y:S02]  /*1910*/  SYNCS.PHASECHK.TRANS64.TRYWAIT P1, [UR8+0x26810], R22 ;  /* 0x02681016ff0075a7 */ /* 0x000ee40008020148 */
[----:B---3--:R-:W-:Y:S05]  /*1920*/  @!P1 BRA `(.L_x_249) ;  /* 0x0000005c00709947 */ /* 0x008fea0003800000 */
.L_x_248:
[----:B------:R-:W-:Y:S01]  /*1930*/  R2UR UR9, R18 ;  /* 0x00000000120972ca */ /* 0x000fe200000e0000 */
[----:B------:R-:W-:Y:S01]  /*1940*/  IMAD R4, R209, 0x800, R18 ;  /* 0x00000800d1047824 */ /* 0x000fe200078e0212 */
[----:B------:R-:W-:Y:S01]  /*1950*/  WARPGROUP.ARRIVE ;  /* 0x00000000000079c5 */ /* 0x000fe20000000000 */
[----:B------:R-:W-:Y:S01]  /*1960*/  UMOV UR13, 0xc0000010 ;  /* 0xc0000010000d7882 */ /* 0x000fe20000000000 */
[----:B------:R-:W-:Y:S02]  /*1970*/  UMOV UR15, 0x80000020 ;  /* 0x80000020000f7882 */ /* 0x000fe40000000000 */
[----:B------:R-:W-:Y:S01]  /*1980*/  R2UR UR10, R4 ;  /* 0x00000000040a72ca */ /* 0x000fe200000e0000 */
[----:B------:R-:W-:-:S04]  /*1990*/  IMAD.U32 R4, RZ, RZ, UR6 ;  /* 0x00000006ff047e24 */ /* 0x000fc8000f8e00ff */
[----:B---3--:R-:W-:Y:S02]  /*19a0*/  IMAD R5, R4, 0x20, R17 ;  /* 0x0000002004057824 */ /* 0x008fe400078e0211 */
        /* <DEDUP_REMOVED lines=59> */
.L_x_250:
[----:B------:R1:W1:Y:S01]  /*1d60*/  SYNCS.PHASECHK.TRANS64.TRYWAIT P1, [UR8+0x26830], R22 ;  /* 0x02683016ff0075a7 */ /* 0x0002620008020148 */
[----:B------:R-:W-:Y:S05]  /*1d70*/  @!P0 BRA `(.L_x_251) ;  /* 0x0000000000048947 */ /* 0x000fea0003800000 */
[----:B------:R-:W-:Y:S01]  /*1d80*/  BPT.TRAP 0x1 ;  /* 0x000000040000795c */ /* 0x000fe20000300000 */
.L_x_251:
[----:B-1----:R-:W-:Y:S05]  /*1d90*/  @P1 BRA `(.L_x_252) ;  /* 0x0000000000081947 */ /* 0x002fea0003800000 */
[----:B------:R-:W1:Y:S02]  /*1da0*/  SYNCS.PHASECHK.TRANS64.TRYWAIT P1, [UR8+0x26830], R22 ;  /* 0x02683016ff0075a7 */ /* 0x000e640008020148 */
[----:B-1----:R-:W-:Y:S05]  /*1db0*/  @!P1 BRA `(.L_x_253) ;  /* 0x0000005800649947 */ /* 0x002fea0003800000 */
.L_x_252:
[----:B------:R-:W-:Y:S01]  /*1dc0*/  R2UR UR10, R18 ;  /* 0x00000000120a72ca */ /* 0x000fe200000e0000 */
[----:B------:R-:W-:Y:S01]  /*1dd0*/  WARPGROUP.ARRIVE ;  /* 0x00000000000079c5 */ /* 0x000fe20000000000 */
[----:B------:R-:W-:Y:S01]  /*1de0*/  UMOV UR15, 0x80000020 ;  /* 0x80000020000f7882 */ /* 0x000fe20000000000 */
[C---:B------:R-:W-:Y:S01]  /*1df0*/  ISETP.GT.AND P2, PT, R3.reuse, RZ, PT ;  /* 0x000000ff0300720c */ /* 0x040fe20003f44270 */
[----:B------:R-:W-:Y:S01]  /*1e00*/  UMOV UR19, 0xc0000010 ;  /* 0xc000001000137882 */ /* 0x000fe20000000000 */
[----:B------:R-:W-:Y:S01]  /*1e10*/  ISETP.GT.AND P1, PT, R3, 0x8, PT ;  /* 0x000000080300780c */ /* 0x000fe20003f24270 */
[----:B------:R-:W-:Y:S01]  /*1e20*/  UMOV UR17, 0x40000040 ;  /* 0x4000004000117882 */ /* 0x000fe20000000000 */
[----:B--2---:R-:W-:Y:S02]  /*1e30*/  FSEL R22, R153, -INF , P2 ;  /* 0xff80000099167808 */ /* 0x004fe40001000000 */
[----:B------:R-:W-:Y:S02]  /*1e40*/  FSEL R213, R152, -INF , P2 ;  /* 0xff80000098d57808 */ /* 0x000fe40001000000 */
[----:B------:R-:W-:Y:S01]  /*1e50*/  FSEL R214, R181, -INF , P2 ;  /* 0xff800000b5d67808 */ /* 0x000fe20001000000 */
[----:B------:R-:W-:Y:S01]  /*1e60*/  FFMA.FTZ R153, R22, UR20, -R211 ;  /* 0x0000001416997c23 */ /* 0x000fe200080108d3 */
[----:B------:R-:W-:Y:S01]  /*1e70*/  UIADD3 UR10, UR10, 0x18000, URZ ;  /* 0x000180000a0a7890 */ /* 0x000fe2000fffe03f */
[----:B------:R-:W-:Y:S01]  /*1e80*/  FSEL R22, R157, -INF , P2 ;  /* 0xff8000009d167808 */ /* 0x000fe20001000000 */
[----:B------:R-:W-:Y:S01]  /*1e90*/  FFMA.FTZ R152, R213, UR20, -R210 ;  /* 0x00000014d5987c23 */ /* 0x000fe200080108d2 */
[----:B------:R-:W-:Y:S01]  /*1ea0*/  FSEL R157, R160, -INF , P2 ;  /* 0xff800000a09d7808 */ /* 0x000fe20001000000 */
[----:B------:R-:W-:Y:S01]  /*1eb0*/  USHF.R.U32.HI UR10, URZ, 0x4, UR10 ;  /* 0x000000043f0a7899 */ /* 0x000fe2000801160a */
[----:B------:R-:W-:Y:S01]  /*1ec0*/  FSEL R213, R156, -INF , P2 ;  /* 0xff8000009cd57808 */ /* 0x000fe20001000000 */
[----:B------:R-:W-:Y:S01]  /*1ed0*/  FFMA.FTZ R215, R22, UR20, -R21 ;  /* 0x0000001416d77c23 */ /* 0x000fe20008010815 */
[----:B------:R-:W-:Y:S01]  /*1ee0*/  FSEL R22, R161, -INF , P2 ;  /* 0xff800000a1167808 */ /* 0x000fe20001000000 */
[----:B------:R-:W-:Y:S01]  /*1ef0*/  ULOP3.LUT UR10, UR10, 0x3fff, URZ, 0xc0, !UPT ;  /* 0x00003fff0a0a7892 */ /* 0x000fe2000f8ec03f */
[----:B------:R-:W-:Y:S01]  /*1f00*/  FFMA.FTZ R160, R157, UR20, -R14 ;  /* 0x000000149da07c23 */ /* 0x000fe2000801080e */
[----:B------:R-:W-:Y:S01]  /*1f10*/  FSEL R157, R164, -INF , P2 ;  /* 0xff800000a49d7808 */ /* 0x000fe20001000000 */
[----:B------:R-:W-:Y:S01]  /*1f20*/  FFMA.FTZ R208, R213, UR20, -R20 ;  /* 0x00000014d5d07c23 */ /* 0x000fe20008010814 */
[----:B------:R-:W-:Y:S01]  /*1f30*/  ULOP3.LUT UR12, UR10, 0x10000, URZ, 0xfc, !UPT ;  /* 0x000100000a0c7892 */ /* 0x000fe2000f8efc3f */
[----:B------:R-:W-:Y:S01]  /*1f40*/  FFMA.FTZ R213, R22, UR20, -R15 ;  /* 0x0000001416d57c23 */ /* 0x000fe2000801080f */
[----:B------:R-:W-:Y:S01]  /*1f50*/  FSEL R22, R165, -INF , P2 ;  /* 0xff800000a5167808 */ /* 0x000fe20001000000 */
[----:B------:R-:W-:Y:S01]  /*1f60*/  FFMA.FTZ R161, R157, UR20, -R10 ;  /* 0x000000149da17c23 */ /* 0x000fe2000801080a */
[----:B------:R-:W-:Y:S01]  /*1f70*/  UIMAD UR12, UR6, 0x300, UR12 ;  /* 0x00000300060c78a4 */ /* 0x000fe2000f8e020c */
[----:B------:R-:W-:Y:S01]  /*1f80*/  FSEL R157, R168, -INF , P2 ;  /* 0xff800000a89d7808 */ /* 0x000fe20001000000 */
[----:B------:R-:W1:Y:S01]  /*1f90*/  MUFU.EX2 R160, R160 ;  /* 0x000000a000a07308 */ /* 0x000e620000000800 */
[----:B------:R-:W-:Y:S01]  /*1fa0*/  FFMA.FTZ R164, R22, UR20, -R11 ;  /* 0x0000001416a47c23 */ /* 0x000fe2000801080b */
[----:B------:R-:W-:Y:S01]  /*1fb0*/  FSEL R156, R169, -INF , P2 ;  /* 0xff800000a99c7808 */ /* 0x000fe20001000000 */
[----:B------:R-:W-:Y:S01]  /*1fc0*/  ULOP3.LUT UR10, UR10, 0x1000000, URZ, 0xfc, !UPT ;  /* 0x010000000a0a7892 */ /* 0x000fe2000f8efc3f */
[----:B------:R-:W-:Y:S01]  /*1fd0*/  FFMA.FTZ R22, R157, UR20, -R12 ;  /* 0x000000149d167c23 */ /* 0x000fe2000801080c */
[----:B------:R-:W-:Y:S01]  /*1fe0*/  UMOV UR14, UR12 ;  /* 0x0000000c000e7c82 */ /* 0x000fe20008000000 */
[----:B------:R-:W-:Y:S01]  /*1ff0*/  FSEL R157, R154, -INF , P1 ;  /* 0xff8000009a9d7808 */ /* 0x000fe20000800000 */
[----:B------:R-:W-:Y:S01]  /*2000*/  HGMMA.64x64x16.F32.BF16 R120, R184, gdesc[UR12], RZ, !UPT, gsb0 ;  /* 0x00e0000cb8787df0 */ /* 0x000fe2000c0018ff */
[----:B------:R-:W-:Y:S01]  /*2010*/  UIADD3 UR14, UR12, 0x2, URZ ;  /* 0x000000020c0e7890 */ /* 0x000fe2000fffe03f */
[----:B------:R-:W-:Y:S01]  /*2020*/  FSEL R154, R155, -INF , P1 ;  /* 0xff8000009b9a7808 */ /* 0x000fe20000800000 */
[----:B------:R-:W-:Y:S01]  /*2030*/  UMOV UR15, 0x80000020 ;  /* 0x80000020000f7882 */ /* 0x000fe20000000000 */
[----:B------:R-:W-:Y:S01]  /*2040*/  FSEL R155, R158, -INF , P1 ;  /* 0xff8000009e9b7808 */ /* 0x000fe20000800000 */
[----:B------:R-:W-:Y:S01]  /*2050*/  FFMA.FTZ R156, R156, UR20, -R13 ;  /* 0x000000149c9c7c23 */ /* 0x000fe2000801080d */
[----:B------:R-:W-:Y:S01]  /*2060*/  FFMA.FTZ R157, R157, UR20, -R210 ;  /* 0x000000149d9d7c23 */ /* 0x000fe200080108d2 */
[----:B------:R-:W-:Y:S01]  /*2070*/  FFMA.FTZ R169, R154, UR20, -R211 ;  /* 0x000000149aa97c23 */ /* 0x000fe200080108d3 */
[----:B------:R-:W-:Y:S01]  /*2080*/  FSEL R154, R159, -INF , P1 ;  /* 0xff8000009f9a7808 */ /* 0x000fe20000800000 */
        /* <DEDUP_REMOVED lines=11> */
[----:B------:R-:W-:Y:S01]  /*2140*/  MUFU.EX2 R168, R157 ;  /* 0x0000009d00a87308 */ /* 0x000fe20000000800 */
[----:B------:R-:W-:Y:S01]  /*2150*/  FFMA.FTZ R155, R155, UR20, -R10 ;  /* 0x000000149b9b7c23 */ /* 0x000fe2000801080a */
[----:B------:R-:W-:Y:S01]  /*2160*/  FSEL R10, R167, -INF , P1 ;  /* 0xff800000a70a7808 */ /* 0x000fe20000800000 */
[----:B------:R-:W-:Y:S01]  /*2170*/  FFMA.FTZ R216, R181, UR20, -R6 ;  /* 0x00000014b5d87c23 */ /* 0x000fe20008010806 */
[----:B------:R-:W-:Y:S01]  /*2180*/  FSEL R211, R180, -INF , P2 ;  /* 0xff800000b4d37808 */ /* 0x000fe20001000000 */
[----:B------:R-:W-:Y:S01]  /*2190*/  UIMAD UR10, UR6, 0x300, UR10 ;  /* 0x00000300060a78a4 */ /* 0x000fe2000f8e020a */
[----:B------:R-:W-:Y:S01]  /*21a0*/  FSEL R180, R179, -INF , P1 ;  /* 0xff800000b3b47808 */ /* 0x000fe20000800000 */
[----:B------:R-:W-:Y:S01]  /*21b0*/  FFMA.FTZ R163, R10, UR20, -R11 ;  /* 0x000000140aa37c23 */ /* 0x000fe2000801080b */
[----:B------:R-:W-:Y:S01]  /*21c0*/  FSEL R11, R170, -INF , P1 ;  /* 0xff800000aa0b7808 */ /* 0x000fe20000800000 */
[----:B------:R2:W-:Y:S01]  /*21d0*/  MUFU.EX2 R162, R155 ;  /* 0x0000009b00a27308 */ /* 0x0005e20000000800 */
[----:B------:R-:W-:Y:S01]  /*21e0*/  FSEL R10, R171, -INF , P1 ;  /* 0xff800000ab0a7808 */ /* 0x000fe20000800000 */
[----:B------:R-:W-:Y:S01]  /*21f0*/  FFMA.FTZ R217, R180, UR20, -R7 ;  /* 0x00000014b4d97c23 */ /* 0x000fe20008010807 */
[----:B------:R-:W-:Y:S01]  /*2200*/  FSEL R179, R182, -INF , P1 ;  /* 0xff800000b6b37808 */ /* 0x000fe20000800000 */
[----:B------:R-:W-:Y:S01]  /*2210*/  FFMA.FTZ R166, R11, UR20, -R12 ;  /* 0x000000140ba67c23 */ /* 0x000fe2000801080c */
[----:B------:R-:W-:Y:S01]  /*2220*/  FSEL R11, R172, -INF , P2 ;  /* 0xff800000ac0b7808 */ /* 0x000fe20001000000 */
[----:B------:R-:W-:Y:S01]  /*2230*/  FFMA.FTZ R167, R10, UR20, -R13 ;  /* 0x000000140aa77c23 */ /* 0x000fe2000801080d */
[----:B------:R-:W-:Y:S01]  /*2240*/  FSEL R13, R174, -INF , P1 ;  /* 0xff800000ae0d7808 */ /* 0x000fe20000800000 */
[----:B------:R-:W3:Y:S01]  /*2250*/  MUFU.EX2 R213, R213 ;  /* 0x000000d500d57308 */ /* 0x000ee20000000800 */
[----:B------:R-:W-:Y:S01]  /*2260*/  FSEL R182, R183, -INF , P1 ;  /* 0xff800000b7b67808 */ /* 0x000fe20000800000 */
[----:B------:R-:W-:Y:S01]  /*2270*/  FFMA.FTZ R170, R11, UR20, -R8 ;  /* 0x000000140baa7c23 */ /* 0x000fe20008010808 */
[----:B------:R-:W-:Y:S01]  /*2280*/  FFMA.FTZ R180, R211, UR20, -R4 ;  /* 0x00000014d3b47c23 */ /* 0x000fe20008010804 */
[----:B------:R-:W-:Y:S01]  /*2290*/  FFMA.FTZ R171, R13, UR20, -R8 ;  /* 0x000000140dab7c23 */ /* 0x000fe20008010808 */
[----:B------:R-:W-:Y:S01]  /*22a0*/  FSEL R8, R173, -INF , P2 ;  /* 0xff800000ad087808 */ /* 0x000fe20001000000 */
[----:B------:R-:W-:Y:S01]  /*22b0*/  FFMA.FTZ R179, R179, UR20, -R4 ;  /* 0x00000014b3b37c23 */ /* 0x000fe20008010804 */
[----:B------:R-:W-:Y:S01]  /*22c0*/  FSEL R173, R176, -INF , P2 ;  /* 0xff800000b0ad7808 */ /* 0x000fe20001000000 */
[----:B------:R-:W3:Y:S01]  /*22d0*/  MUFU.EX2 R153, R153 ;  /* 0x0000009900997308 */ /* 0x000ee20000000800 */
[----:B------:R-:W-:Y:S01]  /*22e0*/  FFMA.FTZ R7, R214, UR20, -R5 ;  /* 0x00000014d6077c23 */ /* 0x000fe20008010805 */
[----:B------:R-:W-:Y:S01]  /*22f0*/  FFMA.FTZ R172, R8, UR20, -R9 ;  /* 0x0000001408ac7c23 */ /* 0x000fe20008010809 */
[----:B------:R-:W-:Y:S01]  /*2300*/  FSEL R8, R175, -INF , P1 ;  /* 0xff800000af087808 */ /* 0x000fe20000800000 */
[----:B------:R-:W-:Y:S01]  /*2310*/  FFMA.FTZ R178, R173, UR20, -R6 ;  /* 0x00000014adb27c23 */ /* 0x000fe20008010806 */
[----:B------:R-:W-:-:S03]  /*2320*/  FFMA.FTZ R6, R182, UR20, -R5 ;  /* 0x00000014b6067c23 */ /* 0x000fc60008010805 */
[----:B------:R-:W-:Y:S01]  /*2330*/  FFMA.FTZ R174, R8, UR20, -R9 ;  /* 0x0000001408ae7c23 */ /* 0x000fe20008010809 */
[----:B------:R1:W-:Y:S08]  /*2340*/  MUFU.EX2 R175, R172 ;  /* 0x000000ac00af7308 */ /* 0x0003f00000000800 */
[----:B------:R-:W3:Y:S08]  /*2350*/  MUFU.EX2 R169, R169 ;  /* 0x000000a900a97308 */ /* 0x000ef00000000800 */
[----:B------:R-:W3:Y:S01]  /*2360*/  MUFU.EX2 R152, R152 ;  /* 0x0000009800987308 */ /* 0x000ee20000000800 */
[----:B------:R-:W-:-:S02]  /*2370*/  WARPGROUP.DEPBAR.LE gsb0, 0x0 ;  /* 0x00008000000079c5 */ /* 0x000fc40000010000 */
[----:B------:R-:W-:-:S05]  /*2380*/  WARPGROUP.ARRIVE ;  /* 0x00000000000079c5 */ /* 0x000fca0000000000 */
[----:B------:R-:W3:Y:S01]  /*2390*/  MUFU.EX2 R170, R170 ;  /* 0x000000aa00aa7308 */ /* 0x000ee20000000800 */
[----:B------:R-:W-:Y:S01]  /*23a0*/  HGMMA.64x64x16.F32.BF16 R120, R196, gdesc[UR12], R120, gsb0 ;  /* 0x00e0000cc4787df0 */ /* 0x000fe20008001878 */
[----:B------:R-:W-:Y:S01]  /*23b0*/  UIADD3 UR14, UR12, 0x100, URZ ;  /* 0x000001000c0e7890 */ /* 0x000fe2000fffe03f */
[----:B------:R-:W-:-:S05]  /*23c0*/  UMOV UR15, 0x80000020 ;  /* 0x80000020000f7882 */ /* 0x000fca0000000000 */
[----:B------:R-:W3:Y:S08]  /*23d0*/  MUFU.EX2 R166, R166 ;  /* 0x000000a600a67308 */ /* 0x000ef00000000800 */
[----:B------:R-:W3:Y:S08]  /*23e0*/  MUFU.EX2 R167, R167 ;  /* 0x000000a700a77308 */ /* 0x000ef00000000800 */
[----:B------:R-:W3:Y:S08]  /*23f0*/  MUFU.EX2 R208, R208 ;  /* 0x000000d000d07308 */ /* 0x000ef00000000800 */
[----:B------:R-:W3:Y:S08]  /*2400*/  MUFU.EX2 R215, R215 ;  /* 0x000000d700d77308 */ /* 0x000ef00000000800 */
[----:B------:R-:W3:Y:S08]  /*2410*/  MUFU.EX2 R20, R20 ;  /* 0x0000001400147308 */ /* 0x000ef00000000800 */
[----:B------:R-:W3:Y:S08]  /*2420*/  MUFU.EX2 R21, R21 ;  /* 0x0000001500157308 */ /* 0x000ef00000000800 */
[----:B------:R-:W-:Y:S08]  /*2430*/  MUFU.EX2 R161, R161 ;  /* 0x000000a100a17308 */ /* 0x000ff00000000800 */
[----:B------:R-:W-:Y:S08]  /*2440*/  MUFU.EX2 R164, R164 ;  /* 0x000000a400a47308 */ /* 0x000ff00000000800 */
[----:B------:R-:W3:Y:S08]  /*2450*/  MUFU.EX2 R14, R14 ;  /* 0x0000000e000e7308 */ /* 0x000ef00000000800 */
[----:B------:R-:W3:Y:S01]  /*2460*/  MUFU.EX2 R15, R15 ;  /* 0x0000000f000f7308 */ /* 0x000ee20000000800 */
[----:B------:R-:W-:-:S02]  /*2470*/  WARPGROUP.DEPBAR.LE gsb0, 0x0 ;  /* 0x00008000000079c5 */ /* 0x000fc40000010000 */
[----:B----4-:R-:W-:-:S05]  /*2480*/  WARPGROUP.ARRIVE ;  /* 0x00000000000079c5 */ /* 0x010fca0000000000 */
[----:B------:R-:W4:Y:S01]  /*2490*/  MUFU.EX2 R163, R163 ;  /* 0x000000a300a37308 */ /* 0x000f220000000800 */
[----:B------:R-:W-:Y:S01]  /*24a0*/  HGMMA.64x64x16.F32.BF16 R120, R188, gdesc[UR12], R120, gsb0 ;  /* 0x00e0000cbc787df0 */ /* 0x000fe20008001878 */
[----:B------:R-:W-:Y:S01]  /*24b0*/  UIADD3 UR14, UR12, 0x102, URZ ;  /* 0x000001020c0e7890 */ /* 0x000fe2000fffe03f */
[----:B------:R-:W-:-:S05]  /*24c0*/  UMOV UR15, 0x80000020 ;  /* 0x80000020000f7882 */ /* 0x000fca0000000000 */
[----:B------:R-:W4:Y:S08]  /*24d0*/  MUFU.EX2 R22, R22 ;  /* 0x0000001600167308 */ /* 0x000f300000000800 */
[----:B------:R-:W4:Y:S08]  /*24e0*/  MUFU.EX2 R171, R171 ;  /* 0x000000ab00ab7308 */ /* 0x000f300000000800 */
[----:B------:R-:W4:Y:S08]  /*24f0*/  MUFU.EX2 R174, R174 ;  /* 0x000000ae00ae7308 */ /* 0x000f300000000800 */
[----:B------:R-:W4:Y:S08]  /*2500*/  MUFU.EX2 R178, R178 ;  /* 0x000000b200b27308 */ /* 0x000f300000000800 */
[----:B------:R-:W-:Y:S08]  /*2510*/  MUFU.EX2 R4, R216 ;  /* 0x000000d800047308 */ /* 0x000ff00000000800 */
[----:B------:R-:W4:Y:S08]  /*2520*/  MUFU.EX2 R5, R210 ;  /* 0x000000d200057308 */ /* 0x000f300000000800 */
        /* <DEDUP_REMOVED lines=22> */
[----:B------:R-:W5:Y:S04]  /*2690*/  LDS.64 R10, [R212+0x1e200] ;  /* 0x01e20000d40a7984 */ /* 0x000f680000000a00 */
[----:B------:R-:W3:Y:S04]  /*26a0*/  LDS.64 R12, [R212+0x1e220] ;  /* 0x01e22000d40c7984 */ /* 0x000ee80000000a00 */
[----:B--2---:R-:W2:Y:S04]  /*26b0*/  LDS.64 R154, [R212+0x1e240] ;  /* 0x01e24000d49a7984 */ /* 0x004ea80000000a00 */
[----:B------:R-:W4:Y:S04]  /*26c0*/  LDS.64 R156, [R212+0x1e260] ;  /* 0x01e26000d49c7984 */ /* 0x000f280000000a00 */
[----:B------:R-:W4:Y:S04]  /*26d0*/  LDS.64 R8, [R212+0x1e280] ;  /* 0x01e28000d4087984 */ /* 0x000f280000000a00 */
[----:B------:R-:W4:Y:S04]  /*26e0*/  LDS.64 R158, [R212+0x1e2a0] ;  /* 0x01e2a000d49e7984 */ /* 0x000f280000000a00 */
[----:B------:R-:W4:Y:S04]  /*26f0*/  LDS.64 R176, [R212+0x1e2e0] ;  /* 0x01e2e000d4b07984 */ /* 0x000f280000000a00 */
[----:B-1----:R-:W1:Y:S01]  /*2700*/  LDS.64 R172, [R212+0x1e2c0] ;  /* 0x01e2c000d4ac7984 */ /* 0x002e620000000a00 */
[--C-:B-----5:R-:W-:Y:S01]  /*2710*/  FADD.FTZ R181, R120, -R10.reuse ;  /* 0x8000000a78b57221 */ /* 0x120fe20000010000 */
[----:B------:R-:W-:Y:S01]  /*2720*/  FADD.FTZ R183, R122, -R10 ;  /* 0x8000000a7ab77221 */ /* 0x000fe20000010000 */
[--C-:B------:R-:W-:Y:S01]  /*2730*/  FADD.FTZ R10, R121, -R11.reuse ;  /* 0x8000000b790a7221 */ /* 0x100fe20000010000 */
[----:B------:R-:W-:Y:S01]  /*2740*/  FADD.FTZ R120, R123, -R11 ;  /* 0x8000000b7b787221 */ /* 0x000fe20000010000 */
[--C-:B---3--:R-:W-:Y:S01]  /*2750*/  FADD.FTZ R121, R124, -R12.reuse ;  /* 0x8000000c7c797221 */ /* 0x108fe20000010000 */
[----:B------:R-:W-:Y:S01]  /*2760*/  FADD.FTZ R123, R126, -R12 ;  /* 0x8000000c7e7b7221 */ /* 0x000fe20000010000 */
[--C-:B------:R-:W-:Y:S01]  /*2770*/  FADD.FTZ R12, R125, -R13.reuse ;  /* 0x8000000d7d0c7221 */ /* 0x100fe20000010000 */
[----:B------:R-:W-:Y:S01]  /*2780*/  FADD.FTZ R124, R127, -R13 ;  /* 0x8000000d7f7c7221 */ /* 0x000fe20000010000 */
[----:B------:R-:W3:Y:S01]  /*2790*/  MUFU.EX2 R11, R217 ;  /* 0x000000d9000b7308 */ /* 0x000ee20000000800 */
[----:B--2---:R-:W-:Y:S01]  /*27a0*/  FADD.FTZ R13, R128, -R154 ;  /* 0x8000009a800d7221 */ /* 0x004fe20000010000 */
[--C-:B------:R-:W-:Y:S01]  /*27b0*/  FADD.FTZ R122, R129, -R155.reuse ;  /* 0x8000009b817a7221 */ /* 0x100fe20000010000 */
[----:B------:R-:W-:Y:S01]  /*27c0*/  FADD.FTZ R126, R131, -R155 ;  /* 0x8000009b837e7221 */ /* 0x000fe20000010000 */
[----:B----4-:R-:W-:Y:S01]  /*27d0*/  FADD.FTZ R127, R134, -R156 ;  /* 0x8000009c867f7221 */ /* 0x010fe20000010000 */
[----:B------:R-:W-:Y:S01]  /*27e0*/  FADD.FTZ R125, R130, -R154 ;  /* 0x8000009a827d7221 */ /* 0x000fe20000010000 */
[----:B------:R-:W-:Y:S01]  /*27f0*/  FMUL.FTZ R13, R160, R13 ;  /* 0x0000000da00d7220 */ /* 0x000fe20000410000 */
[----:B------:R-:W-:Y:S01]  /*2800*/  FMUL.FTZ R122, R213, R122 ;  /* 0x0000007ad57a7220 */ /* 0x000fe20000410000 */
[--C-:B------:R-:W-:Y:S01]  /*2810*/  FADD.FTZ R131, R136, -R8.reuse ;  /* 0x8000000888837221 */ /* 0x100fe20000010000 */
[----:B------:R-:W-:Y:S01]  /*2820*/  FADD.FTZ R129, R138, -R8 ;  /* 0x800000088a817221 */ /* 0x000fe20000010000 */
[--C-:B------:R-:W-:Y:S01]  /*2830*/  FADD.FTZ R134, R137, -R9.reuse ;  /* 0x8000000989867221 */ /* 0x100fe20000010000 */
[----:B------:R-:W-:Y:S01]  /*2840*/  FADD.FTZ R8, R139, -R9 ;  /* 0x800000098b087221 */ /* 0x000fe20000010000 */
[----:B------:R-:W-:Y:S01]  /*2850*/  FADD.FTZ R9, R140, -R158 ;  /* 0x8000009e8c097221 */ /* 0x000fe20000010000 */
[----:B------:R-:W-:Y:S01]  /*2860*/  FADD.FTZ R130, R141, -R159 ;  /* 0x8000009f8d827221 */ /* 0x000fe20000010000 */
[----:B------:R-:W-:Y:S01]  /*2870*/  FMUL.FTZ R141, R153, R10 ;  /* 0x0000000a998d7220 */ /* 0x000fe20000410000 */
[----:B------:R-:W-:Y:S01]  /*2880*/  FADD.FTZ R132, R132, -R156 ;  /* 0x8000009c84847221 */ /* 0x000fe20000010000 */
[----:B------:R-:W-:Y:S01]  /*2890*/  FMUL.FTZ R10, R169, R120 ;  /* 0x00000078a90a7220 */ /* 0x000fe20000410000 */
[----:B------:R-:W-:Y:S01]  /*28a0*/  FMUL.FTZ R156, R152, R181 ;  /* 0x000000b5989c7220 */ /* 0x000fe20000410000 */
[----:B------:R-:W-:Y:S01]  /*28b0*/  F2FP.BF16.F32.PACK_AB R120, R153, R152 ;  /* 0x000000989978723e */ /* 0x000fe200000010ff */
[----:B------:R-:W-:Y:S01]  /*28c0*/  FMUL.FTZ R9, R170, R9 ;  /* 0x00000009aa097220 */ /* 0x000fe20000410000 */
[----:B------:R-:W-:Y:S01]  /*28d0*/  FMUL.FTZ R130, R175, R130 ;  /* 0x00000082af827220 */ /* 0x000fe20000410000 */
[----:B------:R-:W-:Y:S01]  /*28e0*/  F2FP.BF16.F32.PACK_AB R152, R122, R13 ;  /* 0x0000000d7a98723e */ /* 0x000fe200000010ff */
[--C-:B------:R-:W-:Y:S01]  /*28f0*/  FADD.FTZ R133, R133, -R157.reuse ;  /* 0x8000009d85857221 */ /* 0x100fe20000010000 */
[----:B------:R-:W-:Y:S01]  /*2900*/  FADD.FTZ R128, R135, -R157 ;  /* 0x8000009d87807221 */ /* 0x000fe20000010000 */
[----:B------:R-:W-:Y:S01]  /*2910*/  FMUL.FTZ R129, R166, R129 ;  /* 0x00000081a6817220 */ /* 0x000fe20000410000 */
[----:B------:R-:W-:Y:S01]  /*2920*/  FMUL.FTZ R8, R167, R8 ;  /* 0x00000008a7087220 */ /* 0x000fe20000410000 */
[----:B------:R-:W-:-:S02]  /*2930*/  IMAD.U32 R13, RZ, RZ, UR6 ;  /* 0x00000006ff0d7e24 */ /* 0x000fc4000f8e00ff */
[----:B------:R-:W-:Y:S01]  /*2940*/  FADD.FTZ R142, R142, -R158 ;  /* 0x8000009e8e8e7221 */ /* 0x000fe20000010000 */
[----:B------:R-:W-:Y:S01]  /*2950*/  FADD.FTZ R143, R143, -R159 ;  /* 0x8000009f8f8f7221 */ /* 0x000fe20000010000 */
[----:B------:R-:W-:Y:S01]  /*2960*/  FADD.FTZ R139, R148, -R176 ;  /* 0x800000b0948b7221 */ /* 0x000fe20000010000 */
[----:B------:R-:W-:Y:S01]  /*2970*/  FADD.FTZ R140, R149, -R177 ;  /* 0x800000b1958c7221 */ /* 0x000fe20000010000 */
[--C-:B-1----:R-:W-:Y:S01]  /*2980*/  FADD.FTZ R137, R144, -R172.reuse ;  /* 0x800000ac90897221 */ /* 0x102fe20000010000 */
[----:B------:R-:W-:Y:S01]  /*2990*/  FADD.FTZ R135, R146, -R172 ;  /* 0x800000ac92877221 */ /* 0x000fe20000010000 */
[--C-:B------:R-:W-:Y:S01]  /*29a0*/  FADD.FTZ R138, R145, -R173.reuse ;  /* 0x800000ad918a7221 */ /* 0x100fe20000010000 */
[----:B------:R-:W-:Y:S01]  /*29b0*/  FADD.FTZ R136, R147, -R173 ;  /* 0x800000ad93887221 */ /* 0x000fe20000010000 */
[----:B------:R-:W-:Y:S01]  /*29c0*/  FADD.FTZ R176, R150, -R176 ;  /* 0x800000b096b07221 */ /* 0x000fe20000010000 */
[----:B------:R-:W-:Y:S01]  /*29d0*/  FADD.FTZ R177, R151, -R177 ;  /* 0x800000b197b17221 */ /* 0x000fe20000010000 */
[----:B------:R-:W-:Y:S01]  /*29e0*/  FMUL.FTZ R157, R168, R183 ;  /* 0x000000b7a89d7220 */ /* 0x000fe20000410000 */
[----:B------:R-:W-:Y:S01]  /*29f0*/  FMUL.FTZ R121, R208, R121 ;  /* 0x00000079d0797220 */ /* 0x000fe20000410000 */
[----:B------:R-:W-:Y:S01]  /*2a00*/  FMUL.FTZ R12, R215, R12 ;  /* 0x0000000cd70c7220 */ /* 0x000fe20000410000 */
[----:B------:R-:W-:Y:S01]  /*2a10*/  FMUL.FTZ R123, R20, R123 ;  /* 0x0000007b147b7220 */ /* 0x000fe20000410000 */
        /* <DEDUP_REMOVED lines=8> */
[----:B------:R-:W-:-:S02]  /*2aa0*/  IMAD R9, R13, 0x2000, R0 ;  /* 0x000020000d097824 */ /* 0x000fc400078e0200 */
        /* <DEDUP_REMOVED lines=8> */
[----:B---3--:R-:W-:Y:S01]  /*2b30*/  FMUL.FTZ R136, R11, R136 ;  /* 0x000000880b887220 */ /* 0x008fe20000410000 */
[----:B------:R-:W-:Y:S01]  /*2b40*/  FMUL.FTZ R139, R180, R139 ;  /* 0x0000008bb48b7220 */ /* 0x000fe20000410000 */
[----:B------:R-:W-:Y:S01]  /*2b50*/  FMUL.FTZ R140, R7, R140 ;  /* 0x0000008c078c7220 */ /* 0x000fe20000410000 */
[----:B------:R-:W-:Y:S01]  /*2b60*/  FMUL.FTZ R147, R179, R176 ;  /* 0x000000b0b3937220 */ /* 0x000fe20000410000 */
[----:B------:R-:W-:Y:S01]  /*2b70*/  FMUL.FTZ R8, R6, R177 ;  /* 0x000000b106087220 */ /* 0x000fe20000410000 */
[----:B------:R-:W-:Y:S01]  /*2b80*/  F2FP.BF16.F32.PACK_AB R156, R141, R156 ;  /* 0x0000009c8d9c723e */ /* 0x000fe200000010ff */
[----:B------:R-:W-:Y:S01]  /*2b90*/  IMAD R9, R9, 0x2, R18 ;  /* 0x0000000209097824 */ /* 0x000fe200078e0212 */
[----:B------:R-:W-:-:S02]  /*2ba0*/  F2FP.BF16.F32.PACK_AB R157, R10, R157 ;  /* 0x0000009d0a9d723e */ /* 0x000fc400000010ff */
[----:B------:R-:W-:Y:S02]  /*2bb0*/  F2FP.BF16.F32.PACK_AB R158, R12, R121 ;  /* 0x000000790c9e723e */ /* 0x000fe400000010ff */
[----:B------:R-:W-:Y:S02]  /*2bc0*/  F2FP.BF16.F32.PACK_AB R159, R124, R123 ;  /* 0x0000007b7c9f723e */ /* 0x000fe400000010ff */
[----:B------:R-:W-:Y:S02]  /*2bd0*/  F2FP.BF16.F32.PACK_AB R153, R126, R125 ;  /* 0x0000007d7e99723e */ /* 0x000fe400000010ff */
[----:B------:R-:W-:Y:S01]  /*2be0*/  F2FP.BF16.F32.PACK_AB R154, R133, R132 ;  /* 0x00000084859a723e */ /* 0x000fe200000010ff */
[----:B------:R1:W-:Y:S01]  /*2bf0*/  STSM.16.MT88.4 [R9+0x1e800], R156 ;  /* 0x01e8009c09007844 */ /* 0x0003e20000004200 */
[----:B------:R-:W-:Y:S02]  /*2c00*/  F2FP.BF16.F32.PACK_AB R155, R128, R127 ;  /* 0x0000007f809b723e */ /* 0x000fe400000010ff */
[----:B------:R-:W-:-:S02]  /*2c10*/  F2FP.BF16.F32.PACK_AB R148, R134, R131 ;  /* 0x000000838694723e */ /* 0x000fc400000010ff */
[----:B------:R-:W-:Y:S01]  /*2c20*/  F2FP.BF16.F32.PACK_AB R151, R143, R142 ;  /* 0x0000008e8f97723e */ /* 0x000fe200000010ff */
[----:B------:R1:W-:Y:S01]  /*2c30*/  STSM.16.MT88.4 [R9+0x1f000], R152 ;  /* 0x01f0009809007844 */ /* 0x0003e20000004200 */
[----:B------:R-:W-:Y:S02]  /*2c40*/  F2FP.BF16.F32.PACK_AB R144, R138, R137 ;  /* 0x000000898a90723e */ /* 0x000fe400000010ff */
[----:B------:R-:W-:Y:S01]  /*2c50*/  F2FP.BF16.F32.PACK_AB R145, R136, R135 ;  /* 0x000000878891723e */ /* 0x000fe200000010ff */
[----:B------:R1:W-:Y:S01]  /*2c60*/  STSM.16.MT88.4 [R9+0x1f800], R148 ;  /* 0x01f8009409007844 */ /* 0x0003e20000004200 */
[----:B------:R-:W-:Y:S02]  /*2c70*/  F2FP.BF16.F32.PACK_AB R146, R140, R139 ;  /* 0x0000008b8c92723e */ /* 0x000fe400000010ff */
[----:B------:R-:W-:Y:S01]  /*2c80*/  F2FP.BF16.F32.PACK_AB R147, R8, R147 ;  /* 0x000000930893723e */ /* 0x000fe200000010ff */
[----:B------:R-:W-:Y:S01]  /*2c90*/  IMAD R8, R209, 0x1000, R18 ;  /* 0x00001000d1087824 */ /* 0x000fe200078e0212 */
[----:B------:R-:W-:-:S02]  /*2ca0*/  F2FP.BF16.F32.PACK_AB R121, R169, R168 ;  /* 0x000000a8a979723e */ /* 0x000fc400000010ff */
[----:B------:R-:W-:Y:S01]  /*2cb0*/  F2FP.BF16.F32.PACK_AB R122, R215, R208 ;  /* 0x000000d0d77a723e */ /* 0x000fe200000010ff */
[----:B------:R1:W-:Y:S01]  /*2cc0*/  STSM.16.MT88.4 [R9+0x20000], R144 ;  /* 0x0200009009007844 */ /* 0x0003e20000004200 */
[----:B------:R-:W-:Y:S02]  /*2cd0*/  F2FP.BF16.F32.PACK_AB R123, R21, R20 ;  /* 0x00000014157b723e */ /* 0x000fe400000010ff */
        /* <DEDUP_REMOVED lines=11> */
[----:B------:R-:W-:Y:S02]  /*2d90*/  F2FP.BF16.F32.PACK_AB R178, R7, R180 ;  /* 0x000000b407b2723e */ /* 0x000fe400000010ff */
        /* <DEDUP_REMOVED lines=185> */
[----:B-1----:R-:W-:Y:S05]  /*3930*/  @!P0 BRA `(.L_x_254) ;  /* 0x0000000000048947 */ /* 0x002fea0003800000 */
[----:B------:R-:W-:Y:S01]  /*3940*/  BPT.TRAP 0x1 ;  /* 0x000000040000795c */ /* 0x000fe20000300000 */
.L_x_254:
[----:B------:R-:W-:Y:S01]  /*3950*/  UIADD3 UR10, UR8, 0x26840, URZ ;  /* 0x00026840080a7890 */ /* 0x000fe2000fffe03f */
[----:B------:R-:W-:Y:S01]  /*3960*/  VIADD R6, R2, 0x9 ;  /* 0x0000000902067836 */ /* 0x000fe20000000000 */
[----:B------:R-:W-:Y:S01]  /*3970*/  ULOP3.LUT UR12, UR9, 0x1000000, URZ, 0xfc, !UPT ;  /* 0x01000000090c7892 */ /* 0x000fe2000f8efc3f */
[----:B------:R-:W-:Y:S01]  /*3980*/  IMAD R5, R16, 0xc00, R23 ;  /* 0x00000c0010057824 */ /* 0x000fe200078e0217 */
[----:B------:R-:W-:Y:S01]  /*3990*/  UPRMT UR10, URZ, 0x654, UR10 ;  /* 0x000006543f0a7896 */ /* 0x000fe2000800000a */
[----:B------:R-:W-:Y:S01]  /*39a0*/  VIADD R4, R2, 0xc ;  /* 0x0000000c02047836 */ /* 0x000fe20000000000 */
[----:B------:R-:W-:Y:S01]  /*39b0*/  UIMAD UR12, UR6, 0x300, UR12 ;  /* 0x00000300060c78a4 */ /* 0x000fe2000f8e020c */
[----:B------:R-:W-:Y:S01]  /*39c0*/  IMAD R5, R5, 0x4, R18 ;  /* 0x0000000405057824 */ /* 0x000fe200078e0212 */
[----:B------:R-:W-:-:S05]  /*39d0*/  UMOV UR15, 0x80000020 ;  /* 0x80000020000f7882 */ /* 0x000fca0000000000 */
        /* <DEDUP_REMOVED lines=39> */
.L_x_255:
        /* <DEDUP_REMOVED lines=12> */
[----:B-1----:R-:W-:Y:S02]  /*3d10*/  IMAD.MOV.U32 R4, RZ, RZ, R40 ;  /* 0x000000ffff047224 */ /* 0x002fe400078e0028 */
[----:B------:R-:W-:Y:S02]  /*3d20*/  IMAD.MOV.U32 R5, RZ, RZ, R41 ;  /* 0x000000ffff057224 */ /* 0x000fe400078e0029 */
[----:B------:R-:W-:Y:S02]  /*3d30*/  IMAD.MOV.U32 R6, RZ, RZ, R42 ;  /* 0x000000ffff067224 */ /* 0x000fe400078e002a */
[----:B------:R-:W-:-:S07]  /*3d40*/  IMAD.MOV.U32 R7, RZ, RZ, R43 ;  /* 0x000000ffff077224 */ /* 0x000fce00078e002b */
.L_x_245:
[----:B------:R-:W2:Y:S01]  /*3d50*/  S2UR UR8, SR_CTAID.Y ;  /* 0x00000000000879c3 */ /* 0x000ea20000002600 */
[----:B------:R-:W-:Y:S01]  /*3d60*/  ULDC UR4, c[0x0][0x850] ;  /* 0x0002140000047ab9 */ /* 0x000fe20000000800 */
[----:B------:R-:W3:Y:S01]  /*3d70*/  S2R R0, SR_TID.X ;  /* 0x0000000000007919 */ /* 0x000ee20000002100 */
[----:B------:R-:W-:Y:S01]  /*3d80*/  UISETP.NE.AND UP0, UPT, UR4, 0x1, UPT ;  /* 0x000000010400788c */ /* 0x000fe2000bf05270 */
[----:B------:R-:W-:Y:S01]  /*3d90*/  IMAD R23, R16, 0x1800, R23 ;  /* 0x0000180010177824 */ /* 0x000fe200078e0217 */
[----:B------:R-:W-:Y:S01]  /*3da0*/  ULDC.64 UR12, c[0x0][0x818] ;  /* 0x00020600000c7ab9 */ /* 0x000fe20000000a00 */
[----:B------:R-:W-:Y:S01]  /*3db0*/  ULDC.64 UR14, c[0x0][0x848] ;  /* 0x00021200000e7ab9 */ /* 0x000fe20000000a00 */
[----:B------:R-:W-:Y:S01]  /*3dc0*/  BSSY B0, `(.L_x_257) ;  /* 0x0000078000007945 */ /* 0x000fe20003800000 */
[----:B------:R-:W4:Y:S01]  /*3dd0*/  S2UR UR6, SR_CTAID.X ;  /* 0x00000000000679c3 */ /* 0x000f220000002500 */
[----:B------:R-:W-:-:S07]  /*3de0*/  IMAD R23, R23, 0x4, R18 ;  /* 0x0000000417177824 */ /* 0x000fce00078e0212 */
[----:B------:R-:W-:Y:S06]  /*3df0*/  BAR.SYNC.DEFER_BLOCKING 0x1, 0x100 ;  /* 0x0044000000007b1d */ /* 0x000fec0000010000 */
[----:B------:R-:W-:Y:S02]  /*3e00*/  @UP0 ULDC UR4, c[0x0][0x854] ;  /* 0x0002150000040ab9 */ /* 0x000fe40000000800 */
[----:B------:R-:W5:Y:S01]  /*3e10*/  S2UR UR16, SR_CTAID.Z ;  /* 0x00000000001079c3 */ /* 0x000f620000002700 */
[----:B------:R-:W-:Y:S01]  /*3e20*/  @UP0 ULDC UR7, c[0x0][0x858] ;  /* 0x0002160000070ab9 */ /* 0x000fe20000000800 */
[----:B--2---:R-:W-:-:S04]  /*3e30*/  UIMAD.WIDE.U32 UR4, UR8, UR4, URZ ;  /* 0x00000004080472a5 */ /* 0x004fc8000f8e003f */
[----:B------:R-:W-:Y:S02]  /*3e40*/  @UP0 USHF.R.U32.HI UR8, URZ, UR7, UR5 ;  /* 0x000000073f080299 */ /* 0x000fe40008011605 */
[----:B----4-:R-:W-:Y:S02]  /*3e50*/  UIMAD UR6, UR6, 0x3000, URZ ;  /* 0x00003000060678a4 */ /* 0x010fe4000f8e023f */
[----:B------:R-:W-:Y:S01]  /*3e60*/  USHF.R.S32.HI UR9, URZ, 0x1f, UR8 ;  /* 0x0000001f3f097899 */ /* 0x000fe20008011408 */
[----:B------:R2:W-:Y:S01]  /*3e70*/  STS.128 [R23], R24 ;  /* 0x0000001817007388 */ /* 0x0005e20000000c00 */
[----:B------:R-:W-:Y:S01]  /*3e80*/  USHF.R.S32.HI UR7, URZ, 0x1f, UR6 ;  /* 0x0000001f3f077899 */ /* 0x000fe20008011406 */
[----:B---3--:R-:W-:Y:S01]  /*3e90*/  ISETP.NE.AND P1, PT, R0, 0x80, PT ;  /* 0x000000800000780c */ /* 0x008fe20003f25270 */
[----:B------:R-:W-:Y:S01]  /*3ea0*/  UIMAD UR10, UR9, UR12, URZ ;  /* 0x0000000c090a72a4 */ /* 0x000fe2000f8e023f */
[----:B------:R2:W-:Y:S01]  /*3eb0*/  STS.128 [R23+0x800], R28 ;  /* 0x0008001c17007388 */ /* 0x0005e20000000c00 */
[----:B------:R-:W-:-:S02]  /*3ec0*/  UIMAD.WIDE.U32 UR4, UR8, UR12, UR6 ;  /* 0x0000000c080472a5 */ /* 0x000fc4000f8e0006 */
[----:B------:R-:W-:Y:S01]  /*3ed0*/  UIMAD UR10, UR8, UR13, UR10 ;  /* 0x0000000d080a72a4 */ /* 0x000fe2000f8e020a */
[----:B------:R2:W-:Y:S02]  /*3ee0*/  STS.128 [R23+0x1000], R32 ;  /* 0x0010002017007388 */ /* 0x0005e40000000c00 */
[----:B------:R-:W-:Y:S01]  /*3ef0*/  ULDC.64 UR12, c[0x0][0x840] ;  /* 0x00021000000c7ab9 */ /* 0x000fe20000000a00 */
[----:B------:R-:W-:Y:S01]  /*3f00*/  UIADD3 UR5, UR5, UR10, URZ ;  /* 0x0000000a05057290 */ /* 0x000fe2000fffe03f */
[----:B------:R2:W-:Y:S01]  /*3f10*/  STS.128 [R23+0x1800], R36 ;  /* 0x0018002417007388 */ /* 0x0005e20000000c00 */
[----:B------:R-:W-:Y:S02]  /*3f20*/  UIMAD UR9, UR9, UR12, URZ ;  /* 0x0000000c090972a4 */ /* 0x000fe4000f8e023f */
[----:B------:R-:W-:Y:S01]  /*3f30*/  UIMAD.WIDE.U32 UR6, UR8, UR12, UR6 ;  /* 0x0000000c080672a5 */ /* 0x000fe2000f8e0006 */
[----:B------:R2:W-:Y:S01]  /*3f40*/  STS.128 [R23+0x2000], R4 ;  /* 0x0020000417007388 */ /* 0x0005e20000000c00 */
[----:B------:R-:W-:-:S02]  /*3f50*/  UIMAD UR11, UR8, UR13, UR9 ;  /* 0x0000000d080b72a4 */ /* 0x000fc4000f8e0209 */
[----:B-----5:R-:W-:Y:S01]  /*3f60*/  USHF.R.S32.HI UR8, URZ, 0x1f, UR16 ;  /* 0x0000001f3f087899 */ /* 0x020fe20008011410 */
[----:B------:R2:W-:Y:S01]  /*3f70*/  STS.128 [R23+0x2800], R44 ;  /* 0x0028002c17007388 */ /* 0x0005e20000000c00 */
[----:B------:R-:W-:Y:S01]  /*3f80*/  ULDC.64 UR12, c[0x0][0x820] ;  /* 0x00020800000c7ab9 */ /* 0x000fe20000000a00 */
[----:B------:R-:W-:Y:S02]  /*3f90*/  UIADD3 UR7, UR7, UR11, URZ ;  /* 0x0000000b07077290 */ /* 0x000fe4000fffe03f */
[----:B------:R2:W-:Y:S01]  /*3fa0*/  STS.128 [R23+0x3000], R48 ;  /* 0x0030003017007388 */ /* 0x0005e20000000c00 */
[----:B------:R-:W-:Y:S02]  /*3fb0*/  UIMAD UR9, UR8, UR12, URZ ;  /* 0x0000000c080972a4 */ /* 0x000fe4000f8e023f */
[----:B------:R-:W-:Y:S01]  /*3fc0*/  UIMAD UR10, UR8, UR14, URZ ;  /* 0x0000000e080a72a4 */ /* 0x000fe2000f8e023f */
[----:B------:R2:W-:Y:S01]  /*3fd0*/  STS.128 [R23+0x3800], R52 ;  /* 0x0038003417007388 */ /* 0x0005e20000000c00 */
[----:B------:R-:W-:-:S02]  /*3fe0*/  UIMAD UR8, UR16, UR13, UR9 ;  /* 0x0000000d100872a4 */ /* 0x000fc4000f8e0209 */
[----:B------:R-:W-:Y:S01]  /*3ff0*/  UIMAD.WIDE.U32 UR4, UR16, UR12, UR4 ;  /* 0x0000000c100472a5 */ /* 0x000fe2000f8e0004 */
[----:B------:R2:W-:Y:S01]  /*4000*/  STS.128 [R23+0x4000], R56 ;  /* 0x0040003817007388 */ /* 0x0005e20000000c00 */
[----:B------:R-:W-:Y:S01]  /*4010*/  UIMAD UR10, UR16, UR15, UR10 ;  /* 0x0000000f100a72a4 */ /* 0x000fe2000f8e020a */
[----:B------:R-:W-:Y:S02]  /*4020*/  ULDC.64 UR12, c[0x0][0x800] ;  /* 0x00020000000c7ab9 */ /* 0x000fe40000000a00 */
[----:B------:R2:W-:Y:S01]  /*4030*/  STS.128 [R23+0x4800], R60 ;  /* 0x0048003c17007388 */ /* 0x0005e20000000c00 */
[----:B------:R-:W-:Y:S02]  /*4040*/  UIMAD.WIDE.U32 UR6, UR16, UR14, UR6 ;  /* 0x0000000e100672a5 */ /* 0x000fe4000f8e0006 */
[----:B------:R-:W-:Y:S01]  /*4050*/  UIADD3 UR8, UR5, UR8, URZ ;  /* 0x0000000805087290 */ /* 0x000fe2000fffe03f */
[----:B------:R2:W-:Y:S01]  /*4060*/  STS.128 [R23+0x5000], R64 ;  /* 0x0050004017007388 */ /* 0x0005e20000000c00 */
[----:B------:R-:W-:Y:S01]  /*4070*/  ULEA UR12, UP0, UR4, UR12, 0x2 ;  /* 0x0000000c040c7291 */ /* 0x000fe2000f80103f */
[----:B------:R-:W-:-:S02]  /*4080*/  ULDC.64 UR14, c[0x0][0x828] ;  /* 0x00020a00000e7ab9 */ /* 0x000fc40000000a00 */
[----:B------:R2:W-:Y:S01]  /*4090*/  STS.128 [R23+0x5800], R68 ;  /* 0x0058004417007388 */ /* 0x0005e20000000c00 */
[----:B------:R-:W-:Y:S02]  /*40a0*/  UIADD3 UR5, UR7, UR10, URZ ;  /* 0x0000000a07057290 */ /* 0x000fe4000fffe03f */
[----:B------:R-:W-:Y:S01]  /*40b0*/  ULEA UR14, UP1, UR6, UR14, 0x2 ;  /* 0x0000000e060e7291 */ /* 0x000fe2000f82103f */
[----:B------:R-:W-:Y:S01]  /*40c0*/  @!PT LDS RZ, [RZ] ;  /* 0x00000000fffff984 */ /* 0x000fe20000000800 */
[----:B------:R-:W-:Y:S01]  /*40d0*/  @!PT LDS RZ, [RZ] ;  /* 0x00000000fffff984 */ /* 0x000fe20000000800 */
[----:B------:R-:W-:Y:S01]  /*40e0*/  @!PT LDS RZ, [RZ] ;  /* 0x00000000fffff984 */ /* 0x000fe20000000800 */
[----:B------:R-:W-:Y:S01]  /*40f0*/  @!PT LDS RZ, [RZ] ;  /* 0x00000000fffff984 */ /* 0x000fe20000000800 */
[----:B------:R3:W-:Y:S06]  /*4100*/  MEMBAR.ALL.CTA ;  /* 0x0000000000007992 */ /* 0x0007ec0000008000 */
[----:B---3--:R-:W3:Y:S01]  /*4110*/  FENCE.VIEW.ASYNC.S ;  /* 0x00000000000073c6 */ /* 0x008ee20000000000 */
[----:B------:R-:W-:-:S02]  /*4120*/  ULEA.HI.X UR13, UR4, UR13, UR8, 0x2, UP0 ;  /* 0x0000000d040d7291 */ /* 0x000fc400080f1408 */
[----:B------:R-:W-:Y:S01]  /*4130*/  ULEA.HI.X UR5, UR6, UR15, UR5, 0x2, UP1 ;  /* 0x0000000f06057291 */ /* 0x000fe200088f1405 */
        /* <DEDUP_REMOVED lines=49> */
[----:B---3--:R-:W-:Y:S06]  /*4450*/  BAR.SYNC.DEFER_BLOCKING 0x1, 0x100 ;  /* 0x0044000000007b1d */ /* 0x008fec0000010000 */
[----:B--2---:R-:W-:Y:S05]  /*4460*/  @P1 BRA `(.L_x_258) ;  /* 0x0000000000341947 */ /* 0x004fea0003800000 */
[----:B------:R-:W-:Y:S01]  /*4470*/  R2UR UR6, R18 ;  /* 0x00000000120672ca */ /* 0x000fe200000e0000 */
[----:B------:R-:W-:Y:S01]  /*4480*/  UMOV UR7, 0xc00 ;  /* 0x00000c0000077882 */ /* 0x000fe20000000000 */
[----:B------:R-:W-:Y:S01]  /*4490*/  PLOP3.LUT P0, PT, PT, PT, PT, 0x80, 0x0 ;  /* 0x000000000000781c */ /* 0x000fe20003f0f070 */
[----:B------:R-:W-:Y:S01]  /*44a0*/  UMOV UR8, 0x0 ;  /* 0x0000000000087882 */ /* 0x000fe20000000000 */
[----:B------:R-:W-:Y:S01]  /*44b0*/  UMOV UR9, 0x14f00000 ;  /* 0x14f0000000097882 */ /* 0x000fe20000000000 */
[----:B------:R-:W-:-:S10]  /*44c0*/  UMOV UR4, UR14 ;  /* 0x0000000e00047c82 */ /* 0x000fd40008000000 */
.L_x_259:
[----:B------:R-:W-:Y:S01]  /*44d0*/  @P0 ELECT P2, URZ, PT ;  /* 0x00000000003f082f */ /* 0x000fe20003840000 */
[----:B------:R2:W-:-:S12]  /*44e0*/  UBLKRED.G.S.ADD.F32.RN [UR4], [UR6], UR7, desc[UR8] ;  /* 0x00000804060073bb */ /* 0x0005d800080a1407 */
[----:B------:R-:W-:Y:S02]  /*44f0*/  @P2 PLOP3.LUT P0, PT, P2, PT, PT, 0x8, 0x0 ;  /* 0x000000000000281c */ /* 0x000fe4000170e170 */
[----:B------:R-:W-:-:S11]  /*4500*/  PLOP3.LUT P2, PT, PT, PT, PT, 0x8, 0x0 ;  /* 0x000000000000781c */ /* 0x000fd60003f4e170 */
[----:B--2---:R-:W-:Y:S05]  /*4510*/  @P0 BRA.U.ANY `(.L_x_259) ;  /* 0xfffffffd00ec0947 */ /* 0x004fea000393ffff */
[----:B------:R0:W-:Y:S01]  /*4520*/  UTMACMDFLUSH ;  /* 0x00000000000079b7 */ /* 0x0001e20000000000 */
[----:B------:R-:W-:-:S04]  /*4530*/  DEPBAR.LE SB0, 0x0 ;  /* 0x000080000000791a */ /* 0x000fc80000000000 */
.L_x_258:
[----:B------:R-:W-:Y:S05]  /*4540*/  BSYNC B0 ;  /* 0x0000000000007941 */ /* 0x000fea0003800000 */
.L_x_257:
[----:B------:R-:W-:Y:S06]  /*4550*/  BAR.SYNC.DEFER_BLOCKING 0x1, 0x100 ;  /* 0x0044000000007b1d */ /* 0x000fec0000010000 */
[----:B------:R2:W-:Y:S04]  /*4560*/  STS.128 [R23], R72 ;  /* 0x0000004817007388 */ /* 0x0005e80000000c00 */
[----:B------:R2:W-:Y:S04]  /*4570*/  STS.128 [R23+0x800], R76 ;  /* 0x0008004c17007388 */ /* 0x0005e80000000c00 */
        /* <DEDUP_REMOVED lines=15> */
[----:B---3--:R-:W3:Y:S02]  /*4670*/  FENCE.VIEW.ASYNC.S ;  /* 0x00000000000073c6 */ /* 0x008ee40000000000 */
[----:B---3--:R-:W-:Y:S06]  /*4680*/  BAR.SYNC.DEFER_BLOCKING 0x1, 0x100 ;  /* 0x0044000000007b1d */ /* 0x008fec0000010000 */
[----:B------:R-:W-:Y:S05]  /*4690*/  @P1 BRA `(.L_x_236) ;  /* 0x0000002c00d81947 */ /* 0x000fea0003800000 */
[----:B------:R-:W-:Y:S01]  /*46a0*/  R2UR UR6, R18 ;  /* 0x00000000120672ca */ /* 0x000fe200000e0000 */
[----:B------:R-:W-:Y:S01]  /*46b0*/  UMOV UR7, 0xc00 ;  /* 0x00000c0000077882 */ /* 0x000fe20000000000 */
[----:B------:R-:W-:Y:S01]  /*46c0*/  PLOP3.LUT P0, PT, PT, PT, PT, 0x80, 0x0 ;  /* 0x000000000000781c */ /* 0x000fe20003f0f070 */
[----:B------:R-:W-:Y:S01]  /*46d0*/  UMOV UR8, 0x0 ;  /* 0x0000000000087882 */ /* 0x000fe20000000000 */
[----:B------:R-:W-:Y:S01]  /*46e0*/  UMOV UR9, 0x14f00000 ;  /* 0x14f0000000097882 */ /* 0x000fe20000000000 */
[----:B------:R-:W-:Y:S01]  /*46f0*/  UMOV UR4, UR12 ;  /* 0x0000000c00047c82 */ /* 0x000fe20008000000 */
[----:B------:R-:W-:-:S09]  /*4700*/  UMOV UR5, UR13 ;  /* 0x0000000d00057c82 */ /* 0x000fd20008000000 */
.L_x_260:
[----:B------:R-:W-:Y:S01]  /*4710*/  @P0 ELECT P1, URZ, PT ;  /* 0x00000000003f082f */ /* 0x000fe20003820000 */
[----:B------:R3:W-:-:S12]  /*4720*/  UBLKRED.G.S.ADD.F32.RN [UR4], [UR6], UR7, desc[UR8] ;  /* 0x00000804060073bb */ /* 0x0007d800080a1407 */
[----:B------:R-:W-:Y:S02]  /*4730*/  @P1 PLOP3.LUT P0, PT, P1, PT, PT, 0x8, 0x0 ;  /* 0x000000000000181c */ /* 0x000fe40000f0e170 */
[----:B------:R-:W-:-:S11]  /*4740*/  PLOP3.LUT P1, PT, PT, PT, PT, 0x8, 0x0 ;  /* 0x000000000000781c */ /* 0x000fd60003f2e170 */
[----:B---3--:R-:W-:Y:S05]  /*4750*/  @P0 BRA.U.ANY `(.L_x_260) ;  /* 0xfffffffd00ec0947 */ /* 0x008fea000393ffff */
[----:B------:R0:W-:Y:S01]  /*4760*/  UTMACMDFLUSH ;  /* 0x00000000000079b7 */ /* 0x0001e20000000000 */
[----:B------:R-:W-:-:S04]  /*4770*/  DEPBAR.LE SB0, 0x0 ;  /* 0x000080000000791a */ /* 0x000fc80000000000 */
[----:B------:R-:W-:Y:S05]  /*4780*/  BRA `(.L_x_236) ;  /* 0x0000002c009c7947 */ /* 0x000fea0003800000 */
.L_x_234:
        /* <DEDUP_REMOVED lines=8> */
[----:B------:R-:W-:Y:S05]  /*4810*/  @P0 BRA `(.L_x_236) ;  /* 0x0000002c00780947 */ /* 0x000fea0003800000 */
[----:B------:R-:W1:Y:S02]  /*4820*/  S2UR UR11, SR_CTAID.Z ;  /* 0x00000000000b79c3 */ /* 0x000e640000002700 */
[----:B-1----:R-:W-:-:S13]  /*4830*/  ISETP.LE.AND P0, PT, RZ, UR11, PT ;  /* 0x0000000bff007c0c */ /* 0x002fda000bf03270 */
[----:B------:R-:W-:Y:S05]  /*4840*/  @!P0 BRA `(.L_x_236) ;  /* 0x0000002c006c8947 */ /* 0x000fea0003800000 */
        /* <DEDUP_REMOVED lines=16> */
[----:B------:R-:W-:Y:S11]  /*4950*/  @!P1 BRA `(.L_x_236) ;  /* 0x0000002c00289947 */ /* 0x000ff60003800000 */
        /* <DEDUP_REMOVED lines=25> */
.L_x_275:
        /* <DEDUP_REMOVED lines=21> */
.L_x_264:
[----:B------:R-:W-:Y:S05]  /*4c40*/  BSYNC B0 ;  /* 0x0000000000007941 */ /* 0x000fea0003800000 */
.L_x_263:
        /* <DEDUP_REMOVED lines=13> */
.L_x_266:
[----:B------:R-:W-:Y:S05]  /*4d20*/  BSYNC B0 ;  /* 0x0000000000007941 */ /* 0x000fea0003800000 */
.L_x_265:
[----:B------:R-:W-:Y:S06]  /*4d30*/  BAR.ARV 0xa, 0xa0 ;  /* 0x0282800000007b1d */ /* 0x000fec0000002000 */
[----:B------:R-:W-:Y:S04]  /*4d40*/  BSSY B0, `(.L_x_267) ;  /* 0x0000003000007945 */ /* 0x000fe80003800000 */
[----:B------:R-:W-:Y:S05]  /*4d50*/  @!P0 BRA `(.L_x_268) ;  /* 0x0000000000048947 */ /* 0x000fea0003800000 */
[----:B------:R-:W-:-:S04]  /*4d60*/  DEPBAR.LE SB0, 0x0 ;  /* 0x000080000000791a */ /* 0x000fc80000000000 */
.L_x_268:
[----:B------:R-:W-:Y:S05]  /*4d70*/  BSYNC B0 ;  /* 0x0000000000007941 */ /* 0x000fea0003800000 */
.L_x_267:
        /* <DEDUP_REMOVED lines=13> */
.L_x_270:
[----:B------:R-:W-:Y:S05]  /*4e50*/  BSYNC B0 ;  /* 0x0000000000007941 */ /* 0x000fea0003800000 */
.L_x_269:
        /* <DEDUP_REMOVED lines=13> */
.L_x_272:
[----:B------:R-:W-:Y:S05]  /*4f30*/  BSYNC B0 ;  /* 0x0000000000007941 */ /* 0x000fea0003800000 */
.L_x_271:
[----:B------:R-:W-:Y:S01]  /*4f40*/  UIADD3 UR11, UR11, -0x2, URZ ;  /* 0xfffffffe0b0b7890 */ /* 0x000fe2000fffe03f */
[----:B------:R-:W-:Y:S06]  /*4f50*/  BAR.ARV 0xa, 0xa0 ;  /* 0x0282800000007b1d */ /* 0x000fec0000002000 */
[----:B------:R-:W-:Y:S01]  /*4f60*/  BSSY B0, `(.L_x_273) ;  /* 0x0000004000007945 */ /* 0x000fe20003800000 */
[----:B------:R-:W-:-:S03]  /*4f70*/  ISETP.NE.AND P1, PT, RZ, UR11, PT ;  /* 0x0000000bff007c0c */ /* 0x000fc6000bf25270 */
[----:B------:R-:W-:Y:S10]  /*4f80*/  @!P0 BRA `(.L_x_274) ;  /* 0x0000000000048947 */ /* 0x000ff40003800000 */
[----:B------:R-:W-:-:S04]  /*4f90*/  DEPBAR.LE SB0, 0x0 ;  /* 0x000080000000791a */ /* 0x000fc80000000000 */
.L_x_274:
[----:B------:R-:W-:Y:S05]  /*4fa0*/  BSYNC B0 ;  /* 0x0000000000007941 */ /* 0x000fea0003800000 */
.L_x_273:
[----:B------:R-:W-:Y:S06]  /*4fb0*/  BAR.ARV 0xb, 0xa0 ;  /* 0x02c2800000007b1d */ /* 0x000fec0000002000 */
[----:B------:R-:W-:Y:S02]  /*4fc0*/  UIADD3 UR5, UR5, 0x2, URZ ;  /* 0x0000000205057890 */ /* 0x000fe4000fffe03f */
[----:B------:R-:W-:Y:S01]  /*4fd0*/  UIADD3 UR4, UR4, 0x1, URZ ;  /* 0x0000000104047890 */ /* 0x000fe2000fffe03f */
[----:B------:R-:W-:Y:S11]  /*4fe0*/  @P1 BRA `(.L_x_275) ;  /* 0xfffffff800c01947 */ /* 0x000ff6000383ffff */
[----:B------:R-:W-:-:S12]  /*4ff0*/  UIADD3 UR4, UR18, 0x3000, URZ ;  /* 0x0000300012047890 */ /* 0x000fd8000fffe03f */
.L_x_262:
[----:B------:R-:W-:-:S13]  /*5000*/  ISETP.NE.AND P1, PT, RZ, UR21, PT ;  /* 0x00000015ff007c0c */ /* 0x000fda000bf25270 */
[----:B------:R-:W-:Y:S05]  /*5010*/  @!P1 BRA `(.L_x_236) ;  /* 0x0000002400789947 */ /* 0x000fea0003800000 */
        /* <DEDUP_REMOVED lines=17> */
.L_x_277:
[----:B------:R-:W-:Y:S05]  /*5130*/  BSYNC B0 ;  /* 0x0000000000007941 */ /* 0x000fea0003800000 */
.L_x_276:
        /* <DEDUP_REMOVED lines=19> */
.L_x_279:
[----:B------:R-:W-:Y:S05]  /*5270*/  BSYNC B0 ;  /* 0x0000000000007941 */ /* 0x000fea0003800000 */
.L_x_278:
[----:B------:R-:W-:Y:S06]  /*5280*/  BAR.ARV 0xa, 0xa0 ;  /* 0x0282800000007b1d */ /* 0x000fec0000002000 */
[----:B------:R-:W-:Y:S04]  /*5290*/  BSSY B0, `(.L_x_280) ;  /* 0x0000003000007945 */ /* 0x000fe80003800000 */
[----:B------:R-:W-:Y:S05]  /*52a0*/  @!P0 BRA `(.L_x_281) ;  /* 0x0000000000048947 */ /* 0x000fea0003800000 */
[----:B------:R-:W-:-:S04]  /*52b0*/  DEPBAR.LE SB0, 0x0 ;  /* 0x000080000000791a */ /* 0x000fc80000000000 */
.L_x_281:
[----:B------:R-:W-:Y:S05]  /*52c0*/  BSYNC B0 ;  /* 0x0000000000007941 */ /* 0x000fea0003800000 */
.L_x_280:
[----:B------:R-:W-:Y:S06]  /*52d0*/  BAR.ARV 0xb, 0xa0 ;  /* 0x02c2800000007b1d */ /* 0x000fec0000002000 */
[----:B------:R-:W-:Y:S05]  /*52e0*/  BRA `(.L_x_236) ;  /* 0x0000002000c47947 */ /* 0x000fea0003800000 */
.L_x_261:
        /* <DEDUP_REMOVED lines=48> */
.L_x_312:
        /* <DEDUP_REMOVED lines=14> */
.L_x_285:
        /* <DEDUP_REMOVED lines=38> */
[--C-:B------:R-:W-:Y:S01]  /*5930*/  IMAD.X R2, RZ, RZ, R11.reuse, P1 ;  /* 0x000000ffff027224 */ /* 0x100fe200008e060b */
[----:B------:R-:W-:Y:S01]  /*5940*/  UMOV UR46, 0x0 ;  /* 0x00000000002e7882 */ /* 0x000fe20000000000 */
[----:B------:R-:W-:Y:S01]  /*5950*/  UMOV UR47, 0x10000000 ;  /* 0x10000000002f7882 */ /* 0x000fe20000000000 */
[----:B------:R-:W-:Y:S01]  /*5960*/  UIADD3 UR48, UR8, 0x2000, URZ ;  /* 0x0000200008307890 */ /* 0x000fe2000fffe03f */
[----:B------:R-:W-:Y:S01]  /*5970*/  MOV R14, UR53 ;  /* 0x00000035000e7c02 */ /* 0x000fe20008000f00 */
[----:B------:R-:W-:Y:S01]  /*5980*/  UMOV UR50, 0x40 ;  /* 0x0000004000327882 */ /* 0x000fe20000000000 */
[----:B------:R-:W-:Y:S01]  /*5990*/  R2UR UR31, R2 ;  /* 0x00000000021f72ca */ /* 0x000fe200000e0000 */
[----:B------:R-:W-:Y:S01]  /*59a0*/  IMAD.X R2, RZ, RZ, R11, P2 ;  /* 0x000000ffff027224 */ /* 0x000fe200010e060b */
[----:B------:R-:W-:Y:S01]  /*59b0*/  UMOV UR52, UR12 ;  /* 0x0000000c00347c82 */ /* 0x000fe20008000000 */
[----:B------:R-:W-:Y:S01]  /*59c0*/  MOV R16, UR50 ;  /* 0x0000003200107c02 */ /* 0x000fe20008000f00 */
[----:B------:R-:W-:Y:S01]  /*59d0*/  UMOV UR50, 0x20 ;  /* 0x0000002000327882 */ /* 0x000fe20000000000 */
[----:B------:R-:W-:Y:S01]  /*59e0*/  MOV R15, UR52 ;  /* 0x00000034000f7c02 */ /* 0x000fe20008000f00 */
[----:B------:R-:W-:Y:S01]  /*59f0*/  UMOV UR51, UR11 ;  /* 0x0000000b00337c82 */ /* 0x000fe20008000000 */
[----:B------:R-:W-:Y:S01]  /*5a00*/  R2UR UR23, R2 ;  /* 0x00000000021772ca */ /* 0x000fe200000e0000 */
[----:B------:R-:W-:Y:S01]  /*5a10*/  UMOV UR49, UR9 ;  /* 0x0000000900317c82 */ /* 0x000fe20008000000 */
[----:B------:R-:W-:Y:S01]  /*5a20*/  IADD3 R2, P1, R10, 0xf0, RZ ;  /* 0x000000f00a027810 */ /* 0x000fe20007f3e0ff */
[----:B------:R-:W-:Y:S01]  /*5a30*/  UIADD3 UR56, UR8, 0x3000, URZ ;  /* 0x0000300008387890 */ /* 0x000fe2000fffe03f */
[----:B------:R-:W-:-:S02]  /*5a40*/  UMOV UR58, 0x30 ;  /* 0x00000030003a7882 */ /* 0x000fc40000000000 */
[----:B------:R-:W-:Y:S01]  /*5a50*/  R2UR UR40, R2 ;  /* 0x00000000022872ca */ /* 0x000fe200000e0000 */
[----:B-1----:R-:W-:Y:S01]  /*5a60*/  IMAD.X R3, RZ, RZ, R11, P1 ;  /* 0x000000ffff037224 */ /* 0x002fe200008e060b */
[----:B------:R-:W-:Y:S01]  /*5a70*/  UMOV UR60, UR12 ;  /* 0x0000000c003c7c82 */ /* 0x000fe20008000000 */
[----:B------:R-:W-:Y:S01]  /*5a80*/  UMOV UR59, UR11 ;  /* 0x0000000b003b7c82 */ /* 0x000fe20008000000 */
[----:B------:R-:W-:Y:S02]  /*5a90*/  UMOV UR57, UR9 ;  /* 0x0000000900397c82 */ /* 0x000fe40008000000 */
        /* <DEDUP_REMOVED lines=35> */
[----:B------:R4:W-:Y:S01]  /*5cd0*/  UTMALDG.4D [UR56], [UR30], desc[UR46] ;  /* 0x00002e381e0075b4 */ /* 0x0009e20008019000 */
[----:B-1----:R-:W-:Y:S01]  /*5ce0*/  UMOV UR10, 0x40 ;  /* 0x00000040000a7882 */ /* 0x002fe20000000000 */
[----:B--2---:R-:W-:-:S02]  /*5cf0*/  R2UR UR20, R13 ;  /* 0x000000000d1472ca */ /* 0x004fc400000e0000 */
[----:B------:R-:W1:Y:S01]  /*5d00*/  LDC R13, c[0x0][0x280] ;  /* 0x0000a000ff0d7b82 */ /* 0x000e620000000800 */
[----:B------:R-:W-:Y:S01]  /*5d10*/  R2UR UR21, R12 ;  /* 0x000000000c1572ca */ /* 0x000fe200000e0000 */
[----:B------:R-:W-:Y:S01]  /*5d20*/  IMAD.MOV.U32 R12, RZ, RZ, RZ ;  /* 0x000000ffff0c7224 */ /* 0x000fe200078e00ff */
[----:B---3--:R-:W-:Y:S01]  /*5d30*/  R2UR UR53, R14 ;  /* 0x000000000e3572ca */ /* 0x008fe200000e0000 */
[----:B------:R-:W-:Y:S01]  /*5d40*/  UIADD3 UR48, UR8, 0x4000, URZ ;  /* 0x0000400008307890 */ /* 0x000fe2000fffe03f */
[----:B------:R-:W-:Y:S01]  /*5d50*/  R2UR UR52, R15 ;  /* 0x000000000f3472ca */ /* 0x000fe200000e0000 */
[----:B------:R-:W-:Y:S01]  /*5d60*/  UIADD3 UR8, UR8, 0xa000, URZ ;  /* 0x0000a00008087890 */ /* 0x000fe2000fffe03f */
[----:B------:R-:W-:-:S07]  /*5d70*/  R2UR UR50, R16 ;  /* 0x00000000103272ca */ /* 0x000fce00000e0000 */
[----:B------:R-:W-:Y:S01]  /*5d80*/  UMOV UR37, UR21 ;  /* 0x0000001500257c82 */ /* 0x000fe20008000000 */
[----:B------:R-:W-:-:S05]  /*5d90*/  UMOV UR13, UR21 ;  /* 0x00000015000d7c82 */ /* 0x000fca0008000000 */
[----:B------:R4:W-:Y:S01]  /*5da0*/  UTMALDG.4D [UR48], [UR30], desc[UR46] ;  /* 0x00002e301e0075b4 */ /* 0x0009e20008019000 */
[----:B-1----:R-:W-:Y:S01]  /*5db0*/  ISETP.GE.AND P1, PT, R13, 0x41, PT ;  /* 0x000000410d00780c */ /* 0x002fe20003f26270 */
[----:B------:R4:W-:Y:S01]  /*5dc0*/  UTMALDG.4D [UR40], [UR30], desc[UR46] ;  /* 0x00002e281e0075b4 */ /* 0x0009e20008019000 */
[----:B------:R4:W-:Y:S01]  /*5dd0*/  UTMALDG.4D [UR24], [UR22], desc[UR46] ;  /* 0x00002e18160075b4 */ /* 0x0009e20008019000 */
[----:B------:R4:W-:Y:S01]  /*5de0*/  UTMALDG.4D [UR32], [UR22], desc[UR46] ;  /* 0x00002e20160075b4 */ /* 0x0009e20008019000 */
[----:B------:R4:W-:Y:S09]  /*5df0*/  UTMALDG.4D [UR8], [UR22], desc[UR46] ;  /* 0x00002e08160075b4 */ /* 0x0009f20008019000 */
[----:B----4-:R-:W-:Y:S05]  /*5e00*/  @!P1 BRA `(.L_x_286) ;  /* 0x0000001000709947 */ /* 0x010fea0003800000 */
        /* <DEDUP_REMOVED lines=9> */
[----:B------:R-:W-:Y:S02]  /*5ea0*/  VIMNMX R4, R4, 0x1, !PT ;  /* 0x0000000104047848 */ /* 0x000fe40007fe0100 */
[----:B-1----:R-:W-:Y:S02]  /*5eb0*/  LOP3.LUT R13, R17, 0x1f, RZ, 0xc0, !PT ;  /* 0x0000001f110d7812 */ /* 0x002fe400078ec0ff */
[----:B------:R-:W-:Y:S01]  /*5ec0*/  LOP3.LUT R17, R4, 0x1, RZ, 0xc0, !PT ;  /* 0x0000000104117812 */ /* 0x000fe200078ec0ff */
[----:B------:R-:W-:Y:S06]  /*5ed0*/  @!P1 BRA `(.L_x_287) ;  /* 0x0000000800d49947 */ /* 0x000fec0003800000 */
[----:B------:R-:W-:Y:S02]  /*5ee0*/  IMAD.IADD R18, R4, 0x1, -R17 ;  /* 0x0000000104127824 */ /* 0x000fe400078e0a11 */
[----:B------:R-:W-:Y:S02]  /*5ef0*/  IMAD.MOV.U32 R9, RZ, RZ, 0x1 ;  /* 0x00000001ff097424 */ /* 0x000fe400078e00ff */
[----:B------:R-:W-:-:S07]  /*5f00*/  IMAD.MOV.U32 R16, RZ, RZ, RZ ;  /* 0x000000ffff107224 */ /* 0x000fce00078e00ff */
.L_x_296:
[----:B------:R-:W-:-:S04]  /*5f10*/  SHF.L.U32 R20, R9, 0x1f, RZ ;  /* 0x0000001f09147819 */ /* 0x000fc800000006ff */
[----:B-1----:R-:W1:Y:S02]  /*5f20*/  SYNCS.PHASECHK.TRANS64.TRYWAIT P1, [R0+URZ+0x26840], R20 ;  /* 0x02684014000075a7 */ /* 0x002e64000802017f */
[----:B-123--:R-:W-:Y:S05]  /*5f30*/  @!P1 BRA `(.L_x_288) ;  /* 0x0000001800309947 */ /* 0x00efea0003800000 */
.L_x_313:
[----:B------:R-:W-:Y:S05]  /*5f40*/  @P0 BRA `(.L_x_289) ;  /* 0x0000000000140947 */ /* 0x000fea0003800000 */
[----:B------:R-:W-:Y:S01]  /*5f50*/  ISETP.NE.AND P1, PT, R13, RZ, PT ;  /* 0x000000ff0d00720c */ /* 0x000fe20003f25270 */
[----:B------:R-:W-:-:S04]  /*5f60*/  IMAD.MOV.U32 R3, RZ, RZ, 0x3100 ;  /* 0x00003100ff037424 */ /* 0x000fc800078e00ff */
[----:B------:R2:W-:Y:S08]  /*5f70*/  SYNCS.ARRIVE.TRANS64 RZ, [R0+URZ+0x26830], R3 ;  /* 0x0268300300ff79a7 */ /* 0x0005f0000800003f */
[----:B------:R-:W-:Y:S05]  /*5f80*/  @!P1 BRA `(.L_x_289) ;  /* 0x0000000000049947 */ /* 0x000fea0003800000 */
[----:B------:R-:W-:Y:S01]  /*5f90*/  BPT.TRAP 0x1 ;  /* 0x000000040000795c */ /* 0x000fe20000300000 */
.L_x_289:
        /* <DEDUP_REMOVED lines=42> */
.L_x_314:
[----:B------:R-:W-:Y:S05]  /*6240*/  @P0 BRA `(.L_x_291) ;  /* 0x0000000000140947 */ /* 0x000fea0003800000 */
[----:B------:R-:W-:Y:S01]  /*6250*/  ISETP.NE.AND P1, PT, R13, RZ, PT ;  /* 0x000000ff0d00720c */ /* 0x000fe20003f25270 */
[----:B------:R-:W-:-:S04]  /*6260*/  IMAD.MOV.U32 R3, RZ, RZ, 0x3100 ;  /* 0x00003100ff037424 */ /* 0x000fc800078e00ff */
[----:B------:R3:W-:Y:S08]  /*6270*/  SYNCS.ARRIVE.TRANS64 RZ, [R0+URZ+0x26818], R3 ;  /* 0x0268180300ff79a7 */ /* 0x0007f0000800003f */
[----:B------:R-:W-:Y:S05]  /*6280*/  @!P1 BRA `(.L_x_291) ;  /* 0x0000000000049947 */ /* 0x000fea0003800000 */
[----:B------:R-:W-:Y:S01]  /*6290*/  BPT.TRAP 0x1 ;  /* 0x000000040000795c */ /* 0x000fe20000300000 */
.L_x_291:
        /* <DEDUP_REMOVED lines=34> */
.L_x_315:
[----:B-123--:R-:W-:Y:S01]  /*64c0*/  SHF.R.S32.HI R20, RZ, 0x1f, R19 ;  /* 0x0000001fff147819 */ /* 0x00efe20000011413 */
[----:B------:R-:W-:Y:S06]  /*64d0*/  @P0 BRA `(.L_x_293) ;  /* 0x0000000000140947 */ /* 0x000fec0003800000 */
[----:B------:R-:W-:Y:S01]  /*64e0*/  ISETP.NE.AND P1, PT, R13, RZ, PT ;  /* 0x000000ff0d00720c */ /* 0x000fe20003f25270 */
[----:B------:R-:W-:-:S04]  /*64f0*/  IMAD.MOV.U32 R21, RZ, RZ, 0x3100 ;  /* 0x00003100ff157424 */ /* 0x000fc800078e00ff */
[----:B------:R1:W-:Y:S08]  /*6500*/  SYNCS.ARRIVE.TRANS64 RZ, [R0+URZ+0x26838], R21 ;  /* 0x0268381500ff79a7 */ /* 0x0003f0000800003f */
[----:B------:R-:W-:Y:S05]  /*6510*/  @!P1 BRA `(.L_x_293) ;  /* 0x0000000000049947 */ /* 0x000fea0003800000 */
[----:B------:R-:W-:Y:S01]  /*6520*/  BPT.TRAP 0x1 ;  /* 0x000000040000795c */ /* 0x000fe20000300000 */
.L_x_293:
        /* <DEDUP_REMOVED lines=38> */
.L_x_317:
[----:B------:R-:W-:Y:S05]  /*6790*/  @P0 BRA `(.L_x_295) ;  /* 0x0000000000140947 */ /* 0x000fea0003800000 */
[----:B------:R-:W-:Y:S01]  /*67a0*/  ISETP.NE.AND P1, PT, R13, RZ, PT ;  /* 0x000000ff0d00720c */ /* 0x000fe20003f25270 */
[----:B--2---:R-:W-:-:S04]  /*67b0*/  IMAD.MOV.U32 R5, RZ, RZ, 0x3100 ;  /* 0x00003100ff057424 */ /* 0x004fc800078e00ff */
[----:B------:R3:W-:Y:S08]  /*67c0*/  SYNCS.ARRIVE.TRANS64 RZ, [R0+URZ+0x26810], R5 ;  /* 0x0268100500ff79a7 */ /* 0x0007f0000800003f */
[----:B------:R-:W-:Y:S05]  /*67d0*/  @!P1 BRA `(.L_x_295) ;  /* 0x0000000000049947 */ /* 0x000fea0003800000 */
[----:B------:R-:W-:Y:S01]  /*67e0*/  BPT.TRAP 0x1 ;  /* 0x000000040000795c */ /* 0x000fe20000300000 */
.L_x_295:
        /* <DEDUP_REMOVED lines=36> */
.L_x_287:
[----:B------:R-:W-:-:S13]  /*6a30*/  ISETP.NE.AND P1, PT, R17, RZ, PT ;  /* 0x000000ff1100720c */ /* 0x000fda0003f25270 */
[----:B------:R-:W-:Y:S05]  /*6a40*/  @!P1 BRA `(.L_x_286) ;  /* 0x0000000400609947 */ /* 0x000fea0003800000 */
[----:B------:R-:W-:-:S04]  /*6a50*/  SHF.L.U32 R7, R9, 0x1f, RZ ;  /* 0x0000001f09077819 */ /* 0x000fc800000006ff */
[----:B------:R-:W2:Y:S02]  /*6a60*/  SYNCS.PHASECHK.TRANS64.TRYWAIT P1, [R0+URZ+0x26840], R7 ;  /* 0x02684007000075a7 */ /* 0x000ea4000802017f */
[----:B--2---:R-:W-:Y:S05]  /*6a70*/  @!P1 BRA `(.L_x_297) ;  /* 0x0000000c00b49947 */ /* 0x004fea0003800000 */
.L_x_318:
[----:B------:R-:W-:Y:S05]  /*6a80*/  @P0 BRA `(.L_x_298) ;  /* 0x0000000000140947 */ /* 0x000fea0003800000 */
[----:B------:R-:W-:Y:S01]  /*6a90*/  ISETP.NE.AND P1, PT, R13, RZ, PT ;  /* 0x000000ff0d00720c */ /* 0x000fe20003f25270 */
[----:B------:R-:W-:-:S04]  /*6aa0*/  IMAD.MOV.U32 R5, RZ, RZ, 0x3100 ;  /* 0x00003100ff057424 */ /* 0x000fc800078e00ff */
[----:B------:R3:W-:Y:S08]  /*6ab0*/  SYNCS.ARRIVE.TRANS64 RZ, [R0+URZ+0x26830], R5 ;  /* 0x0268300500ff79a7 */ /* 0x0007f0000800003f */
[----:B------:R-:W-:Y:S05]  /*6ac0*/  @!P1 BRA `(.L_x_298) ;  /* 0x0000000000049947 */ /* 0x000fea0003800000 */
[----:B------:R-:W-:Y:S01]  /*6ad0*/  BPT.TRAP 0x1 ;  /* 0x000000040000795c */ /* 0x000fe20000300000 */
.L_x_298:
        /* <DEDUP_REMOVED lines=40> */
.L_x_319:
[----:B------:R-:W-:Y:S05]  /*6d60*/  @P0 BRA `(.L_x_300) ;  /* 0x0000000000140947 */ /* 0x000fea0003800000 */
[----:B------:R-:W-:Y:S01]  /*6d70*/  ISETP.NE.AND P0, PT, R13, RZ, PT ;  /* 0x000000ff0d00720c */ /* 0x000fe20003f05270 */
[----:B------:R-:W-:-:S04]  /*6d80*/  IMAD.MOV.U32 R5, RZ, RZ, 0x3100 ;  /* 0x00003100ff057424 */ /* 0x000fc800078e00ff */
[----:B------:R4:W-:Y:S08]  /*6d90*/  SYNCS.ARRIVE.TRANS64 RZ, [R0+URZ+0x26818], R5 ;  /* 0x0268180500ff79a7 */ /* 0x0009f0000800003f */
[----:B------:R-:W-:Y:S05]  /*6da0*/  @!P0 BRA `(.L_x_300) ;  /* 0x0000000000048947 */ /* 0x000fea0003800000 */
[----:B------:R-:W-:Y:S01]  /*6db0*/  BPT.TRAP 0x1 ;  /* 0x000000040000795c */ /* 0x000fe20000300000 */
.L_x_300:
        /* <DEDUP_REMOVED lines=33> */
.L_x_286:
[----:B------:R-:W4:Y:S01]  /*6fd0*/  S2R R2, SR_TID.X ;  /* 0x0000000000027919 */ /* 0x000f220000002100 */
[----:B------:R-:W-:Y:S01]  /*6fe0*/  IMAD R3, R12, 0x8, R0 ;  /* 0x000000080c037824 */ /* 0x000fe200078e0200 */
[----:B----4-:R-:W-:Y:S02]  /*6ff0*/  LOP3.LUT R4, R2, 0x7f, RZ, 0xc0, !PT ;  /* 0x0000007f02047812 */ /* 0x010fe400078ec0ff */
[----:B------:R-:W-:Y:S02]  /*7000*/  SHF.L.U32 R2, R9, 0x1f, RZ ;  /* 0x0000001f09027819 */ /* 0x000fe400000006ff */
[----:B------:R-:W-:Y:S02]  /*7010*/  ISETP.NE.AND P1, PT, R4, RZ, PT ;  /* 0x000000ff0400720c */ /* 0x000fe40003f25270 */
[----:B------:R-:W4:Y:S02]  /*7020*/  SYNCS.PHASECHK.TRANS64.TRYWAIT P0, [R3+URZ+0x26840], R2 ;  /* 0x02684002030075a7 */ /* 0x000f24000800017f */
[----:B----4-:R-:W-:Y:S09]  /*7030*/  @!P0 BRA `(.L_x_301) ;  /* 0x00000008006c8947 */ /* 0x010ff20003800000 */
.L_x_320:
[----:B------:R-:W-:Y:S05]  /*7040*/  @P1 BRA `(.L_x_302) ;  /* 0x0000000000181947 */ /* 0x000fea0003800000 */
[----:B------:R-:W5:Y:S01]  /*7050*/  S2R R4, SR_TID.X ;  /* 0x0000000000047919 */ /* 0x000f620000002100 */
[----:B----4-:R-:W-:-:S04]  /*7060*/  IMAD.MOV.U32 R2, RZ, RZ, 0x3100 ;  /* 0x00003100ff027424 */ /* 0x010fc800078e00ff */
[----:B------:R4:W-:Y:S01]  /*7070*/  SYNCS.ARRIVE.TRANS64 RZ, [R3+URZ+0x26830], R2 ;  /* 0x0268300203ff79a7 */ /* 0x0009e2000800003f */
[----:B-----5:R-:W-:-:S13]  /*7080*/  LOP3.LUT P0, RZ, R4, 0x1f, RZ, 0xc0, !PT ;  /* 0x0000001f04ff7812 */ /* 0x020fda000780c0ff */
[----:B----4-:R-:W-:Y:S05]  /*7090*/  @!P0 BRA `(.L_x_302) ;  /* 0x0000000000048947 */ /* 0x010fea0003800000 */
[----:B------:R-:W-:Y:S01]  /*70a0*/  BPT.TRAP 0x1 ;  /* 0x000000040000795c */ /* 0x000fe20000300000 */
.L_x_302:
        /* <DEDUP_REMOVED lines=47> */
.L_x_283:
[----:B------:R-:W-:Y:S05]  /*73a0*/  BSYNC B0 ;  /* 0x0000000000007941 */ /* 0x000fea0003800000 */
.L_x_282:
[----:B------:R-:W-:-:S03]  /*73b0*/  UMOV UR5, 0xffffffff ;  /* 0xffffffff00057882 */ /* 0x000fc60000000000 */
[----:B------:R-:W-:Y:S05]  /*73c0*/  BRA.DIV UR5, `(.L_x_303) ;  /* 0x00000006059c7947 */ /* 0x000fea000b800000 */
[----:B------:R-:W-:-:S13]  /*73d0*/  ELECT P0, URZ, PT ;  /* 0x00000000003f782f */ /* 0x000fda0003800000 */
.L_x_323:
[----:B------:R-:W-:Y:S05]  /*73e0*/  @!P0 BRA `(.L_x_236) ;  /* 0x0000000000848947 */ /* 0x000fea0003800000 */
[----:B------:R-:W-:-:S06]  /*73f0*/  ULOP3.LUT UR5, UR38, 0x2, URZ, 0xfc, !UPT ;  /* 0x0000000226057892 */ /* 0x000fcc000f8efc3f */
[----:B------:R-:W-:-:S05]  /*7400*/  IMAD.U32 R2, RZ, RZ, UR5 ;  /* 0x00000005ff027e24 */ /* 0x000fca000f8e00ff */
[----:B------:R-:W-:-:S13]  /*7410*/  ISETP.NE.AND P0, PT, R2, 0x3, PT ;  /* 0x000000030200780c */ /* 0x000fda0003f05270 */
[----:B------:R-:W-:Y:S05]  /*7420*/  @!P0 BRA `(.L_x_304) ;  /* 0x0000000000048947 */ /* 0x000fea0003800000 */
[----:B------:R-:W-:Y:S01]  /*7430*/  BPT.TRAP 0x1 ;  /* 0x000000040000795c */ /* 0x000fe20000300000 */
.L_x_304:
        /* <DEDUP_REMOVED lines=15> */
.L_x_324:
[----:B------:R-:W2:Y:S02]  /*7530*/  SYNCS.PHASECHK.TRANS64.TRYWAIT P1, [R3+URZ], R2 ;  /* 0x00000002030075a7 */ /* 0x000ea4000802017f */
[----:B--2---:R-:W-:Y:S05]  /*7540*/  @!P1 BRA `(.L_x_306) ;  /* 0x0000000400749947 */ /* 0x004fea0003800000 */
.L_x_325:
[----:B------:R-:W-:Y:S05]  /*7550*/  @!P0 BRA `(.L_x_307) ;  /* 0x0000000000048947 */ /* 0x000fea0003800000 */
[----:B------:R-:W-:Y:S01]  /*7560*/  BPT.TRAP 0x1 ;  /* 0x000000040000795c */ /* 0x000fe20000300000 */
.L_x_307:
[----:B--2---:R-:W-:-:S04]  /*7570*/  VIADD R3, R7, 0x26840 ;  /* 0x0002684007037836 */ /* 0x004fc80000000000 */
[----:B------:R-:W-:-:S04]  /*7580*/  IMAD R0, R0, 0x8, R3 ;  /* 0x0000000800007824 */ /* 0x000fc800078e0203 */
[----:B------:R-:W2:Y:S02]  /*7590*/  SYNCS.PHASECHK.TRANS64.TRYWAIT P0, [R0+URZ], R5 ;  /* 0x00000005000075a7 */ /* 0x000ea4000800017f */
[----:B--2---:R-:W-:Y:S05]  /*75a0*/  @!P0 BRA `(.L_x_308) ;  /* 0x0000000400708947 */ /* 0x004fea0003800000 */
.L_x_326:
[----:B------:R-:W-:-:S07]  /*75b0*/  IMAD R3, R4, 0x8, R3 ;  /* 0x0000000804037824 */ /* 0x000fce00078e0203 */
.L_x_309:
[----:B---3--:R3:W4:Y:S02]  /*75c0*/  SYNCS.PHASECHK.TRANS64.TRYWAIT P0, [R3+URZ], R2 ;  /* 0x00000002030075a7 */ /* 0x008724000800017f */
[----:B----4-:R-:W-:Y:S05]  /*75d0*/  @!P0 NANOSLEEP.SYNCS 0x989680 ;  /* 0x009896800000895d */ /* 0x010fea0003900000 */
[----:B------:R-:W4:Y:S02]  /*75e0*/  @!P0 SYNCS.PHASECHK.TRANS64 P0, [R3+URZ], R2 ;  /* 0x00000002030085a7 */ /* 0x000f24000800007f */
[----:B----4-:R-:W-:Y:S05]  /*75f0*/  @!P0 BRA `(.L_x_309) ;  /* 0xfffffffc00f08947 */ /* 0x010fea000383ffff */
.L_x_236:
[----:B------:R-:W-:Y:S05]  /*7600*/  BSYNC B6 ;  /* 0x0000000000067941 */ /* 0x000fea0003800000 */
.L_x_233:
[----:B------:R-:W-:Y:S05]  /*7610*/  EXIT ;  /* 0x000000000000794d */ /* 0x000fea0003800000 */
.L_x_241:
[----:B------:R-:W-:Y:S02]  /*7620*/  IMAD.MOV.U32 R13, RZ, RZ, R16 ;  /* 0x000000ffff0d7224 */ /* 0x000fe400078e0010 */
[----:B------:R-:W-:Y:S02]  /*7630*/  IMAD.MOV.U32 R12, RZ, RZ, RZ ;  /* 0x000000ffff0c7224 */ /* 0x000fe400078e00ff */
[----:B------:R-:W-:Y:S02]  /*7640*/  IMAD.MOV.U32 R11, RZ, RZ, 0x1f ;  /* 0x0000001fff0b7424 */ /* 0x000fe400078e00ff */
[----:B------:R-:W-:-:S07]  /*7650*/  IMAD.MOV.U32 R15, RZ, RZ, -0x1 ;  /* 0xffffffffff0f7424 */ /* 0x000fce00078e00ff */
[----:B------:R-:W-:Y:S05]  /*7660*/  WARPSYNC.COLLECTIVE R15, `(.L_x_310) ;  /* 0x000000000f087348 */ /* 0x000fea0003c00000 */
[----:B------:R1:W2:Y:S02]  /*7670*/  SHFL.IDX P6, R14, R13, R12, R11 ;  /* 0x0000000c0d0e7389 */ /* 0x0002a400000c000b */
[----:B-12---:R-:W-:Y:S01]  /*7680*/  ENDCOLLECTIVE ;  /* 0x000000000000791b */ /* 0x006fe20003800000 */
.L_x_310:
[----:B------:R-:W-:Y:S05]  /*7690*/  BRA `(.L_x_311) ;  /* 0xffffff9400247947 */ /* 0x000fea000383ffff */
.L_x_243:
[----:B--2---:R2:W3:Y:S02]  /*76a0*/  SYNCS.PHASECHK.TRANS64.TRYWAIT P1, [R18+URZ+0x26800], R5 ;  /* 0x02680005120075a7 */ /* 0x0044e4000802017f */
[----:B---3--:R-:W-:Y:S05]  /*76b0*/  @!P1 NANOSLEEP.SYNCS 0x989680 ;  /* 0x009896800000995d */ /* 0x008fea0003900000 */
[----:B------:R-:W3:Y:S02]  /*76c0*/  @!P1 SYNCS.PHASECHK.TRANS64 P1, [R18+URZ+0x26800], R5 ;  /* 0x02680005120095a7 */ /* 0x000ee4000802007f */
[----:B---3--:R-:W-:Y:S05]  /*76d0*/  @!P1 BRA `(.L_x_243) ;  /* 0xfffffffc00f09947 */ /* 0x008fea000383ffff */
[----:B------:R-:W-:Y:S05]  /*76e0*/  BRA `(.L_x_242) ;  /* 0xffffff94004c7947 */ /* 0x000fea000383ffff */
.L_x_249:
[----:B---3--:R-:W-:-:S04]  /*76f0*/  IMAD.U32 R5, RZ, RZ, UR8 ;  /* 0x00000008ff057e24 */ /* 0x008fc8000f8e00ff */
[----:B------:R3:W1:Y:S03]  /*7700*/  SYNCS.PHASECHK.TRANS64.TRYWAIT P1, [R5+URZ+0x26810], R22 ;  /* 0x02681016050075a7 */ /* 0x000666000802017f */
[----:B-1----:R-:W-:Y:S05]  /*7710*/  @!P1 NANOSLEEP.SYNCS 0x989680 ;  /* 0x009896800000995d */ /* 0x002fea0003900000 */
[----:B------:R-:W1:Y:S02]  /*7720*/  @!P1 SYNCS.PHASECHK.TRANS64 P1, [R5+URZ+0x26810], R22 ;  /* 0x02681016050095a7 */ /* 0x000e64000802007f */
[----:B-1----:R-:W-:Y:S05]  /*7730*/  @!P1 BRA `(.L_x_249) ;  /* 0xfffffffc00ec9947 */ /* 0x002fea000383ffff */
[----:B------:R-:W-:Y:S05]  /*7740*/  BRA `(.L_x_248) ;  /* 0xffffffa000787947 */ /* 0x000fea000383ffff */
.L_x_253:
[----:B------:R-:W-:-:S04]  /*7750*/  IMAD.U32 R121, RZ, RZ, UR8 ;  /* 0x00000008ff797e24 */ /* 0x000fc8000f8e00ff */
[----:B------:R1:W1:Y:S03]  /*7760*/  SYNCS.PHASECHK.TRANS64.TRYWAIT P1, [R121+URZ+0x26830], R22 ;  /* 0x02683016790075a7 */ /* 0x000266000802017f */
[----:B-1----:R-:W-:Y:S05]  /*7770*/  @!P1 NANOSLEEP.SYNCS 0x989680 ;  /* 0x009896800000995d */ /* 0x002fea0003900000 */
[----:B------:R-:W1:Y:S02]  /*7780*/  @!P1 SYNCS.PHASECHK.TRANS64 P1, [R121+URZ+0x26830], R22 ;  /* 0x02683016790095a7 */ /* 0x000e64000802007f */
[----:B-1----:R-:W-:Y:S05]  /*7790*/  @!P1 BRA `(.L_x_253) ;  /* 0xfffffffc00ec9947 */ /* 0x002fea000383ffff */
[----:B------:R-:W-:Y:S05]  /*77a0*/  BRA `(.L_x_252) ;  /* 0xffffffa400847947 */ /* 0x000fea000383ffff */
.L_x_284:
[----:B-1----:R1:W2:Y:S02]  /*77b0*/  SYNCS.PHASECHK.TRANS64.TRYWAIT P0, [R0+URZ+0x26820], R3 ;  /* 0x02682003000075a7 */ /* 0x0022a4000800017f */
[----:B--2---:R-:W-:Y:S05]  /*77c0*/  @!P0 NANOSLEEP.SYNCS 0x989680 ;  /* 0x009896800000895d */ /* 0x004fea0003900000 */
[----:B------:R-:W2:Y:S02]  /*77d0*/  @!P0 SYNCS.PHASECHK.TRANS64 P0, [R0+URZ+0x26820], R3 ;  /* 0x02682003000085a7 */ /* 0x000ea4000800007f */
[----:B--2---:R-:W-:Y:S05]  /*77e0*/  @!P0 BRA `(.L_x_284) ;  /* 0xfffffffc00f08947 */ /* 0x004fea000383ffff */
[----:B------:R-:W-:Y:S05]  /*77f0*/  BRA `(.L_x_312) ;  /* 0xffffffdc007c7947 */ /* 0x000fea000383ffff */
.L_x_288:
[----:B-1----:R1:W2:Y:S02]  /*7800*/  SYNCS.PHASECHK.TRANS64.TRYWAIT P1, [R0+URZ+0x26840], R20 ;  /* 0x02684014000075a7 */ /* 0x0022a4000802017f */
[----:B--2---:R-:W-:Y:S05]  /*7810*/  @!P1 NANOSLEEP.SYNCS 0x989680 ;  /* 0x009896800000995d */ /* 0x004fea0003900000 */
[----:B------:R-:W2:Y:S02]  /*7820*/  @!P1 SYNCS.PHASECHK.TRANS64 P1, [R0+URZ+0x26840], R20 ;  /* 0x02684014000095a7 */ /* 0x000ea4000802007f */
[----:B--2---:R-:W-:Y:S05]  /*7830*/  @!P1 BRA `(.L_x_288) ;  /* 0xfffffffc00f09947 */ /* 0x004fea000383ffff */
[----:B------:R-:W-:Y:S05]  /*7840*/  BRA `(.L_x_313) ;  /* 0xffffffe400bc7947 */ /* 0x000fea000383ffff */
.L_x_290:
[----:B--2---:R2:W3:Y:S02]  /*7850*/  SYNCS.PHASECHK.TRANS64.TRYWAIT P1, [R0+URZ+0x26828], R20 ;  /* 0x02682814000075a7 */ /* 0x0044e4000802017f */
[----:B---3--:R-:W-:Y:S05]  /*7860*/  @!P1 NANOSLEEP.SYNCS 0x989680 ;  /* 0x009896800000995d */ /* 0x008fea0003900000 */
[----:B------:R-:W3:Y:S02]  /*7870*/  @!P1 SYNCS.PHASECHK.TRANS64 P1, [R0+URZ+0x26828], R20 ;  /* 0x02682814000095a7 */ /* 0x000ee4000802007f */
[----:B---3--:R-:W-:Y:S05]  /*7880*/  @!P1 BRA `(.L_x_290) ;  /* 0xfffffffc00f09947 */ /* 0x008fea000383ffff */
[----:B------:R-:W-:Y:S05]  /*7890*/  BRA `(.L_x_314) ;  /* 0xffffffe800687947 */ /* 0x000fea000383ffff */
.L_x_292:
[----:B---3--:R3:W4:Y:S02]  /*78a0*/  SYNCS.PHASECHK.TRANS64.TRYWAIT P1, [R0+URZ+0x26848], R20 ;  /* 0x02684814000075a7 */ /* 0x008724000802017f */
[----:B----4-:R-:W-:Y:S05]  /*78b0*/  @!P1 NANOSLEEP.SYNCS 0x989680 ;  /* 0x009896800000995d */ /* 0x010fea0003900000 */
[----:B------:R-:W4:Y:S02]  /*78c0*/  @!P1 SYNCS.PHASECHK.TRANS64 P1, [R0+URZ+0x26848], R20 ;  /* 0x02684814000095a7 */ /* 0x000f24000802007f */
[----:B----4-:R-:W-:Y:S05]  /*78d0*/  @!P1 BRA `(.L_x_292) ;  /* 0xfffffffc00f09947 */ /* 0x010fea000383ffff */
[----:B------:R-:W-:Y:S05]  /*78e0*/  BRA `(.L_x_315) ;  /* 0xffffffe800f47947 */ /* 0x000fea000383ffff */
.L_x_294:
[----:B------:R-:W-:-:S07]  /*78f0*/  SHF.L.U32 R5, R9, 0x1f, RZ ;  /* 0x0000001f09057819 */ /* 0x000fce00000006ff */
.L_x_316:
[----:B--2---:R2:W3:Y:S02]  /*7900*/  SYNCS.PHASECHK.TRANS64.TRYWAIT P1, [R0+URZ+0x26820], R5 ;  /* 0x02682005000075a7 */ /* 0x0044e4000802017f */
[----:B---3--:R-:W-:Y:S05]  /*7910*/  @!P1 NANOSLEEP.SYNCS 0x989680 ;  /* 0x009896800000995d */ /* 0x008fea0003900000 */
[----:B------:R-:W3:Y:S02]  /*7920*/  @!P1 SYNCS.PHASECHK.TRANS64 P1, [R0+URZ+0x26820], R5 ;  /* 0x02682005000095a7 */ /* 0x000ee4000802007f */
[----:B---3--:R-:W-:Y:S05]  /*7930*/  @!P1 BRA `(.L_x_316) ;  /* 0xfffffffc00f09947 */ /* 0x008fea000383ffff */
[----:B------:R-:W-:Y:S05]  /*7940*/  BRA `(.L_x_317) ;  /* 0xffffffec00907947 */ /* 0x000fea000383ffff */
.L_x_297:
[----:B--2---:R2:W3:Y:S02]  /*7950*/  SYNCS.PHASECHK.TRANS64.TRYWAIT P1, [R0+URZ+0x26840], R7 ;  /* 0x02684007000075a7 */ /* 0x0044e4000802017f */
[----:B---3--:R-:W-:Y:S05]  /*7960*/  @!P1 NANOSLEEP.SYNCS 0x989680 ;  /* 0x009896800000995d */ /* 0x008fea0003900000 */
[----:B------:R-:W3:Y:S02]  /*7970*/  @!P1 SYNCS.PHASECHK.TRANS64 P1, [R0+URZ+0x26840], R7 ;  /* 0x02684007000095a7 */ /* 0x000ee4000802007f */
[----:B---3--:R-:W-:Y:S05]  /*7980*/  @!P1 BRA `(.L_x_297) ;  /* 0xfffffffc00f09947 */ /* 0x008fea000383ffff */
[----:B------:R-:W-:Y:S05]  /*7990*/  BRA `(.L_x_318) ;  /* 0xfffffff000387947 */ /* 0x000fea000383ffff */
.L_x_299:
[----:B---3--:R3:W4:Y:S02]  /*79a0*/  SYNCS.PHASECHK.TRANS64.TRYWAIT P1, [R0+URZ+0x26828], R7 ;  /* 0x02682807000075a7 */ /* 0x008724000802017f */
[----:B----4-:R-:W-:Y:S05]  /*79b0*/  @!P1 NANOSLEEP.SYNCS 0x989680 ;  /* 0x009896800000995d */ /* 0x010fea0003900000 */
[----:B------:R-:W4:Y:S02]  /*79c0*/  @!P1 SYNCS.PHASECHK.TRANS64 P1, [R0+URZ+0x26828], R7 ;  /* 0x02682807000095a7 */ /* 0x000f24000802007f */
[----:B----4-:R-:W-:Y:S05]  /*79d0*/  @!P1 BRA `(.L_x_299) ;  /* 0xfffffffc00f09947 */ /* 0x010fea000383ffff */
[----:B------:R-:W-:Y:S05]  /*79e0*/  BRA `(.L_x_319) ;  /* 0xfffffff000dc7947 */ /* 0x000fea000383ffff */
.L_x_301:
[----:B----4-:R4:W5:Y:S02]  /*79f0*/  SYNCS.PHASECHK.TRANS64.TRYWAIT P0, [R3+URZ+0x26840], R2 ;  /* 0x02684002030075a7 */ /* 0x010964000800017f */
[----:B-----5:R-:W-:Y:S05]  /*7a00*/  @!P0 NANOSLEEP.SYNCS 0x989680 ;  /* 0x009896800000895d */ /* 0x020fea0003900000 */
[----:B------:R-:W5:Y:S02]  /*7a10*/  @!P0 SYNCS.PHASECHK.TRANS64 P0, [R3+URZ+0x26840], R2 ;  /* 0x02684002030085a7 */ /* 0x000f64000800007f */
[----:B-----5:R-:W-:Y:S05]  /*7a20*/  @!P0 BRA `(.L_x_301) ;  /* 0xfffffffc00f08947 */ /* 0x020fea000383ffff */
[----:B------:R-:W-:Y:S05]  /*7a30*/  BRA `(.L_x_320) ;  /* 0xfffffff400807947 */ /* 0x000fea000383ffff */
.L_x_303:
[----:B------:R-:W-:Y:S01]  /*7a40*/  BSSY B0, `(.L_x_321) ;  /* 0x0000006000007945 */ /* 0x000fe20003800000 */
[----:B------:R-:W-:-:S07]  /*7a50*/  IMAD.MOV.U32 R15, RZ, RZ, -0x1 ;  /* 0xffffffffff0f7424 */ /* 0x000fce00078e00ff */
[----:B------:R-:W-:Y:S05]  /*7a60*/  WARPSYNC.COLLECTIVE R15, `(.L_x_322) ;  /* 0x000000000f0c7348 */ /* 0x000fea0003c00000 */
[----:B------:R-:W-:Y:S02]  /*7a70*/  ELECT P6, UR62, PT ;  /* 0x00000000003e782f */ /* 0x000fe400038c0000 */
[----:B------:R-:W-:Y:S01]  /*7a80*/  MOV R14, UR62 ;  /* 0x0000003e000e7c02 */ /* 0x000fe20008000f00 */
[----:B------:R-:W-:Y:S10]  /*7a90*/  ENDCOLLECTIVE ;  /* 0x000000000000791b */ /* 0x000ff40003800000 */
.L_x_322:
[----:B------:R-:W-:Y:S05]  /*7aa0*/  BSYNC B0 ;  /* 0x0000000000007941 */ /* 0x000fea0003800000 */
.L_x_321:
[----:B------:R-:W-:Y:S01]  /*7ab0*/  PLOP3.LUT P0, PT, P6, PT, PT, 0x80, 0x0 ;  /* 0x000000000000781c */ /* 0x000fe2000370f070 */
[----:B------:R-:W-:-:S12]  /*7ac0*/  BRA `(.L_x_323) ;  /* 0xfffffff800447947 */ /* 0x000fd8000383ffff */
.L_x_305:
[----:B-1----:R1:W2:Y:S02]  /*7ad0*/  SYNCS.PHASECHK.TRANS64.TRYWAIT P1, [R6+URZ], R5 ;  /* 0x00000005060075a7 */ /* 0x0022a4000802017f */
[----:B--2---:R-:W-:Y:S05]  /*7ae0*/  @!P1 NANOSLEEP.SYNCS 0x989680 ;  /* 0x009896800000995d */ /* 0x004fea0003900000 */
[----:B------:R-:W2:Y:S02]  /*7af0*/  @!P1 SYNCS.PHASECHK.TRANS64 P1, [R6+URZ], R5 ;  /* 0x00000005060095a7 */ /* 0x000ea4000802007f */
[----:B--2---:R-:W-:Y:S05]  /*7b00*/  @!P1 BRA `(.L_x_305) ;  /* 0xfffffffc00f09947 */ /* 0x004fea000383ffff */
[----:B------:R-:W-:Y:S05]  /*7b10*/  BRA `(.L_x_324) ;  /* 0xfffffff800847947 */ /* 0x000fea000383ffff */
.L_x_306:
[----:B--2---:R2:W3:Y:S02]  /*7b20*/  SYNCS.PHASECHK.TRANS64.TRYWAIT P1, [R3+URZ], R2 ;  /* 0x00000002030075a7 */ /* 0x0044e4000802017f */
[----:B---3--:R-:W-:Y:S05]  /*7b30*/  @!P1 NANOSLEEP.SYNCS 0x989680 ;  /* 0x009896800000995d */ /* 0x008fea0003900000 */
[----:B------:R-:W3:Y:S02]  /*7b40*/  @!P1 SYNCS.PHASECHK.TRANS64 P1, [R3+URZ], R2 ;  /* 0x00000002030095a7 */ /* 0x000ee4000802007f */
[----:B---3--:R-:W-:Y:S05]  /*7b50*/  @!P1 BRA `(.L_x_306) ;  /* 0xfffffffc00f09947 */ /* 0x008fea000383ffff */
[----:B------:R-:W-:Y:S05]  /*7b60*/  BRA `(.L_x_325) ;  /* 0xfffffff800787947 */ /* 0x000fea000383ffff */
.L_x_308:
[----:B--2---:R2:W3:Y:S02]  /*7b70*/  SYNCS.PHASECHK.TRANS64.TRYWAIT P0, [R0+URZ], R5 ;  /* 0x00000005000075a7 */ /* 0x0044e4000800017f */
[----:B---3--:R-:W-:Y:S05]  /*7b80*/  @!P0 NANOSLEEP.SYNCS 0x989680 ;  /* 0x009896800000895d */ /* 0x008fea0003900000 */
[----:B------:R-:W3:Y:S02]  /*7b90*/  @!P0 SYNCS.PHASECHK.TRANS64 P0, [R0+URZ], R5 ;  /* 0x00000005000085a7 */ /* 0x000ee4000800007f */
[----:B---3--:R-:W-:Y:S05]  /*7ba0*/  @!P0 BRA `(.L_x_308) ;  /* 0xfffffffc00f08947 */ /* 0x008fea000383ffff */
[----:B------:R-:W-:Y:S05]  /*7bb0*/  BRA `(.L_x_326) ;  /* 0xfffffff8007c7947 */ /* 0x000fea000383ffff */
.L_x_327:
        /* <DEDUP_REMOVED lines=12> */
.L_x_3295:


//--------------------- .text._ZN7cutlass13device_kernelIN5flash11enable_sm90INS1_16FlashAttnBwdSm90INS1_25CollectiveMainloopBwdSm90ILi2ELi2ELi2EN4cute5tupleIJNS5_1CILi1EEES8_S8_EEENS6_IJNS7_ILi64EEENS7_ILi128EEENS7_ILi96EEEEEENS_10bfloat16_tEfNS_4arch4Sm90ELb0ELb0ELb0ELb0ELb1ELb1ELb0ELb0ELi2ELi1ELi2ELi1ELb1EEENS1_24CollectiveEpilogueBwdGQAISD_fSG_Li256ELb0ELb1EEENS1_19SingleTileSchedulerILb0ELb0ELb0ELi128EEEEEEEEEvNT_6ParamsE --------------------------
	.section	.text._ZN7cutlass13device_kernelIN5flash11enable_sm90INS1_16FlashAttnBwdSm90INS1_25CollectiveMainloopBwdSm90ILi2ELi2ELi2EN4cute5tupleIJNS5_1CILi1EEES8_S8_EEENS6_IJNS7_ILi64EEENS7_ILi128EEENS7_ILi96EEEEEENS_10bfloat16_tEfNS_4arch4Sm90ELb0ELb0ELb0ELb0ELb1ELb1ELb0ELb0ELi2ELi1ELi2ELi1ELb1EEENS1_24CollectiveEpilogueBwdGQAISD_fSG_Li256ELb0ELb1EEENS1_19SingleTileSchedulerILb0ELb0ELb0ELi128EEEEEEEEEvNT_6ParamsE,"ax",@progbits
	.align	128
.text._ZN7cutlass13device_kernelIN5flash11enable_sm90INS1_16FlashAttnBwdSm90INS1_25CollectiveMainloopBwdSm90ILi2ELi2ELi2EN4cute5tupleIJNS5_1CILi1EEES8_S8_EEENS6_IJNS7_ILi64EEENS7_ILi128EEENS7_ILi96EEEEEENS_10bfloat16_tEfNS_4arch4Sm90ELb0ELb0ELb0ELb0ELb1ELb1ELb0ELb0ELi2ELi1ELi2ELi1ELb1EEENS1_24CollectiveEpilogueBwdGQAISD_fSG_Li256ELb0ELb1EEENS1_19SingleTileSchedulerILb0ELb0ELb0ELi128EEEEEEEEEvNT_6ParamsE:
        .type           _ZN7cutlass13device_kernelIN5flash11enable_sm90INS1_16FlashAttnBwdSm90INS1_25CollectiveMainloopBwdSm90ILi2ELi2ELi2EN4cute5tupleIJNS5_1CILi1EEES8_S8_EEENS6_IJNS7_ILi64EEENS7_ILi128EEENS7_ILi96EEEEEENS_10bfloat16_tEfNS_4arch4Sm90ELb0ELb0ELb0ELb0ELb1ELb1ELb0ELb0ELi2ELi1ELi2ELi1ELb1EEENS1_24CollectiveEpilogueBwdGQAISD_fSG_Li256ELb0ELb1EEENS1_19SingleTileSchedulerILb0ELb0ELb0ELi128EEEEEEEEEvNT_6ParamsE,@function
        .size           _ZN7cutlass13device_kernelIN5flash11enable_sm90INS1_16FlashAttnBwdSm90INS1_25CollectiveMainloopBwdSm90ILi2ELi2ELi2EN4cute5tupleIJNS5_1CILi1EEES8_S8_EEENS6_IJNS7_ILi64EEENS7_ILi128EEENS7_ILi96EEEEEENS_10bfloat16_tEfNS_4arch4Sm90ELb0ELb0ELb0ELb0ELb1ELb1ELb0ELb0ELi2ELi1ELi2ELi1ELb1EEENS1_24CollectiveEpilogueBwdGQAISD_fSG_Li256ELb0ELb1EEENS1_19SingleTileSchedulerILb0ELb0ELb0ELi128EEEEEEEEEvNT_6ParamsE,(.L_x_3296 - _ZN7cutlass13device_kernelIN5flash11enable_sm90INS1_16FlashAttnBwdSm90INS1_25CollectiveMainloopBwdSm90ILi2ELi2ELi2EN4cute5tupleIJNS5_1CILi1EEES8_S8_EEENS6_IJNS7_ILi64EEENS7_ILi128EEENS7_ILi96EEEEEENS_10bfloat16_tEfNS_4arch4Sm90ELb0ELb0ELb0ELb0ELb1ELb1ELb0ELb0ELi2ELi1ELi2ELi1ELb1EEENS1_24CollectiveEpilogueBwdGQAISD_fSG_Li256ELb0ELb1EEENS1_19SingleTileSchedulerILb0ELb0ELb0ELi128EEEEEEEEEvNT_6ParamsE)
        .other          _ZN7cutlass13device_kernelIN5flash11enable_sm90INS1_16FlashAttnBwdSm90INS1_25CollectiveMainloopBwdSm90ILi2ELi2ELi2EN4cute5tupleIJNS5_1CILi1EEES8_S8_EEENS6_IJNS7_ILi64EEENS7_ILi128EEENS7_ILi96EEEEEENS_10bfloat16_tEfNS_4arch4Sm90ELb0ELb0ELb0ELb0ELb1ELb1ELb0ELb0ELi2ELi1ELi2ELi1ELb1EEENS1_24CollectiveEpilogueBwdGQAISD_fSG_Li256ELb0ELb1EEENS1_19SingleTileSchedulerILb0ELb0ELb0ELi128EEEEEEEEEvNT_6ParamsE,@"STO_CUDA_ENTRY STV_DEFAULT"
_ZN7cutlass13device_kernelIN5flash11enable_sm90INS1_16FlashAttnBwdSm90INS1_25CollectiveMainloopBwdSm90ILi2ELi2ELi2EN4cute5tupleIJNS5_1CILi1EEES8_S8_EEENS6_IJNS7_ILi64EEENS7_ILi128EEENS7_ILi96EEEEEENS_10bfloat16_tEfNS_4arch4Sm90ELb0ELb0ELb0ELb0ELb1ELb1ELb0ELb0ELi2ELi1ELi2ELi1ELb1EEENS1_24CollectiveEpilogueBwdGQAISD_fSG_Li256ELb0ELb1EEENS1_19SingleTileSchedulerILb0ELb0ELb0ELi128EEEEEEEEEvNT_6ParamsE:
        /* <DEDUP_REMOVED lines=23> */
.L_x_329:
[----:B------:R-:W-:Y:S05]  /*0170*/  BSYNC B0 ;  /* 0x0000000000007941 */ /* 0x000fea0003800000 */
.L_x_328:
        /* <DEDUP_REMOVED lines=37> */
.L_x_330:
        /* <DEDUP_REMOVED lines=22> */
.L_x_331:
[----:B------:R-:W-:Y:S01]  /*0530*/  PLOP3.LUT P0, PT, PT, PT, UP0, 0x80, 0x0 ;  /* 0x000000000000781c */ /* 0x000fe20003f0f008 */
[----:B------:R-:W-:Y:S01]  /*0540*/  NOP ;  /* 0x0000000000007918 */ /* 0x000fe20000000000 */
[----:B------:R-:W-:Y:S01]  /*0550*/  ULDC.64 UR46, c[0x0][0x208] ;  /* 0x00008200002e7ab9 */ /* 0x000fe20000000a00 */
[----:B------:R-:W-:Y:S01]  /*0560*/  BSSY B6, `(.L_x_332) ;  /* 0x00007de000067945 */ /* 0x000fe20003800000 */
[----:B-12-4-:R-:W-:Y:S09]  /*0570*/  BAR.SYNC.DEFER_BLOCKING 0x0 ;  /* 0x0000000000007b1d */ /* 0x016ff20000010000 */
[----:B------:R-:W-:Y:S05]  /*0580*/  @!P0 BRA `(.L_x_333) ;  /* 0x0000004400bc8947 */ /* 0x000fea0003800000 */
.L_x_334:
        /* <DEDUP_REMOVED lines=33> */
.L_x_337:
        /* <DEDUP_REMOVED lines=15> */
.L_x_336:
        /* <DEDUP_REMOVED lines=22> */
.L_x_339:
        /* <DEDUP_REMOVED lines=15> */
.L_x_338:
[----:B------:R-:W-:Y:S01]  /*0ae0*/  SHF.R.S32.HI R41, RZ, 0x1f, R22 ;  /* 0x0000001fff297819 */ /* 0x000fe20000011416 */
[----:B------:R-:W-:-:S03]  /*0af0*/  UMOV UR4, 0xffffffff ;  /* 0xffffffff00047882 */ /* 0x000fc60000000000 */
[----:B------:R-:W-:-:S04]  /*0b00*/  LEA.HI R0, R41, R22, RZ, 0x7 ;  /* 0x0000001629007211 */ /* 0x000fc800078f38ff */
[----:B------:R-:W-:Y:S01]  /*0b10*/  SHF.R.S32.HI R16, RZ, 0x7, R0 ;  /* 0x00000007ff107819 */ /* 0x000fe20000011400 */
[----:B------:R-:W-:Y:S06]  /*0b20*/  BRA.DIV UR4, `(.L_x_340) ;  /* 0x0000007a040c7947 */ /* 0x000fec000b800000 */
[----:B------:R1:W2:Y:S02]  /*0b30*/  SHFL.IDX PT, R14, R16, RZ, 0x1f ;  /* 0x00001fff100e7589 */ /* 0x0002a400000e0000 */
.L_x_438:
        /* <DEDUP_REMOVED lines=15> */
.L_x_341:
        /* <DEDUP_REMOVED lines=19> */
.L_x_343:
        /* <DEDUP_REMOVED lines=176> */
.L_x_355:
[----:B------:R-:W-:-:S06]  /*1860*/  UISETP.NE.AND UP0, UPT, UR11, 0x3, UPT ;  /* 0x000000030b00788c */ /* 0x000fcc000bf05270 */
[----:B------:R-:W-:-:S13]  /*1870*/  PLOP3.LUT P0, PT, PT, PT, UP0, 0x80, 0x0 ;  /* 0x000000000000781c */ /* 0x000fda0003f0f008 */
[----:B-1----:R-:W-:Y:S05]  /*1880*/  @!P0 BRA `(.L_x_345) ;  /* 0x0000000000048947 */ /* 0x002fea0003800000 */
[----:B------:R-:W-:Y:S01]  /*1890*/  BPT.TRAP 0x1 ;  /* 0x000000040000795c */ /* 0x000fe20000300000 */
.L_x_345:
[----:B------:R-:W-:Y:S01]  /*18a0*/  R2UR UR8, R18 ;  /* 0x00000000120872ca */ /* 0x000fe200000e0000 */
[----:B------:R-:W-:-:S05]  /*18b0*/  IMAD.U32 R22, RZ, RZ, UR5 ;  /* 0x00000005ff167e24 */ /* 0x000fca000f8e00ff */
[----:B------:R-:W-:-:S07]  /*18c0*/  SHF.L.U32 R22, R22, 0x1f, RZ ;  /* 0x0000001f16167819 */ /* 0x000fce00000006ff */
[----:B------:R-:W-:-:S09]  /*18d0*/  ULEA UR8, UR6, UR8, 0x3 ;  /* 0x0000000806087291 */ /* 0x000fd2000f8e183f */
[----:B------:R2:W3:Y:S01]  /*18e0*/  SYNCS.PHASECHK.TRANS64.TRYWAIT P1, [UR8+0x26810], R22 ;  /* 0x02681016ff0075a7 */ /* 0x0004e20008020148 */
[----:B------:R-:W-:Y:S05]  /*18f0*/  @!P0 BRA `(.L_x_346) ;  /* 0x0000000000048947 */ /* 0x000fea0003800000 */
[----:B------:R-:W-:Y:S01]  /*1900*/  BPT.TRAP 0x1 ;  /* 0x000000040000795c */ /* 0x000fe20000300000 */
.L_x_346:
[----:B---3--:R-:W-:Y:S05]  /*1910*/  @P1 BRA `(.L_x_347) ;  /* 0x0000000000081947 */ /* 0x008fea0003800000 */
[----:B------:R-:W3:Y:S02]  /*1920*/  SYNCS.PHASECHK.TRANS64.TRYWAIT P1, [UR8+0x26810], R22 ;  /* 0x02681016ff0075a7 */ /* 0x000ee40008020148 */
[----:B---3--:R-:W-:Y:S05]  /*1930*/  @!P1 BRA `(.L_x_348) ;  /* 0x0000006800bc9947 */ /* 0x008fea0003800000 */
.L_x_347:
        /* <DEDUP_REMOVED lines=67> */
.L_x_349:
[----:B------:R1:W1:Y:S01]  /*1d70*/  SYNCS.PHASECHK.TRANS64.TRYWAIT P1, [UR8+0x26830], R22 ;  /* 0x02683016ff0075a7 */ /* 0x0002620008020148 */
[----:B------:R-:W-:Y:S05]  /*1d80*/  @!P0 BRA `(.L_x_350) ;  /* 0x0000000000048947 */ /* 0x000fea0003800000 */
[----:B------:R-:W-:Y:S01]  /*1d90*/  BPT.TRAP 0x1 ;  /* 0x000000040000795c */ /* 0x000fe20000300000 */
.L_x_350:
[----:B-1----:R-:W-:Y:S05]  /*1da0*/  @P1 BRA `(.L_x_351) ;  /* 0x0000000000081947 */ /* 0x002fea0003800000 */
[----:B------:R-:W1:Y:S02]  /*1db0*/  SYNCS.PHASECHK.TRANS64.TRYWAIT P1, [UR8+0x26830], R22 ;  /* 0x02683016ff0075a7 */ /* 0x000e640008020148 */
[----:B-1----:R-:W-:Y:S05]  /*1dc0*/  @!P1 BRA `(.L_x_352) ;  /* 0x0000006400b09947 */ /* 0x002fea0003800000 */
.L_x_351:
        /* <DEDUP_REMOVED lines=8> */
[----:B--2---:R-:W-:Y:S02]  /*1e50*/  FSEL R22, R153, -INF , P2 ;  /* 0xff80000099167808 */ /* 0x004fe40001000000 */
        /* <DEDUP_REMOVED lines=12> */
[----:B------:R-:W-:Y:S01]  /*1f20*/  FFMA.FTZ R160, R157, UR13, -R14 ;  /* 0x0000000d9da07c23 */ /* 0x000fe2000801080e */
[----:B------:R-:W-:Y:S01]  /*1f30*/  FSEL R157, R164, -INF , P2 ;  /* 0xff800000a49d7808 */ /* 0x000fe20001000000 */
[----:B------:R-:W-:Y:S01]  /*1f40*/  ULOP3.LUT UR12, UR10, 0x10000, URZ, 0xfc, !UPT ;  /* 0x000100000a0c7892 */ /* 0x000fe2000f8efc3f */
[----:B------:R-:W-:Y:S01]  /*1f50*/  FSEL R156, R161, -INF , P2 ;  /* 0xff800000a19c7808 */ /* 0x000fe20001000000 */
[----:B------:R-:W1:Y:S01]  /*1f60*/  MUFU.EX2 R152, R152 ;  /* 0x0000009800987308 */ /* 0x000e620000000800 */
[----:B------:R-:W-:Y:S01]  /*1f70*/  ULOP3.LUT UR10, UR10, 0x1000000, URZ, 0xfc, !UPT ;  /* 0x010000000a0a7892 */ /* 0x000fe2000f8efc3f */
[----:B------:R-:W-:Y:S01]  /*1f80*/  FFMA.FTZ R164, R157, UR13, -R12 ;  /* 0x0000000d9da47c23 */ /* 0x000fe2000801080c */
[----:B------:R-:W-:Y:S01]  /*1f90*/  UIMAD UR12, UR6, 0x300, UR12 ;  /* 0x00000300060c78a4 */ /* 0x000fe2000f8e020c */
[----:B------:R-:W-:Y:S01]  /*1fa0*/  FSEL R157, R168, -INF , P2 ;  /* 0xff800000a89d7808 */ /* 0x000fe20001000000 */
[----:B------:R-:W-:Y:S01]  /*1fb0*/  FFMA.FTZ R208, R156, UR13, -R15 ;  /* 0x0000000d9cd07c23 */ /* 0x000fe2000801080f */
[----:B------:R-:W-:Y:S01]  /*1fc0*/  FSEL R156, R165, -INF , P2 ;  /* 0xff800000a59c7808 */ /* 0x000fe20001000000 */
[----:B------:R-:W-:Y:S01]  /*1fd0*/  UIMAD UR10, UR6, 0x300, UR10 ;  /* 0x00000300060a78a4 */ /* 0x000fe2000f8e020a */
[----:B------:R2:W-:Y:S02]  /*1fe0*/  MUFU.EX2 R161, R160 ;  /* 0x000000a000a17308 */ /* 0x0005e40000000800 */
[----:B------:R-:W-:Y:S01]  /*1ff0*/  UMOV UR14, UR12 ;  /* 0x0000000c000e7c82 */ /* 0x000fe20008000000 */
[----:B------:R-:W-:Y:S01]  /*2000*/  FFMA.FTZ R213, R156, UR13, -R13 ;  /* 0x0000000d9cd57c23 */ /* 0x000fe2000801080d */
[----:B------:R-:W-:Y:S01]  /*2010*/  HGMMA.64x64x16.F32.BF16 R120, R184, gdesc[UR12], RZ, !UPT, gsb0 ;  /* 0x00e0000cb8787df0 */ /* 0x000fe2000c0018ff */
[----:B------:R-:W-:Y:S01]  /*2020*/  UIADD3 UR14, UR12, 0x2, URZ ;  /* 0x000000020c0e7890 */ /* 0x000fe2000fffe03f */
[----:B------:R-:W-:Y:S01]  /*2030*/  FSEL R156, R169, -INF , P2 ;  /* 0xff800000a99c7808 */ /* 0x000fe20001000000 */
[----:B------:R-:W-:Y:S01]  /*2040*/  UMOV UR15, 0x80000020 ;  /* 0x80000020000f7882 */ /* 0x000fe20000000000 */
[----:B------:R-:W-:Y:S01]  /*2050*/  MUFU.EX2 R153, R153 ;  /* 0x0000009900997308 */ /* 0x000fe20000000800 */
[----:B--2---:R-:W-:Y:S01]  /*2060*/  FFMA.FTZ R160, R157, UR13, -R10 ;  /* 0x0000000d9da07c23 */ /* 0x004fe2000801080a */
[----:B------:R-:W-:Y:S01]  /*2070*/  FSEL R157, R172, -INF , P2 ;  /* 0xff800000ac9d7808 */ /* 0x000fe20001000000 */
[----:B------:R-:W-:Y:S01]  /*2080*/  FFMA.FTZ R165, R156, UR13, -R11 ;  /* 0x0000000d9ca57c23 */ /* 0x000fe2000801080b */
[----:B------:R-:W-:-:S03]  /*2090*/  FSEL R156, R173, -INF , P2 ;  /* 0xff800000ad9c7808 */ /* 0x000fc60001000000 */
[----:B------:R-:W-:Y:S01]  /*20a0*/  FFMA.FTZ R168, R157, UR13, -R4 ;  /* 0x0000000d9da87c23 */ /* 0x000fe20008010804 */
[----:B------:R-:W-:Y:S01]  /*20b0*/  FSEL R157, R154, -INF , P1 ;  /* 0xff8000009a9d7808 */ /* 0x000fe20000800000 */
[----:B------:R-:W-:Y:S01]  /*20c0*/  FFMA.FTZ R156, R156, UR13, -R5 ;  /* 0x0000000d9c9c7c23 */ /* 0x000fe20008010805 */
[----:B------:R-:W-:Y:S01]  /*20d0*/  FSEL R154, R155, -INF , P1 ;  /* 0xff8000009b9a7808 */ /* 0x000fe20000800000 */
[----:B------:R-:W2:Y:S01]  /*20e0*/  MUFU.EX2 R22, R22 ;  /* 0x0000001600167308 */ /* 0x000ea20000000800 */
[----:B------:R-:W-:Y:S01]  /*20f0*/  FSEL R155, R158, -INF , P1 ;  /* 0xff8000009e9b7808 */ /* 0x000fe20000800000 */
[----:B------:R-:W-:Y:S01]  /*2100*/  FFMA.FTZ R157, R157, UR13, -R210 ;  /* 0x0000000d9d9d7c23 */ /* 0x000fe200080108d2 */
[----:B------:R-:W-:Y:S01]  /*2110*/  FSEL R210, R177, -INF , P2 ;  /* 0xff800000b1d27808 */ /* 0x000fe20001000000 */
        /* <DEDUP_REMOVED lines=12> */
[----:B------:R5:W-:Y:S01]  /*21e0*/  MUFU.EX2 R172, R157 ;  /* 0x0000009d00ac7308 */ /* 0x000be20000000800 */
[----:B------:R-:W-:Y:S01]  /*21f0*/  FFMA.FTZ R15, R154, UR13, -R15 ;  /* 0x0000000d9a0f7c23 */ /* 0x000fe2000801080f */
        /* <DEDUP_REMOVED lines=17> */
[----:B------:R-:W-:Y:S01]  /*2310*/  FFMA.FTZ R8, R214, UR13, -R9 ;  /* 0x0000000dd6087c23 */ /* 0x000fe20008010809 */
[----:B------:R-:W-:Y:S01]  /*2320*/  FFMA.FTZ R167, R10, UR13, -R11 ;  /* 0x0000000d0aa77c23 */ /* 0x000fe2000801080b */
[----:B------:R-:W-:Y:S01]  /*2330*/  MUFU.EX2 R15, R15 ;  /* 0x0000000f000f7308 */ /* 0x000fe20000000800 */
[--C-:B------:R-:W-:Y:S01]  /*2340*/  FFMA.FTZ R178, R171, UR13, -R6.reuse ;  /* 0x0000000dabb27c23 */ /* 0x100fe20008010806 */
[----:B------:R-:W-:Y:S01]  /*2350*/  FFMA.FTZ R6, R181, UR13, -R6 ;  /* 0x0000000db5067c23 */ /* 0x000fe20008010806 */
[----:B------:R-:W-:-:S05]  /*2360*/  FFMA.FTZ R9, R182, UR13, -R9 ;  /* 0x0000000db6097c23 */ /* 0x000fca0008010809 */
[----:B------:R-:W3:Y:S08]  /*2370*/  MUFU.EX2 R173, R173 ;  /* 0x000000ad00ad7308 */ /* 0x000ef00000000800 */
        /* <DEDUP_REMOVED lines=14> */
[----:B------:R-:W3:Y:S08]  /*2460*/  MUFU.EX2 R162, R162 ;  /* 0x000000a200a27308 */ /* 0x000ef00000000800 */
        /* <DEDUP_REMOVED lines=11> */
[----:B------:R-:W-:Y:S08]  /*2520*/  MUFU.EX2 R6, R6 ;  /* 0x0000000600067308 */ /* 0x000ff00000000800 */
[----:B------:R-:W4:Y:S08]  /*2530*/  MUFU.EX2 R7, R210 ;  /* 0x000000d200077308 */ /* 0x000f300000000800 */
[----:B------:R-:W-:Y:S08]  /*2540*/  MUFU.EX2 R180, R180 ;  /* 0x000000b400b47308 */ /* 0x000ff00000000800 */
[----:B------:R-:W-:Y:S01]  /*2550*/  MUFU.EX2 R179, R179 ;  /* 0x000000b300b37308 */ /* 0x000fe20000000800 */
[----:B------:R-:W-:-:S02]  /*2560*/  WARPGROUP.DEPBAR.LE gsb0, 0x0 ;  /* 0x00008000000079c5 */ /* 0x000fc40000010000 */
        /* <DEDUP_REMOVED lines=18> */
[----:B------:R-:W2:Y:S04]  /*2690*/  LDS.64 R12, [R212+0x1e220] ;  /* 0x01e22000d40c7984 */ /* 0x000ea80000000a00 */
[----:B-----5:R-:W5:Y:S04]  /*26a0*/  LDS.64 R156, [R212+0x1e260] ;  /* 0x01e26000d49c7984 */ /* 0x020f680000000a00 */
[----:B------:R-:W3:Y:S04]  /*26b0*/  LDS.64 R4, [R212+0x1e280] ;  /* 0x01e28000d4047984 */ /* 0x000ee80000000a00 */
[----:B------:R-:W4:Y:S04]  /*26c0*/  LDS.64 R158, [R212+0x1e2a0] ;  /* 0x01e2a000d49e7984 */ /* 0x000f280000000a00 */
[----:B------:R-:W4:Y:S04]  /*26d0*/  LDS.64 R154, [R212+0x1e240] ;  /* 0x01e24000d49a7984 */ /* 0x000f280000000a00 */
[----:B------:R-:W4:Y:S04]  /*26e0*/  LDS.64 R176, [R212+0x1e2e0] ;  /* 0x01e2e000d4b07984 */ /* 0x000f280000000a00 */
[----:B------:R-:W4:Y:S01]  /*26f0*/  LDS.64 R170, [R212+0x1e2c0] ;  /* 0x01e2c000d4aa7984 */ /* 0x000f220000000a00 */
[--C-:B-1----:R-:W-:Y:S01]  /*2700*/  FADD.FTZ R181, R120, -R10.reuse ;  /* 0x8000000a78b57221 */ /* 0x102fe20000010000 */
[----:B------:R-:W-:Y:S01]  /*2710*/  FADD.FTZ R183, R122, -R10 ;  /* 0x8000000a7ab77221 */ /* 0x000fe20000010000 */
[--C-:B------:R-:W-:Y:S01]  /*2720*/  FADD.FTZ R120, R123, -R11.reuse ;  /* 0x8000000b7b787221 */ /* 0x100fe20000010000 */
[----:B------:R-:W-:Y:S01]  /*2730*/  FADD.FTZ R10, R121, -R11 ;  /* 0x8000000b790a7221 */ /* 0x000fe20000010000 */
[--C-:B--2---:R-:W-:Y:S01]  /*2740*/  FADD.FTZ R123, R126, -R12.reuse ;  /* 0x8000000c7e7b7221 */ /* 0x104fe20000010000 */
[----:B------:R-:W-:Y:S01]  /*2750*/  FADD.FTZ R121, R124, -R12 ;  /* 0x8000000c7c797221 */ /* 0x000fe20000010000 */
[--C-:B------:R-:W-:Y:S01]  /*2760*/  FADD.FTZ R12, R125, -R13.reuse ;  /* 0x8000000d7d0c7221 */ /* 0x100fe20000010000 */
[----:B------:R-:W-:Y:S01]  /*2770*/  FADD.FTZ R122, R127, -R13 ;  /* 0x8000000d7f7a7221 */ /* 0x000fe20000010000 */
[----:B-----5:R-:W-:Y:S01]  /*2780*/  FADD.FTZ R126, R133, -R157 ;  /* 0x8000009d857e7221 */ /* 0x020fe20000010000 */
[--C-:B------:R-:W-:Y:S01]  /*2790*/  FADD.FTZ R125, R132, -R156.reuse ;  /* 0x8000009c847d7221 */ /* 0x100fe20000010000 */
[----:B------:R-:W-:Y:S01]  /*27a0*/  FADD.FTZ R127, R134, -R156 ;  /* 0x8000009c867f7221 */ /* 0x000fe20000010000 */
[----:B------:R-:W-:Y:S01]  /*27b0*/  FMUL.FTZ R156, R152, R181 ;  /* 0x000000b5989c7220 */ /* 0x000fe20000410000 */
[----:B---3--:R-:W-:Y:S01]  /*27c0*/  FADD.FTZ R133, R136, -R4 ;  /* 0x8000000488857221 */ /* 0x008fe20000010000 */
[----:B------:R-:W1:Y:S01]  /*27d0*/  MUFU.EX2 R11, R216 ;  /* 0x000000d8000b7308 */ /* 0x000e620000000800 */
[----:B------:R-:W-:Y:S01]  /*27e0*/  FADD.FTZ R134, R137, -R5 ;  /* 0x8000000589867221 */ /* 0x000fe20000010000 */
[----:B------:R-:W-:Y:S01]  /*27f0*/  FMUL.FTZ R121, R22, R121 ;  /* 0x0000007916797220 */ /* 0x000fe20000410000 */
[--C-:B----4-:R-:W-:Y:S01]  /*2800*/  FADD.FTZ R136, R143, -R159.reuse ;  /* 0x8000009f8f887221 */ /* 0x110fe20000010000 */
[----:B------:R-:W-:Y:S01]  /*2810*/  FMUL.FTZ R143, R153, R10 ;  /* 0x0000000a998f7220 */ /* 0x000fe20000410000 */
[----:B------:R-:W-:Y:S01]  /*2820*/  FADD.FTZ R132, R141, -R159 ;  /* 0x8000009f8d847221 */ /* 0x000fe20000010000 */
[----:B------:R-:W-:Y:S01]  /*2830*/  FMUL.FTZ R10, R173, R120 ;  /* 0x00000078ad0a7220 */ /* 0x000fe20000410000 */
[----:B------:R-:W-:Y:S01]  /*2840*/  FADD.FTZ R13, R130, -R154 ;  /* 0x8000009a820d7221 */ /* 0x000fe20000010000 */
[----:B------:R-:W-:Y:S01]  /*2850*/  FADD.FTZ R124, R131, -R155 ;  /* 0x8000009b837c7221 */ /* 0x000fe20000010000 */
[----:B------:R-:W-:Y:S01]  /*2860*/  F2FP.BF16.F32.PACK_AB R156, R143, R156 ;  /* 0x0000009c8f9c723e */ /* 0x000fe200000010ff */
[----:B------:R-:W-:Y:S01]  /*2870*/  FADD.FTZ R131, R138, -R4 ;  /* 0x800000048a837221 */ /* 0x000fe20000010000 */
[----:B------:R-:W2:Y:S01]  /*2880*/  MUFU.EX2 R143, R8 ;  /* 0x00000008008f7308 */ /* 0x000ea20000000800 */
[----:B------:R-:W-:Y:S01]  /*2890*/  FADD.FTZ R4, R139, -R5 ;  /* 0x800000058b047221 */ /* 0x000fe20000010000 */
[----:B------:R-:W-:Y:S01]  /*28a0*/  FADD.FTZ R5, R140, -R158 ;  /* 0x8000009e8c057221 */ /* 0x000fe20000010000 */
[----:B------:R-:W-:Y:S01]  /*28b0*/  FMUL.FTZ R13, R14, R13 ;  /* 0x0000000d0e0d7220 */ /* 0x000fe20000410000 */
[----:B------:R-:W-:Y:S01]  /*28c0*/  FMUL.FTZ R124, R15, R124 ;  /* 0x0000007c0f7c7220 */ /* 0x000fe20000410000 */
[----:B------:R-:W-:Y:S01]  /*28d0*/  F2FP.BF16.F32.PACK_AB R120, R153, R152 ;  /* 0x000000989978723e */ /* 0x000fe200000010ff */
[----:B------:R-:W-:Y:S01]  /*28e0*/  FMUL.FTZ R5, R168, R5 ;  /* 0x00000005a8057220 */ /* 0x000fe20000410000 */
[----:B------:R-:W-:Y:S01]  /*28f0*/  FMUL.FTZ R132, R169, R132 ;  /* 0x00000084a9847220 */ /* 0x000fe20000410000 */
[----:B------:R-:W3:Y:S01]  /*2900*/  MUFU.EX2 R8, R9 ;  /* 0x0000000900087308 */ /* 0x000ee20000000800 */
[----:B------:R-:W-:Y:S01]  /*2910*/  FADD.FTZ R130, R135, -R157 ;  /* 0x8000009d87827221 */ /* 0x000fe20000010000 */
[----:B------:R-:W-:Y:S01]  /*2920*/  F2FP.BF16.F32.PACK_AB R153, R124, R13 ;  /* 0x0000000d7c99723e */ /* 0x000fe200000010ff */
[----:B------:R-:W-:Y:S01]  /*2930*/  FADD.FTZ R128, R128, -R154 ;  /* 0x8000009a80807221 */ /* 0x000fe20000010000 */
[----:B------:R-:W-:Y:S01]  /*2940*/  FADD.FTZ R129, R129, -R155 ;  /* 0x8000009b81817221 */ /* 0x000fe20000010000 */
[----:B------:R-:W-:Y:S01]  /*2950*/  FADD.FTZ R135, R142, -R158 ;  /* 0x8000009e8e877221 */ /* 0x000fe20000010000 */
[----:B------:R-:W-:Y:S01]  /*2960*/  FMUL.FTZ R131, R166, R131 ;  /* 0x00000083a6837220 */ /* 0x000fe20000410000 */
[----:B------:R-:W-:Y:S01]  /*2970*/  FMUL.FTZ R4, R167, R4 ;  /* 0x00000004a7047220 */ /* 0x000fe20000410000 */
[----:B------:R-:W-:-:S02]  /*2980*/  IMAD.U32 R13, RZ, RZ, UR6 ;  /* 0x00000006ff0d7e24 */ /* 0x000fc4000f8e00ff */
[----:B------:R-:W-:Y:S01]  /*2990*/  FADD.FTZ R141, R148, -R176 ;  /* 0x800000b0948d7221 */ /* 0x000fe20000010000 */
[----:B------:R-:W-:Y:S01]  /*29a0*/  FADD.FTZ R142, R149, -R177 ;  /* 0x800000b1958e7221 */ /* 0x000fe20000010000 */
[--C-:B------:R-:W-:Y:S01]  /*29b0*/  FADD.FTZ R139, R144, -R170.reuse ;  /* 0x800000aa908b7221 */ /* 0x100fe20000010000 */
        /* <DEDUP_REMOVED lines=25> */
[----:B-1----:R-:W-:Y:S01]  /*2b50*/  FMUL.FTZ R138, R11, R138 ;  /* 0x0000008a0b8a7220 */ /* 0x002fe20000410000 */
[----:B------:R-:W-:Y:S01]  /*2b60*/  FMUL.FTZ R141, R180, R141 ;  /* 0x0000008db48d7220 */ /* 0x000fe20000410000 */
[----:B--2---:R-:W-:Y:S01]  /*2b70*/  FMUL.FTZ R142, R143, R142 ;  /* 0x0000008e8f8e7220 */ /* 0x004fe20000410000 */
[----:B------:R-:W-:Y:S01]  /*2b80*/  FMUL.FTZ R147, R179, R176 ;  /* 0x000000b0b3937220 */ /* 0x000fe20000410000 */
[----:B---3--:R-:W-:Y:S01]  /*2b90*/  FMUL.FTZ R4, R8, R177 ;  /* 0x000000b108047220 */ /* 0x008fe20000410000 */
[----:B------:R-:W-:Y:S01]  /*2ba0*/  F2FP.BF16.F32.PACK_AB R157, R10, R157 ;  /* 0x0000009d0a9d723e */ /* 0x000fe200000010ff */
[----:B------:R-:W-:Y:S01]  /*2bb0*/  IMAD R5, R5, 0x2, R18 ;  /* 0x0000000205057824 */ /* 0x000fe200078e0212 */
[----:B------:R-:W-:-:S02]  /*2bc0*/  F2FP.BF16.F32.PACK_AB R158, R12, R121 ;  /* 0x000000790c9e723e */ /* 0x000fc400000010ff */
[----:B------:R-:W-:Y:S02]  /*2bd0*/  F2FP.BF16.F32.PACK_AB R159, R122, R123 ;  /* 0x0000007b7a9f723e */ /* 0x000fe400000010ff */
[----:B------:R-:W-:Y:S02]  /*2be0*/  F2FP.BF16.F32.PACK_AB R152, R129, R128 ;  /* 0x000000808198723e */ /* 0x000fe400000010ff */
[----:B------:R-:W-:Y:S01]  /*2bf0*/  F2FP.BF16.F32.PACK_AB R154, R126, R125 ;  /* 0x0000007d7e9a723e */ /* 0x000fe200000010ff */
[----:B------:R1:W-:Y:S01]  /*2c00*/  STSM.16.MT88.4 [R5+0x1e800], R156 ;  /* 0x01e8009c05007844 */ /* 0x0003e20000004200 */
[----:B------:R-:W-:Y:S02]  /*2c10*/  F2FP.BF16.F32.PACK_AB R155, R130, R127 ;  /* 0x0000007f829b723e */ /* 0x000fe400000010ff */
[----:B------:R-:W-:Y:S02]  /*2c20*/  F2FP.BF16.F32.PACK_AB R148, R134, R133 ;  /* 0x000000858694723e */ /* 0x000fe400000010ff */
[----:B------:R-:W-:Y:S01]  /*2c30*/  F2FP.BF16.F32.PACK_AB R151, R136, R135 ;  /* 0x000000878897723e */ /* 0x000fe200000010ff */
[----:B------:R1:W-:Y:S01]  /*2c40*/  STSM.16.MT88.4 [R5+0x1f000], R152 ;  /* 0x01f0009805007844 */ /* 0x0003e20000004200 */
[----:B------:R-:W-:-:S02]  /*2c50*/  F2FP.BF16.F32.PACK_AB R144, R140, R139 ;  /* 0x0000008b8c90723e */ /* 0x000fc400000010ff */
[----:B------:R-:W-:Y:S01]  /*2c60*/  F2FP.BF16.F32.PACK_AB R145, R138, R137 ;  /* 0x000000898a91723e */ /* 0x000fe200000010ff */
[----:B------:R1:W-:Y:S01]  /*2c70*/  STSM.16.MT88.4 [R5+0x1f800], R148 ;  /* 0x01f8009405007844 */ /* 0x0003e20000004200 */
[----:B------:R-:W-:Y:S02]  /*2c80*/  F2FP.BF16.F32.PACK_AB R146, R142, R141 ;  /* 0x0000008d8e92723e */ /* 0x000fe400000010ff */
[----:B------:R-:W-:Y:S01]  /*2c90*/  F2FP.BF16.F32.PACK_AB R147, R4, R147 ;  /* 0x000000930493723e */ /* 0x000fe200000010ff */
[----:B------:R-:W-:Y:S01]  /*2ca0*/  IMAD R4, R209, 0x1000, R18 ;  /* 0x00001000d1047824 */ /* 0x000fe200078e0212 */
[----:B------:R-:W-:Y:S02]  /*2cb0*/  F2FP.BF16.F32.PACK_AB R121, R173, R172 ;  /* 0x000000acad79723e */ /* 0x000fe400000010ff */
[----:B------:R-:W-:Y:S01]  /*2cc0*/  F2FP.BF16.F32.PACK_AB R122, R215, R22 ;  /* 0x00000016d77a723e */ /* 0x000fe200000010ff */
[----:B------:R1:W-:Y:S01]  /*2cd0*/  STSM.16.MT88.4 [R5+0x20000], R144 ;  /* 0x0200009005007844 */ /* 0x0003e20000004200 */
[----:B------:R-:W-:-:S02]  /*2ce0*/  F2FP.BF16.F32.PACK_AB R123, R21, R20 ;  /* 0x00000014157b723e */ /* 0x000fc400000010ff */
        /* <DEDUP_REMOVED lines=9> */
[----:B------:R-:W-:Y:S01]  /*2d80*/  F2FP.BF16.F32.PACK_AB R179, R8, R179 ;  /* 0x000000b308b3723e */ /* 0x000fe200000010ff */
[----:B------:R-:W-:-:S02]  /*2d90*/  WARPGROUP.DEPBAR.LE gsb0, 0x0 ;  /* 0x00008000000079c5 */ /* 0x000fc40000010000 */
[----:B------:R-:W-:Y:S02]  /*2da0*/  F2FP.BF16.F32.PACK_AB R120, R208, R161 ;  /* 0x000000a1d078723e */ /* 0x000fe400000010ff */
[----:B------:R-:W-:Y:S02]  /*2db0*/  F2FP.BF16.F32.PACK_AB R121, R15, R14 ;  /* 0x0000000e0f79723e */ /* 0x000fe400000010ff */
[----:B------:R-:W-:Y:S02]  /*2dc0*/  F2FP.BF16.F32.PACK_AB R122, R213, R164 ;  /* 0x000000a4d57a723e */ /* 0x000fe400000010ff */
[----:B------:R-:W-:Y:S02]  /*2dd0*/  F2FP.BF16.F32.PACK_AB R123, R163, R162 ;  /* 0x000000a2a37b723e */ /* 0x000fe400000010ff */
[----:B------:R-:W-:Y:S02]  /*2de0*/  F2FP.BF16.F32.PACK_AB R161, R167, R166 ;  /* 0x000000a6a7a1723e */ /* 0x000fe400000010ff */
[----:B------:R-:W-:Y:S01]  /*2df0*/  WARPGROUP.ARRIVE ;  /* 0x00000000000079c5 */ /* 0x000fe20000000000 */
[----:B------:R-:W-:-:S02]  /*2e00*/  F2FP.BF16.F32.PACK_AB R162, R169, R168 ;  /* 0x000000a8a9a2723e */ /* 0x000fc400000010ff */
[----:B------:R-:W-:-:S03]  /*2e10*/  F2FP.BF16.F32.PACK_AB R163, R175, R174 ;  /* 0x000000aeafa3723e */ /* 0x000fc600000010ff */
[----:B------:R-:W-:Y:S01]  /*2e20*/  HGMMA.64x96x16.F32.BF16 R24, R120, gdesc[UR12].tnspB, R24, gsb0 ;  /* 0x4160000c78187df0 */ /* 0x000fe20008001818 */
[----:B------:R-:W-:Y:S01]  /*2e30*/  UMOV UR14, UR12 ;  /* 0x0000000c000e7c82 */ /* 0x000fe20008000000 */
[----:B------:R-:W-:Y:S01]  /*2e40*/  UMOV UR15, 0x80000020 ;  /* 0x80000020000f7882 */ /* 0x000fe20000000000 */
[----:B------:R-:W-:-:S13]  /*2e50*/  R2UR UR12, R19 ;  /* 0x00000000130c72ca */ /* 0x000fda00000e0000 */
[----:B------:R-:W-:-:S04]  /*2e60*/  USHF.R.U32.HI UR12, URZ, 0x4, UR12 ;  /* 0x000000043f0c7899 */ /* 0x000fc8000801160c */
[----:B------:R-:W-:-:S04]  /*2e70*/  ULOP3.LUT UR12, UR12, 0x3fff, URZ, 0xc0, !UPT ;  /* 0x00003fff0c0c7892 */ /* 0x000fc8000f8ec03f */
[----:B------:R-:W-:Y:S01]  /*2e80*/  ULOP3.LUT UR16, UR12, 0x10000, URZ, 0xfc, !UPT ;  /* 0x000100000c107892 */ /* 0x000fe2000f8efc3f */
[----:B------:R-:W-:Y:S02]  /*2e90*/  WARPGROUP.DEPBAR.LE gsb0, 0x0 ;  /* 0x00008000000079c5 */ /* 0x000fe40000010000 */
[----:B------:R-:W-:-:S06]  /*2ea0*/  WARPGROUP.ARRIVE ;  /* 0x00000000000079c5 */ /* 0x000fcc0000000000 */
[----:B------:R-:W-:Y:S01]  /*2eb0*/  HGMMA.64x96x16.F32.BF16 R24, R160, gdesc[UR12].tnspB, R24, gsb0 ;  /* 0x4160000ca0187df0 */ /* 0x000fe20008001818 */
[----:B------:R-:W-:-:S13]  /*2ec0*/  R2UR UR14, R4 ;  /* 0x00000000040e72ca */ /* 0x000fda00000e0000 */
[----:B------:R-:W-:Y:S02]  /*2ed0*/  USHF.R.U32.HI UR15, URZ, 0x4, UR14 ;  /* 0x000000043f0f7899 */ /* 0x000fe4000801160e */
[----:B------:R-:W-:Y:S02]  /*2ee0*/  UIADD3 UR14, UR10, 0xc0, URZ ;  /* 0x000000c00a0e7890 */ /* 0x000fe4000fffe03f */
[----:B------:R-:W-:Y:S02]  /*2ef0*/  ULOP3.LUT UR12, UR15, 0x3fff, URZ, 0xc0, !UPT ;  /* 0x00003fff0f0c7892 */ /* 0x000fe4000f8ec03f */
[----:B------:R-:W-:Y:S02]  /*2f00*/  ULEA UR10, UR6, UR16, 0xa ;  /* 0x00000010060a7291 */ /* 0x000fe4000f8e503f */
[----:B------:R-:W-:Y:S01]  /*2f10*/  UIADD3 UR15, UR12, 0x200, URZ ;  /* 0x000002000c0f7890 */ /* 0x000fe2000fffe03f */
[----:B------:R-:W-:Y:S01]  /*2f20*/  UMOV UR18, UR14 ;  /* 0x0000000e00127c82 */ /* 0x000fe20008000000 */
[----:B------:R-:W-:-:S03]  /*2f30*/  UIADD3 UR14, UR12, 0x400, URZ ;  /* 0x000004000c0e7890 */ /* 0x000fc6000fffe03f */
[----:B------:R-:W-:Y:S01]  /*2f40*/  UMOV UR16, UR10 ;  /* 0x0000000a00107c82 */ /* 0x000fe20008000000 */
[----:B------:R-:W-:Y:S02]  /*2f50*/  WARPGROUP.DEPBAR.LE gsb0, 0x0 ;  /* 0x00008000000079c5 */ /* 0x000fe40000010000 */
[----:B------:R-:W-:-:S06]  /*2f60*/  WARPGROUP.ARRIVE ;  /* 0x00000000000079c5 */ /* 0x000fcc0000000000 */
[----:B------:R-:W-:Y:S01]  /*2f70*/  HGMMA.64x96x16.F32.BF16 R24, R176, gdesc[UR16].tnspB, R24, gsb0 ;  /* 0x41600010b0187df0 */ /* 0x000fe20008001818 */
[----:B------:R-:W-:Y:S01]  /*2f80*/  UMOV UR18, UR12 ;  /* 0x0000000c00127c82 */ /* 0x000fe20008000000 */
        /* <DEDUP_REMOVED lines=135> */
[----:B------:R-:W-:Y:S02]  /*3800*/  UIADD3 UR18, UR12, 0xe0, URZ ;  /* 0x000000e00c127890 */ /* 0x000fe4000fffe03f */
[----:B------:R-:W-:Y:S01]  /*3810*/  UIADD3 UR16, UR10, 0x206, URZ ;  /* 0x000002060a107890 */ /* 0x000fe2000fffe03f */
[----:B------:R-:W-:Y:S01]  /*3820*/  UMOV UR19, 0xc0000010 ;  /* 0xc000001000137882 */ /* 0x000fe20000000000 */
[----:B------:R-:W-:Y:S01]  /*3830*/  UMOV UR17, 0x40000040 ;  /* 0x4000004000117882 */ /* 0x000fe20000000000 */
[----:B------:R-:W-:Y:S02]  /*3840*/  UIADD3 UR10, UR12, 0x2e0, URZ ;  /* 0x000002e00c0a7890 */ /* 0x000fe4000fffe03f */
[----:B------:R-:W-:Y:S01]  /*3850*/  UIADD3 UR12, UR12, 0x4e0, URZ ;  /* 0x000004e00c0c7890 */ /* 0x000fe2000fffe03f */
        /* <DEDUP_REMOVED lines=16> */
.L_x_353:
        /* <DEDUP_REMOVED lines=48> */
.L_x_354:
        /* <DEDUP_REMOVED lines=16> */
.L_x_344:
[----:B------:R-:W2:Y:S01]  /*3d60*/  S2UR UR7, SR_CTAID.Y ;  /* 0x00000000000779c3 */ /* 0x000ea20000002600 */
[----:B------:R-:W-:Y:S01]  /*3d70*/  ULDC UR6, c[0x0][0x850] ;  /* 0x0002140000067ab9 */ /* 0x000fe20000000800 */
[----:B------:R-:W3:Y:S01]  /*3d80*/  S2R R0, SR_TID.X ;  /* 0x0000000000007919 */ /* 0x000ee20000002100 */
[----:B------:R-:W-:Y:S01]  /*3d90*/  UISETP.NE.AND UP0, UPT, UR6, 0x1, UPT ;  /* 0x000000010600788c */ /* 0x000fe2000bf05270 */
[----:B------:R-:W-:Y:S01]  /*3da0*/  IMAD R23, R16, 0x1800, R23 ;  /* 0x0000180010177824 */ /* 0x000fe200078e0217 */
[----:B------:R-:W-:Y:S01]  /*3db0*/  ULDC.64 UR14, c[0x0][0x818] ;  /* 0x00020600000e7ab9 */ /* 0x000fe20000000a00 */
[----:B------:R-:W-:Y:S01]  /*3dc0*/  ULDC UR12, c[0x0][0x870] ;  /* 0x00021c00000c7ab9 */ /* 0x000fe20000000800 */
[----:B------:R-:W-:Y:S01]  /*3dd0*/  ULDC.64 UR18, c[0x0][0x840] ;  /* 0x0002100000127ab9 */ /* 0x000fe20000000a00 */
[----:B------:R-:W5:Y:S01]  /*3de0*/  S2UR UR17, SR_CTAID.X ;  /* 0x00000000001179c3 */ /* 0x000f620000002500 */
[----:B------:R-:W-:Y:S01]  /*3df0*/  ULDC.64 UR20, c[0x0][0x868] ;  /* 0x00021a0000147ab9 */ /* 0x000fe20000000a00 */
[----:B------:R-:W-:-:S06]  /*3e00*/  IMAD R23, R23, 0x4, R18 ;  /* 0x0000000417177824 */ /* 0x000fcc00078e0212 */
[----:B------:R-:W-:Y:S08]  /*3e10*/  BAR.SYNC.DEFER_BLOCKING 0x1, 0x100 ;  /* 0x0044000000007b1d */ /* 0x000ff00000010000 */
[----:B------:R-:W4:Y:S01]  /*3e20*/  S2UR UR24, SR_CTAID.Z ;  /* 0x00000000001879c3 */ /* 0x000f220000002700 */
[----:B------:R-:W-:Y:S01]  /*3e30*/  @UP0 ULDC UR4, c[0x0][0x854] ;  /* 0x0002150000040ab9 */ /* 0x000fe20000000800 */
[----:B------:R-:W-:Y:S01]  /*3e40*/  @UP0 ULDC UR9, c[0x0][0x858] ;  /* 0x0002160000090ab9 */ /* 0x000fe20000000800 */
[----:B------:R-:W-:Y:S01]  /*3e50*/  ULDC.64 UR22, c[0x0][0x848] ;  /* 0x0002120000167ab9 */ /* 0x000fe20000000a00 */
[----:B------:R-:W-:Y:S01]  /*3e60*/  BSSY B0, `(.L_x_356) ;  /* 0x0000073000007945 */ /* 0x000fe20003800000 */
[----:B--2---:R-:W-:-:S02]  /*3e70*/  UIMAD.WIDE.U32 UR4, UR7, UR4, URZ ;  /* 0x00000004070472a5 */ /* 0x004fc4000f8e003f */
[----:B------:R-:W-:Y:S02]  /*3e80*/  UMOV UR8, UR7 ;  /* 0x0000000700087c82 */ /* 0x000fe40008000000 */
[----:B------:R-:W-:Y:S02]  /*3e90*/  @UP0 USHF.R.U32.HI UR8, URZ, UR9, UR5 ;  /* 0x000000093f080299 */ /* 0x000fe40008011605 */
[----:B-----5:R-:W-:Y:S02]  /*3ea0*/  UIMAD UR10, UR17, 0x3000, URZ ;  /* 0x00003000110a78a4 */ /* 0x020fe4000f8e023f */
[----:B------:R-:W-:Y:S01]  /*3eb0*/  USHF.R.S32.HI UR13, URZ, 0x1f, UR8 ;  /* 0x0000001f3f0d7899 */ /* 0x000fe20008011408 */
[----:B------:R2:W-:Y:S01]  /*3ec0*/  STS.128 [R23], R24 ;  /* 0x0000001817007388 */ /* 0x0005e20000000c00 */
[----:B------:R-:W-:Y:S01]  /*3ed0*/  USHF.R.S32.HI UR11, URZ, 0x1f, UR10 ;  /* 0x0000001f3f0b7899 */ /* 0x000fe2000801140a */
[----:B---3--:R-:W-:Y:S01]  /*3ee0*/  ISETP.NE.AND P1, PT, R0, 0x80, PT ;  /* 0x000000800000780c */ /* 0x008fe20003f25270 */
[----:B------:R-:W-:Y:S01]  /*3ef0*/  UIMAD UR9, UR13, UR14, URZ ;  /* 0x0000000e0d0972a4 */ /* 0x000fe2000f8e023f */
[----:B------:R2:W-:Y:S01]  /*3f00*/  STS.128 [R23+0x800], R28 ;  /* 0x0008001c17007388 */ /* 0x0005e20000000c00 */
[----:B------:R-:W-:-:S02]  /*3f10*/  UIMAD UR12, UR17, UR12, URZ ;  /* 0x0000000c110c72a4 */ /* 0x000fc4000f8e023f */
[----:B------:R-:W-:Y:S01]  /*3f20*/  UIMAD.WIDE.U32 UR4, UR8, UR14, UR10 ;  /* 0x0000000e080472a5 */ /* 0x000fe2000f8e000a */
[----:B------:R2:W-:Y:S01]  /*3f30*/  STS.128 [R23+0x1000], R32 ;  /* 0x0010002017007388 */ /* 0x0005e20000000c00 */
[----:B------:R-:W-:Y:S01]  /*3f40*/  UIMAD UR16, UR8, UR15, UR9 ;  /* 0x0000000f081072a4 */ /* 0x000fe2000f8e0209 */
[----:B------:R-:W-:Y:S01]  /*3f50*/  ULDC UR14, c[0x0][0x80c] ;  /* 0x00020300000e7ab9 */ /* 0x000fe20000000800 */
[----:B------:R-:W-:Y:S01]  /*3f60*/  UIMAD.WIDE.U32 UR10, UR8, UR18, UR10 ;  /* 0x00000012080a72a5 */ /* 0x000fe2000f8e000a */
[----:B------:R2:W-:Y:S01]  /*3f70*/  STS.128 [R23+0x1800], R36 ;  /* 0x0018002417007388 */ /* 0x0005e20000000c00 */
[----:B------:R-:W-:Y:S02]  /*3f80*/  UIMAD UR12, UR12, UR14, URZ ;  /* 0x0000000e0c0c72a4 */ /* 0x000fe4000f8e023f */
[----:B----4-:R-:W-:Y:S01]  /*3f90*/  UIMAD UR9, UR24, UR14, URZ ;  /* 0x0000000e180972a4 */ /* 0x010fe2000f8e023f */
[----:B------:R2:W-:Y:S01]  /*3fa0*/  STS.128 [R23+0x2000], R4 ;  /* 0x0020000417007388 */ /* 0x0005e20000000c00 */
[----:B------:R-:W-:-:S02]  /*3fb0*/  USHF.R.S32.HI UR15, URZ, 0x1f, UR12 ;  /* 0x0000001f3f0f7899 */ /* 0x000fc4000801140c */
[----:B------:R-:W-:Y:S01]  /*3fc0*/  USHF.R.S32.HI UR14, URZ, 0x1f, UR9 ;  /* 0x0000001f3f0e7899 */ /* 0x000fe20008011409 */
[----:B------:R2:W-:Y:S01]  /*3fd0*/  STS.128 [R23+0x2800], R44 ;  /* 0x0028002c17007388 */ /* 0x0005e20000000c00 */
[----:B------:R-:W-:Y:S02]  /*3fe0*/  UIADD3 UR12, UP0, UP1, UR12, UR9, UR8 ;  /* 0x000000090c0c7290 */ /* 0x000fe4000f91e008 */
[----:B------:R-:W-:Y:S01]  /*3ff0*/  UIMAD UR17, UR13, UR18, URZ ;  /* 0x000000120d1172a4 */ /* 0x000fe2000f8e023f */
[----:B------:R2:W-:Y:S01]  /*4000*/  STS.128 [R23+0x3000], R48 ;  /* 0x0030003017007388 */ /* 0x0005e20000000c00 */
[----:B------:R-:W-:Y:S02]  /*4010*/  UIADD3.X UR14, UR15, UR14, UR13, UP0, UP1 ;  /* 0x0000000e0f0e7290 */ /* 0x000fe400087e240d */
[----:B------:R-:W-:Y:S01]  /*4020*/  USHF.L.U32 UR9, UR12, 0x2, URZ ;  /* 0x000000020c097899 */ /* 0x000fe2000800063f */
[----:B------:R2:W-:Y:S01]  /*4030*/  STS.128 [R23+0x3800], R52 ;  /* 0x0038003417007388 */ /* 0x0005e20000000c00 */
[----:B------:R-:W-:-:S02]  /*4040*/  USHF.L.U64.HI UR12, UR12, 0x2, UR14 ;  /* 0x000000020c0c7899 */ /* 0x000fc4000801020e */
[----:B------:R-:W-:Y:S01]  /*4050*/  UIADD3 UR18, UP0, UR9, UR20, URZ ;  /* 0x0000001409127290 */ /* 0x000fe2000ff1e03f */
[----:B------:R2:W-:Y:S01]  /*4060*/  STS.128 [R23+0x4000], R56 ;  /* 0x0040003817007388 */ /* 0x0005e20000000c00 */
[----:B------:R-:W-:Y:S02]  /*4070*/  UIMAD UR17, UR8, UR19, UR17 ;  /* 0x00000013081172a4 */ /* 0x000fe4000f8e0211 */
[----:B------:R-:W-:Y:S01]  /*4080*/  USHF.R.S32.HI UR13, URZ, 0x1f, UR24 ;  /* 0x0000001f3f0d7899 */ /* 0x000fe20008011418 */
[----:B------:R2:W-:Y:S01]  /*4090*/  STS.128 [R23+0x4800], R60 ;  /* 0x0048003c17007388 */ /* 0x0005e20000000c00 */
[----:B------:R-:W-:Y:S01]  /*40a0*/  UIADD3.X UR19, UR12, UR21, URZ, UP0, !UPT ;  /* 0x000000150c137290 */ /* 0x000fe200087fe43f */
[----:B------:R-:W-:Y:S01]  /*40b0*/  IMAD.U32 R2, RZ, RZ, UR18 ;  /* 0x00000012ff027e24 */ /* 0x000fe2000f8e00ff */
[----:B------:R-:W-:Y:S01]  /*40c0*/  UIADD3 UR5, UR5, UR16, URZ ;  /* 0x0000001005057290 */ /* 0x000fe2000fffe03f */
[----:B------:R2:W-:Y:S01]  /*40d0*/  STS.128 [R23+0x5000], R64 ;  /* 0x0050004017007388 */ /* 0x0005e20000000c00 */
[----:B------:R-:W-:Y:S01]  /*40e0*/  ULDC.64 UR20, c[0x0][0x820] ;  /* 0x0002080000147ab9 */ /* 0x000fe20000000a00 */
[----:B------:R-:W-:Y:S01]  /*40f0*/  UIMAD UR15, UR13, UR22, URZ ;  /* 0x000000160d0f72a4 */ /* 0x000fe2000f8e023f */
[----:B------:R-:W-:Y:S01]  /*4100*/  IMAD.U32 R3, RZ, RZ, UR19 ;  /* 0x00000013ff037e24 */ /* 0x000fe2000f8e00ff */
[----:B------:R-:W-:Y:S01]  /*4110*/  UIMAD UR14, UR13, UR20, URZ ;  /* 0x000000140d0e72a4 */ /* 0x000fe2000f8e023f */
[----:B------:R2:W-:Y:S01]  /*4120*/  STS.128 [R23+0x5800], R68 ;  /* 0x0058004417007388 */ /* 0x0005e20000000c00 */
[----:B------:R-:W-:-:S02]  /*4130*/  UIADD3 UR11, UR11, UR17, URZ ;  /* 0x000000110b0b7290 */ /* 0x000fc4000fffe03f */
[----:B------:R-:W-:Y:S02]  /*4140*/  UIMAD UR13, UR24, UR21, UR14 ;  /* 0x00000015180d72a4 */ /* 0x000fe4000f8e020e */
[----:B------:R-:W-:Y:S01]  /*4150*/  UIMAD.WIDE.U32 UR4, UR24, UR20, UR4 ;  /* 0x00000014180472a5 */ /* 0x000fe2000f8e0004 */
[----:B------:R-:W-:Y:S01]  /*4160*/  ULDC.64 UR16, c[0x0][0x800] ;  /* 0x0002000000107ab9 */ /* 0x000fe20000000a00 */
[----:B------:R-:W-:Y:S02]  /*4170*/  UIMAD.WIDE.U32 UR10, UR24, UR22, UR10 ;  /* 0x00000016180a72a5 */ /* 0x000fe4000f8e000a */
[----:B------:R-:W-:Y:S02]  /*4180*/  UIADD3 UR13, UR5, UR13, URZ ;  /* 0x0000000d050d7290 */ /* 0x000fe4000fffe03f */
[----:B------:R-:W-:Y:S02]  /*4190*/  ULEA UR16, UP0, UR4, UR16, 0x2 ;  /* 0x0000001004107291 */ /* 0x000fe4000f80103f */
[----:B------:R-:W-:Y:S01]  /*41a0*/  UIMAD UR15, UR24, UR23, UR15 ;  /* 0x00000017180f72a4 */ /* 0x000fe2000f8e020f */
[----:B------:R-:W-:Y:S01]  /*41b0*/  ULDC.64 UR20, c[0x0][0x828] ;  /* 0x00020a0000147ab9 */ /* 0x000fe20000000a00 */
[----:B------:R-:W-:-:S02]  /*41c0*/  ULEA.HI.X UR17, UR4, UR17, UR13, 0x2, UP0 ;  /* 0x0000001104117291 */ /* 0x000fc400080f140d */
[----:B------:R-:W-:Y:S02]  /*41d0*/  UIADD3 UR5, UR11, UR15, URZ ;  /* 0x0000000f0b057290 */ /* 0x000fe4000fffe03f */
[----:B------:R-:W-:Y:S02]  /*41e0*/  ULEA UR20, UP1, UR10, UR20, 0x2 ;  /* 0x000000140a147291 */ /* 0x000fe4000f82103f */
[----:B------:R-:W-:Y:S01]  /*41f0*/  UIADD3 UR4, -UR8, URZ, URZ ;  /* 0x0000003f08047290 */ /* 0x000fe2000fffe13f */
[----:B------:R-:W-:Y:S01]  /*4200*/  ULDC UR11, c[0x0][0x740] ;  /* 0x0001d000000b7ab9 */ /* 0x000fe20000000800 */
[----:B------:R-:W-:Y:S01]  /*4210*/  ULEA.HI.X UR5, UR10, UR21, UR5, 0x2, UP1 ;  /* 0x000000150a057291 */ /* 0x000fe200088f1405 */
        /* <DEDUP_REMOVED lines=48> */
[----:B------:R-:W-:Y:S01]  /*4520*/  UIMAD UR6, UR6, UR4, UR7 ;  /* 0x00000004060672a4 */ /* 0x000fe2000f8e0207 */
[----:B--2---:R-:W-:Y:S11]  /*4530*/  @P1 BRA `(.L_x_357) ;  /* 0x0000000000141947 */ /* 0x004ff60003800000 */
.L_x_358:
[----:B------:R-:W2:Y:S04]  /*4540*/  LDG.E.STRONG.GPU R0, desc[UR46][R2.64] ;  /* 0x0000002e02007981 */ /* 0x000ea8000c1ef900 */
[----:B--2---:R-:W-:Y:S01]  /*4550*/  CCTL.IVALL ;  /* 0x00000000ff00798f */ /* 0x004fe20002000000 */
[----:B------:R-:W-:Y:S05]  /*4560*/  YIELD ;  /* 0x0000000000007946 */ /* 0x000fea0003800000 */
[----:B------:R-:W-:-:S13]  /*4570*/  ISETP.NE.AND P0, PT, R0, UR6, PT ;  /* 0x0000000600007c0c */ /* 0x000fda000bf05270 */
[----:B------:R-:W-:Y:S05]  /*4580*/  @P0 BRA `(.L_x_358) ;  /* 0xfffffffc00ec0947 */ /* 0x000fea000383ffff */
.L_x_357:
[----:B------:R-:W-:Y:S05]  /*4590*/  BSYNC B0 ;  /* 0x0000000000007941 */ /* 0x000fea0003800000 */
.L_x_356:
[----:B------:R-:W-:-:S03]  /*45a0*/  UMOV UR4, 0xffffffff ;  /* 0xffffffff00047882 */ /* 0x000fc60000000000 */
[----:B------:R-:W-:Y:S05]  /*45b0*/  BRA.DIV UR4, `(.L_x_359) ;  /* 0x0000003e04cc7947 */ /* 0x000fea000b800000 */
[----:B------:R-:W-:Y:S01]  /*45c0*/  NOP ;  /* 0x0000000000007918 */ /* 0x000fe20000000000 */
.L_x_441:
[----:B------:R-:W-:Y:S01]  /*45d0*/  @!PT LDS RZ, [RZ] ;  /* 0x00000000fffff984 */ /* 0x000fe20000000800 */
[----:B------:R-:W-:Y:S01]  /*45e0*/  @!PT LDS RZ, [RZ] ;  /* 0x00000000fffff984 */ /* 0x000fe20000000800 */
[----:B------:R-:W-:Y:S01]  /*45f0*/  @!PT LDS RZ, [RZ] ;  /* 0x00000000fffff984 */ /* 0x000fe20000000800 */
[----:B------:R-:W-:Y:S01]  /*4600*/  @!PT LDS RZ, [RZ] ;  /* 0x00000000fffff984 */ /* 0x000fe20000000800 */
[----:B------:R2:W-:Y:S06]  /*4610*/  MEMBAR.ALL.CTA ;  /* 0x0000000000007992 */ /* 0x0005ec0000008000 */
[----:B--2---:R-:W2:Y:S01]  /*4620*/  FENCE.VIEW.ASYNC.S ;  /* 0x00000000000073c6 */ /* 0x004ea20000000000 */
[----:B------:R-:W-:Y:S05]  /*4630*/  WARPSYNC.ALL ;  /* 0x0000000000007948 */ /* 0x000fea0003800000 */
[----:B------:R-:W-:Y:S01]  /*4640*/  BSSY B0, `(.L_x_360) ;  /* 0x0000010000007945 */ /* 0x000fe20003800000 */
[----:B--2---:R-:W-:Y:S06]  /*4650*/  BAR.SYNC.DEFER_BLOCKING 0x1, 0x100 ;  /* 0x0044000000007b1d */ /* 0x004fec0000010000 */
[----:B------:R-:W-:Y:S05]  /*4660*/  @P1 BRA `(.L_x_361) ;  /* 0x0000000000341947 */ /* 0x000fea0003800000 */
[----:B------:R-:W-:Y:S01]  /*4670*/  R2UR UR7, R18 ;  /* 0x00000000120772ca */ /* 0x000fe200000e0000 */
[----:B------:R-:W-:Y:S01]  /*4680*/  UMOV UR8, 0xc00 ;  /* 0x00000c0000087882 */ /* 0x000fe20000000000 */
[----:B------:R-:W-:Y:S01]  /*4690*/  PLOP3.LUT P0, PT, PT, PT, PT, 0x80, 0x0 ;  /* 0x000000000000781c */ /* 0x000fe20003f0f070 */
[----:B------:R-:W-:Y:S01]  /*46a0*/  UMOV UR10, 0x0 ;  /* 0x00000000000a7882 */ /* 0x000fe20000000000 */
[----:B------:R-:W-:Y:S01]  /*46b0*/  UMOV UR11, 0x14f00000 ;  /* 0x14f00000000b7882 */ /* 0x000fe20000000000 */
[----:B------:R-:W-:-:S10]  /*46c0*/  UMOV UR4, UR20 ;  /* 0x0000001400047c82 */ /* 0x000fd40008000000 */
.L_x_362:
[----:B------:R-:W-:Y:S01]  /*46d0*/  @P0 ELECT P2, URZ, PT ;  /* 0x00000000003f082f */ /* 0x000fe20003840000 */
[----:B------:R2:W-:-:S12]  /*46e0*/  UBLKRED.G.S.ADD.F32.RN [UR4], [UR7], UR8, desc[UR10] ;  /* 0x00000a04070073bb */ /* 0x0005d800080a1408 */
[----:B------:R-:W-:Y:S02]  /*46f0*/  @P2 PLOP3.LUT P0, PT, P2, PT, PT, 0x8, 0x0 ;  /* 0x000000000000281c */ /* 0x000fe4000170e170 */
[----:B------:R-:W-:-:S11]  /*4700*/  PLOP3.LUT P2, PT, PT, PT, PT, 0x8, 0x0 ;  /* 0x000000000000781c */ /* 0x000fd60003f4e170 */
[----:B--2---:R-:W-:Y:S05]  /*4710*/  @P0 BRA.U.ANY `(.L_x_362) ;  /* 0xfffffffd00ec0947 */ /* 0x004fea000393ffff */
[----:B------:R0:W-:Y:S01]  /*4720*/  UTMACMDFLUSH ;  /* 0x00000000000079b7 */ /* 0x0001e20000000000 */
[----:B------:R-:W-:-:S04]  /*4730*/  DEPBAR.LE SB0, 0x0 ;  /* 0x000080000000791a */ /* 0x000fc80000000000 */
.L_x_361:
[----:B------:R-:W-:Y:S05]  /*4740*/  BSYNC B0 ;  /* 0x0000000000007941 */ /* 0x000fea0003800000 */
.L_x_360:
        /* <DEDUP_REMOVED lines=12> */
[----:B------:R-:W-:-:S05]  /*4810*/  IMAD.MOV.U32 R5, RZ, RZ, 0x1 ;  /* 0x00000001ff057424 */ /* 0x000fca00078e00ff */
[----:B------:R2:W-:Y:S02]  /*4820*/  REDG.E.ADD.S32.STRONG.GPU desc[UR46][R2.64], R5 ;  /* 0x000000050200798e */ /* 0x0005e4000c10e3ae */
.L_x_364:
[----:B------:R-:W-:Y:S05]  /*4830*/  BSYNC B0 ;  /* 0x0000000000007941 */ /* 0x000fea0003800000 */
.L_x_363:
[----:B------:R-:W-:Y:S06]  /*4840*/  BAR.SYNC.DEFER_BLOCKING 0x1, 0x100 ;  /* 0x0044000000007b1d */ /* 0x000fec0000010000 */
[----:B------:R-:W-:Y:S01]  /*4850*/  ULDC.64 UR4, c[0x0][0x860] ;  /* 0x0002180000047ab9 */ /* 0x000fe20000000a00 */
[----:B------:R-:W-:Y:S01]  /*4860*/  BSSY B0, `(.L_x_365) ;  /* 0x0000017000007945 */ /* 0x000fe20003800000 */
[----:B------:R-:W-:-:S04]  /*4870*/  UIADD3 UR9, UP0, UR9, UR4, URZ ;  /* 0x0000000409097290 */ /* 0x000fc8000ff1e03f */
[----:B------:R-:W-:Y:S02]  /*4880*/  UIADD3.X UR12, UR12, UR5, URZ, UP0, !UPT ;  /* 0x000000050c0c7290 */ /* 0x000fe400087fe43f */
[----:B--2---:R-:W-:-:S04]  /*4890*/  IMAD.U32 R2, RZ, RZ, UR9 ;  /* 0x00000009ff027e24 */ /* 0x004fc8000f8e00ff */
[----:B------:R-:W-:Y:S01]  /*48a0*/  IMAD.U32 R3, RZ, RZ, UR12 ;  /* 0x0000000cff037e24 */ /* 0x000fe2000f8e00ff */
        /* <DEDUP_REMOVED lines=12> */
[----:B------:R-:W-:Y:S05]  /*4970*/  @P1 BRA `(.L_x_366) ;  /* 0x0000000000141947 */ /* 0x000fea0003800000 */
.L_x_367:
[----:B------:R-:W3:Y:S04]  /*4980*/  LDG.E.STRONG.GPU R0, desc[UR46][R2.64] ;  /* 0x0000002e02007981 */ /* 0x000ee8000c1ef900 */
[----:B---3--:R-:W-:Y:S01]  /*4990*/  CCTL.IVALL ;  /* 0x00000000ff00798f */ /* 0x008fe20002000000 */
[----:B------:R-:W-:Y:S05]  /*49a0*/  YIELD ;  /* 0x0000000000007946 */ /* 0x000fea0003800000 */
[----:B------:R-:W-:-:S13]  /*49b0*/  ISETP.NE.AND P0, PT, R0, UR6, PT ;  /* 0x0000000600007c0c */ /* 0x000fda000bf05270 */
[----:B------:R-:W-:Y:S05]  /*49c0*/  @P0 BRA `(.L_x_367) ;  /* 0xfffffffc00ec0947 */ /* 0x000fea000383ffff */
.L_x_366:
[----:B------:R-:W-:Y:S05]  /*49d0*/  BSYNC B0 ;  /* 0x0000000000007941 */ /* 0x000fea0003800000 */
.L_x_365:
[----:B------:R-:W-:-:S03]  /*49e0*/  UMOV UR4, 0xffffffff ;  /* 0xffffffff00047882 */ /* 0x000fc60000000000 */
[----:B------:R-:W-:Y:S05]  /*49f0*/  BRA.DIV UR4, `(.L_x_368) ;  /* 0x0000003a04d87947 */ /* 0x000fea000b800000 */
[----:B------:R-:W-:Y:S01]  /*4a00*/  NOP ;  /* 0x0000000000007918 */ /* 0x000fe20000000000 */
.L_x_444:
[----:B------:R-:W-:Y:S01]  /*4a10*/  @!PT LDS RZ, [RZ] ;  /* 0x00000000fffff984 */ /* 0x000fe20000000800 */
[----:B------:R-:W-:Y:S01]  /*4a20*/  @!PT LDS RZ, [RZ] ;  /* 0x00000000fffff984 */ /* 0x000fe20000000800 */
[----:B------:R-:W-:Y:S01]  /*4a30*/  @!PT LDS RZ, [RZ] ;  /* 0x00000000fffff984 */ /* 0x000fe20000000800 */
[----:B------:R-:W-:Y:S01]  /*4a40*/  @!PT LDS RZ, [RZ] ;  /* 0x00000000fffff984 */ /* 0x000fe20000000800 */
[----:B------:R3:W-:Y:S06]  /*4a50*/  MEMBAR.ALL.CTA ;  /* 0x0000000000007992 */ /* 0x0007ec0000008000 */
[----:B---3--:R-:W3:Y:S01]  /*4a60*/  FENCE.VIEW.ASYNC.S ;  /* 0x00000000000073c6 */ /* 0x008ee20000000000 */
[----:B------:R-:W-:Y:S05]  /*4a70*/  WARPSYNC.ALL ;  /* 0x0000000000007948 */ /* 0x000fea0003800000 */
[----:B------:R-:W-:Y:S01]  /*4a80*/  BSSY B0, `(.L_x_369) ;  /* 0x0000011000007945 */ /* 0x000fe20003800000 */
        /* <DEDUP_REMOVED lines=9> */
.L_x_371:
[----:B------:R-:W-:Y:S01]  /*4b20*/  @P0 ELECT P2, URZ, PT ;  /* 0x00000000003f082f */ /* 0x000fe20003840000 */
[----:B------:R3:W-:-:S12]  /*4b30*/  UBLKRED.G.S.ADD.F32.RN [UR4], [UR7], UR8, desc[UR10] ;  /* 0x00000a04070073bb */ /* 0x0007d800080a1408 */
[----:B------:R-:W-:Y:S02]  /*4b40*/  @P2 PLOP3.LUT P0, PT, P2, PT, PT, 0x8, 0x0 ;  /* 0x000000000000281c */ /* 0x000fe4000170e170 */
[----:B------:R-:W-:-:S11]  /*4b50*/  PLOP3.LUT P2, PT, PT, PT, PT, 0x8, 0x0 ;  /* 0x000000000000781c */ /* 0x000fd60003f4e170 */
[----:B---3--:R-:W-:Y:S05]  /*4b60*/  @P0 BRA.U.ANY `(.L_x_371) ;  /* 0xfffffffd00ec0947 */ /* 0x008fea000393ffff */
[----:B------:R0:W-:Y:S01]  /*4b70*/  UTMACMDFLUSH ;  /* 0x00000000000079b7 */ /* 0x0001e20000000000 */
[----:B------:R-:W-:-:S04]  /*4b80*/  DEPBAR.LE SB0, 0x0 ;  /* 0x000080000000791a */ /* 0x000fc80000000000 */
.L_x_370:
[----:B------:R-:W-:Y:S05]  /*4b90*/  BSYNC B0 ;  /* 0x0000000000007941 */ /* 0x000fea0003800000 */
.L_x_369:
[----:B------:R-:W-:Y:S01]  /*4ba0*/  NOP ;  /* 0x0000000000007918 */ /* 0x000fe20000000000 */
[----:B------:R-:W-:Y:S05]  /*4bb0*/  @P1 BRA `(.L_x_335) ;  /* 0x0000003400e01947 */ /* 0x000fea0003800000 */
[----:B------:R-:W-:Y:S01]  /*4bc0*/  IMAD.MOV.U32 R5, RZ, RZ, 0x1 ;  /* 0x00000001ff057424 */ /* 0x000fe200078e00ff */
[----:B------:R-:W-:Y:S01]  /*4bd0*/  @!PT LDS RZ, [RZ] ;  /* 0x00000000fffff984 */ /* 0x000fe20000000800 */
[----:B------:R-:W-:Y:S01]  /*4be0*/  @!PT LDS RZ, [RZ] ;  /* 0x00000000fffff984 */ /* 0x000fe20000000800 */
[----:B------:R-:W-:Y:S01]  /*4bf0*/  @!PT LDS RZ, [RZ] ;  /* 0x00000000fffff984 */ /* 0x000fe20000000800 */
[----:B------:R-:W-:Y:S01]  /*4c00*/  @!PT LDS RZ, [RZ] ;  /* 0x00000000fffff984 */ /* 0x000fe20000000800 */
[----:B------:R3:W-:Y:S06]  /*4c10*/  MEMBAR.ALL.CTA ;  /* 0x0000000000007992 */ /* 0x0007ec0000008000 */
[----:B---3--:R-:W-:Y:S06]  /*4c20*/  MEMBAR.ALL.GPU ;  /* 0x0000000000007992 */ /* 0x008fec000000a000 */
[----:B------:R-:W-:-:S00]  /*4c30*/  ERRBAR ;  /* 0x00000000000079ab */ /* 0x000fc00000000000 */
[----:B------:R-:W-:Y:S06]  /*4c40*/  CGAERRBAR ;  /* 0x00000000000075ab */ /* 0x000fec0000000000 */
[----:B012345:R-:W-:Y:S04]  /*4c50*/  CCTL.IVALL ;  /* 0x00000000ff00798f */ /* 0x03ffe80002000000 */
[----:B------:R3:W-:Y:S01]  /*4c60*/  REDG.E.ADD.S32.STRONG.GPU desc[UR46][R2.64], R5 ;  /* 0x000000050200798e */ /* 0x0007e2000c10e3ae */
[----:B------:R-:W-:Y:S05]  /*4c70*/  BRA `(.L_x_335) ;  /* 0x0000003400b07947 */ /* 0x000fea0003800000 */
.L_x_333:
        /* <DEDUP_REMOVED lines=15> */
[----:B------:R-:W-:Y:S01]  /*4d70*/  UISETP.GE.AND UP1, UPT, UR16, 0x1, UPT ;  /* 0x000000011000788c */ /* 0x000fe2000bf26270 */
[----:B------:R-:W-:Y:S01]  /*4d80*/  ULDC UR15, c[0x0][0x288] ;  /* 0x0000a200000f7ab9 */ /* 0x000fe20000000800 */
[----:B------:R-:W-:Y:S01]  /*4d90*/  USHF.R.S32.HI UR14, URZ, 0x1f, UR7 ;  /* 0x0000001f3f0e7899 */ /* 0x000fe20008011407 */
[----:B------:R-:W-:-:S03]  /*4da0*/  ULDC.64 UR12, c[0x0][0x2e0] ;  /* 0x0000b800000c7ab9 */ /* 0x000fc60000000a00 */
[----:B------:R-:W-:Y:S02]  /*4db0*/  PLOP3.LUT P1, PT, PT, PT, UP1, 0x80, 0x0 ;  /* 0x000000000000781c */ /* 0x000fe40003f2f018 */
[----:B------:R-:W-:Y:S01]  /*4dc0*/  ELECT P0, URZ, PT ;  /* 0x00000000003f782f */ /* 0x000fe20003800000 */
[----:B-1----:R-:W-:Y:S02]  /*4dd0*/  USHF.R.S32.HI UR8, URZ, 0x1f, UR9 ;  /* 0x0000001f3f087899 */ /* 0x002fe40008011409 */
[----:B------:R-:W-:Y:S02]  /*4de0*/  UIMAD.WIDE.U32 UR4, UR9, UR10, URZ ;  /* 0x0000000a090472a5 */ /* 0x000fe4000f8e003f */
[----:B------:R-:W-:-:S04]  /*4df0*/  UIMAD UR6, UR8, UR10, URZ ;  /* 0x0000000a080672a4 */ /* 0x000fc8000f8e023f */
[----:B------:R-:W-:Y:S02]  /*4e00*/  UIMAD UR6, UR9, UR11, UR6 ;  /* 0x0000000b090672a4 */ /* 0x000fe4000f8e0206 */
[----:B------:R-:W-:Y:S02]  /*4e10*/  UIMAD UR11, UR7, UR15, URZ ;  /* 0x0000000f070b72a4 */ /* 0x000fe4000f8e023f */
[----:B------:R-:W-:Y:S02]  /*4e20*/  UIADD3 UR5, UR5, UR6, URZ ;  /* 0x0000000605057290 */ /* 0x000fe4000fffe03f */
[----:B------:R-:W-:Y:S02]  /*4e30*/  UIMAD UR6, UR14, UR12, URZ ;  /* 0x0000000c0e0672a4 */ /* 0x000fe4000f8e023f */
[----:B------:R-:W-:Y:S02]  /*4e40*/  UIADD3 UR10, UP0, UR11, UR9, URZ ;  /* 0x000000090b0a7290 */ /* 0x000fe4000ff1e03f */
[----:B------:R-:W-:-:S02]  /*4e50*/  UIMAD UR14, UR7, UR13, UR6 ;  /* 0x0000000d070e72a4 */ /* 0x000fc4000f8e0206 */
[----:B------:R-:W-:Y:S02]  /*4e60*/  UIMAD.WIDE.U32 UR6, UR7, UR12, UR4 ;  /* 0x0000000c070672a5 */ /* 0x000fe4000f8e0004 */
[----:B------:R-:W-:Y:S01]  /*4e70*/  ULEA.HI.X.SX32 UR11, UR11, UR8, 0x1, UP0 ;  /* 0x000000080b0b7291 */ /* 0x000fe200080f0e3f */
[----:B------:R-:W-:Y:S11]  /*4e80*/  @!P1 BRA `(.L_x_335) ;  /* 0x00000034002c9947 */ /* 0x000ff60003800000 */
[----:B------:R-:W1:Y:S01]  /*4e90*/  S2R R3, SR_TID.X ;  /* 0x0000000000037919 */ /* 0x000e620000002100 */
[----:B------:R-:W-:Y:S01]  /*4ea0*/  UIADD3 UR4, UR16, 0x3f, URZ ;  /* 0x0000003f10047890 */ /* 0x000fe2000fffe03f */
[----:B------:R-:W2:Y:S01]  /*4eb0*/  S2UR UR27, SR_CTAID.X ;  /* 0x00000000001b79c3 */ /* 0x000ea20000002500 */
[----:B------:R-:W-:Y:S02]  /*4ec0*/  UISETP.GE.AND UP0, UPT, UR16, 0x41, UPT ;  /* 0x000000411000788c */ /* 0x000fe4000bf06270 */
[----:B------:R-:W-:Y:S02]  /*4ed0*/  USHF.R.S32.HI UR5, URZ, 0x1f, UR4 ;  /* 0x0000001f3f057899 */ /* 0x000fe40008011404 */
[----:B------:R-:W-:Y:S02]  /*4ee0*/  UIADD3 UR14, UR7, UR14, URZ ;  /* 0x0000000e070e7290 */ /* 0x000fe4000fffe03f */
[----:B------:R-:W-:Y:S01]  /*4ef0*/  ULEA.HI UR5, UR5, UR4, URZ, 0x6 ;  /* 0x0000000405057291 */ /* 0x000fe2000f8f303f */
[----:B------:R-:W-:-:S02]  /*4f00*/  PLOP3.LUT P1, PT, PT, PT, UP0, 0x80, 0x0 ;  /* 0x000000000000781c */ /* 0x000fc40003f2f008 */
[----:B------:R-:W-:Y:S01]  /*4f10*/  ULDC UR4, c[0x0][0x760] ;  /* 0x0001d80000047ab9 */ /* 0x000fe20000000800 */
[----:B------:R-:W-:Y:S02]  /*4f20*/  USHF.R.S32.HI UR5, URZ, 0x6, UR5 ;  /* 0x000000063f057899 */ /* 0x000fe40008011405 */
        /* <DEDUP_REMOVED lines=19> */
.L_x_398:
        /* <DEDUP_REMOVED lines=17> */
.L_x_376:
[----:B------:R-:W2:Y:S04]  /*5170*/  LDG.E.STRONG.GPU R4, desc[UR46][R2.64] ;  /* 0x0000002e02047981 */ /* 0x000ea8000c1ef900 */
[----:B--2---:R-:W-:Y:S01]  /*5180*/  CCTL.IVALL ;  /* 0x00000000ff00798f */ /* 0x004fe20002000000 */
[----:B------:R-:W-:Y:S05]  /*5190*/  YIELD ;  /* 0x0000000000007946 */ /* 0x000fea0003800000 */
[----:B------:R-:W-:-:S13]  /*51a0*/  ISETP.NE.AND P3, PT, R4, UR27, PT ;  /* 0x0000001b04007c0c */ /* 0x000fda000bf65270 */
[----:B------:R-:W-:Y:S05]  /*51b0*/  @P3 BRA `(.L_x_376) ;  /* 0xfffffffc00ec3947 */ /* 0x000fea000383ffff */
.L_x_375:
[----:B------:R-:W-:Y:S05]  /*51c0*/  BSYNC B0 ;  /* 0x0000000000007941 */ /* 0x000fea0003800000 */
.L_x_374:
[----:B------:R-:W-:-:S03]  /*51d0*/  UMOV UR16, 0xffffffff ;  /* 0xffffffff00107882 */ /* 0x000fc60000000000 */
[----:B------:R-:W-:Y:S05]  /*51e0*/  BRA.DIV UR16, `(.L_x_377) ;  /* 0x0000003210f87947 */ /* 0x000fea000b800000 */
[----:B------:R-:W-:Y:S01]  /*51f0*/  NOP ;  /* 0x0000000000007918 */ /* 0x000fe20000000000 */
.L_x_447:
        /* <DEDUP_REMOVED lines=19> */
.L_x_379:
[----:B------:R-:W-:Y:S05]  /*5330*/  BSYNC B0 ;  /* 0x0000000000007941 */ /* 0x000fea0003800000 */
.L_x_378:
        /* <DEDUP_REMOVED lines=13> */
.L_x_381:
[----:B------:R-:W-:Y:S05]  /*5410*/  BSYNC B0 ;  /* 0x0000000000007941 */ /* 0x000fea0003800000 */
.L_x_380:
[----:B------:R-:W-:Y:S06]  /*5420*/  BAR.ARV 0xa, 0xa0 ;  /* 0x0282800000007b1d */ /* 0x000fec0000002000 */
[----:B------:R-:W-:Y:S04]  /*5430*/  BSSY B0, `(.L_x_382) ;  /* 0x0000003000007945 */ /* 0x000fe80003800000 */
[----:B------:R-:W-:Y:S05]  /*5440*/  @!P0 BRA `(.L_x_383) ;  /* 0x0000000000048947 */ /* 0x000fea0003800000 */
[----:B------:R-:W-:-:S04]  /*5450*/  DEPBAR.LE SB0, 0x0 ;  /* 0x000080000000791a */ /* 0x000fc80000000000 */
.L_x_383:
[----:B------:R-:W-:Y:S05]  /*5460*/  BSYNC B0 ;  /* 0x0000000000007941 */ /* 0x000fea0003800000 */
.L_x_382:
        /* <DEDUP_REMOVED lines=19> */
.L_x_385:
[----:B------:R-:W-:Y:S05]  /*55a0*/  BSYNC B0 ;  /* 0x0000000000007941 */ /* 0x000fea0003800000 */
.L_x_384:
        /* <DEDUP_REMOVED lines=9> */
.L_x_388:
[----:B------:R-:W2:Y:S04]  /*5640*/  LDG.E.STRONG.GPU R4, desc[UR46][R2.64] ;  /* 0x0000002e02047981 */ /* 0x000ea8000c1ef900 */
[----:B--2---:R-:W-:Y:S01]  /*5650*/  CCTL.IVALL ;  /* 0x00000000ff00798f */ /* 0x004fe20002000000 */
[----:B------:R-:W-:Y:S05]  /*5660*/  YIELD ;  /* 0x0000000000007946 */ /* 0x000fea0003800000 */
[----:B------:R-:W-:-:S13]  /*5670*/  ISETP.NE.AND P3, PT, R4, UR27, PT ;  /* 0x0000001b04007c0c */ /* 0x000fda000bf65270 */
[----:B------:R-:W-:Y:S05]  /*5680*/  @P3 BRA `(.L_x_388) ;  /* 0xfffffffc00ec3947 */ /* 0x000fea000383ffff */
.L_x_387:
[----:B------:R-:W-:Y:S05]  /*5690*/  BSYNC B0 ;  /* 0x0000000000007941 */ /* 0x000fea0003800000 */
.L_x_386:
[----:B------:R-:W-:-:S03]  /*56a0*/  UMOV UR8, 0xffffffff ;  /* 0xffffffff00087882 */ /* 0x000fc60000000000 */
[----:B------:R-:W-:Y:S05]  /*56b0*/  BRA.DIV UR8, `(.L_x_389) ;  /* 0x0000002e08e07947 */ /* 0x000fea000b800000 */
[----:B------:R-:W-:Y:S01]  /*56c0*/  NOP ;  /* 0x0000000000007918 */ /* 0x000fe20000000000 */
.L_x_450:
        /* <DEDUP_REMOVED lines=13> */
.L_x_391:
[----:B------:R-:W-:Y:S05]  /*57a0*/  BSYNC B0 ;  /* 0x0000000000007941 */ /* 0x000fea0003800000 */
.L_x_390:
        /* <DEDUP_REMOVED lines=13> */
.L_x_393:
[----:B------:R-:W-:Y:S05]  /*5880*/  BSYNC B0 ;  /* 0x0000000000007941 */ /* 0x000fea0003800000 */
.L_x_392:
[----:B------:R-:W-:Y:S06]  /*5890*/  BAR.ARV 0xa, 0xa0 ;  /* 0x0282800000007b1d */ /* 0x000fec0000002000 */
[----:B------:R-:W-:Y:S04]  /*58a0*/  BSSY B0, `(.L_x_394) ;  /* 0x0000003000007945 */ /* 0x000fe80003800000 */
[----:B------:R-:W-:Y:S05]  /*58b0*/  @!P0 BRA `(.L_x_395) ;  /* 0x0000000000048947 */ /* 0x000fea0003800000 */
[----:B------:R-:W-:-:S04]  /*58c0*/  DEPBAR.LE SB0, 0x0 ;  /* 0x000080000000791a */ /* 0x000fc80000000000 */
.L_x_395:
[----:B------:R-:W-:Y:S05]  /*58d0*/  BSYNC B0 ;  /* 0x0000000000007941 */ /* 0x000fea0003800000 */
.L_x_394:
        /* <DEDUP_REMOVED lines=19> */
.L_x_397:
[----:B------:R-:W-:Y:S05]  /*5a10*/  BSYNC B0 ;  /* 0x0000000000007941 */ /* 0x000fea0003800000 */
.L_x_396:
[----:B------:R-:W-:Y:S02]  /*5a20*/  UIADD3 UR4, UR4, 0x2, URZ ;  /* 0x0000000204047890 */ /* 0x000fe4000fffe03f */
[----:B------:R-:W-:Y:S01]  /*5a30*/  UIADD3 UR5, UR5, 0x1, URZ ;  /* 0x0000000105057890 */ /* 0x000fe2000fffe03f */
[----:B------:R-:W-:Y:S11]  /*5a40*/  @P2 BRA `(.L_x_398) ;  /* 0xfffffff400842947 */ /* 0x000ff6000383ffff */
.L_x_373:
[----:B------:R-:W-:-:S13]  /*5a50*/  ISETP.NE.AND P1, PT, RZ, UR33, PT ;  /* 0x00000021ff007c0c */ /* 0x000fda000bf25270 */
[----:B------:R-:W-:Y:S05]  /*5a60*/  @!P1 BRA `(.L_x_335) ;  /* 0x0000002800349947 */ /* 0x000fea0003800000 */
        /* <DEDUP_REMOVED lines=11> */
.L_x_401:
[----:B------:R-:W2:Y:S04]  /*5b20*/  LDG.E.STRONG.GPU R0, desc[UR46][R2.64] ;  /* 0x0000002e02007981 */ /* 0x000ea8000c1ef900 */
[----:B--2---:R-:W-:Y:S01]  /*5b30*/  CCTL.IVALL ;  /* 0x00000000ff00798f */ /* 0x004fe20002000000 */
[----:B------:R-:W-:Y:S05]  /*5b40*/  YIELD ;  /* 0x0000000000007946 */ /* 0x000fea0003800000 */
[----:B------:R-:W-:-:S13]  /*5b50*/  ISETP.NE.AND P2, PT, R0, UR27, PT ;  /* 0x0000001b00007c0c */ /* 0x000fda000bf45270 */
[----:B------:R-:W-:Y:S05]  /*5b60*/  @P2 BRA `(.L_x_401) ;  /* 0xfffffffc00ec2947 */ /* 0x000fea000383ffff */
.L_x_400:
[----:B------:R-:W-:Y:S05]  /*5b70*/  BSYNC B0 ;  /* 0x0000000000007941 */ /* 0x000fea0003800000 */
.L_x_399:
[----:B------:R-:W-:-:S03]  /*5b80*/  UMOV UR5, 0xffffffff ;  /* 0xffffffff00057882 */ /* 0x000fc60000000000 */
[----:B------:R-:W-:Y:S05]  /*5b90*/  BRA.DIV UR5, `(.L_x_402) ;  /* 0x0000002a05c47947 */ /* 0x000fea000b800000 */
[----:B------:R-:W-:Y:S01]  /*5ba0*/  NOP ;  /* 0x0000000000007918 */ /* 0x000fe20000000000 */
.L_x_453:
        /* <DEDUP_REMOVED lines=22> */
.L_x_404:
[----:B------:R-:W-:Y:S05]  /*5d10*/  BSYNC B0 ;  /* 0x0000000000007941 */ /* 0x000fea0003800000 */
.L_x_403:
        /* <DEDUP_REMOVED lines=20> */
.L_x_406:
[----:B------:R-:W-:Y:S05]  /*5e60*/  BSYNC B0 ;  /* 0x0000000000007941 */ /* 0x000fea0003800000 */
.L_x_405:
[----:B------:R-:W-:Y:S06]  /*5e70*/  BAR.ARV 0xa, 0xa0 ;  /* 0x0282800000007b1d */ /* 0x000fec0000002000 */
[----:B------:R-:W-:Y:S04]  /*5e80*/  BSSY B0, `(.L_x_407) ;  /* 0x0000003000007945 */ /* 0x000fe80003800000 */
[----:B------:R-:W-:Y:S05]  /*5e90*/  @!P0 BRA `(.L_x_408) ;  /* 0x0000000000048947 */ /* 0x000fea0003800000 */
[----:B------:R-:W-:-:S04]  /*5ea0*/  DEPBAR.LE SB0, 0x0 ;  /* 0x000080000000791a */ /* 0x000fc80000000000 */
.L_x_408:
[----:B------:R-:W-:Y:S05]  /*5eb0*/  BSYNC B0 ;  /* 0x0000000000007941 */ /* 0x000fea0003800000 */
.L_x_407:
[----:B------:R-:W-:Y:S06]  /*5ec0*/  BAR.ARV 0xb, 0xa0 ;  /* 0x02c2800000007b1d */ /* 0x000fec0000002000 */
[----:B------:R-:W-:Y:S01]  /*5ed0*/  NOP ;  /* 0x0000000000007918 */ /* 0x000fe20000000000 */
        /* <DEDUP_REMOVED lines=15> */
[----:B--2---:R4:W-:Y:S01]  /*5fd0*/  @P0 REDG.E.ADD.S32.STRONG.GPU desc[UR46][R2.64], R5 ;  /* 0x000000050200098e */ /* 0x0049e2000c10e3ae */
[----:B------:R-:W-:Y:S05]  /*5fe0*/  BRA `(.L_x_335) ;  /* 0x0000002000d47947 */ /* 0x000fea0003800000 */
.L_x_372:
        /* <DEDUP_REMOVED lines=48> */
.L_x_454:
        /* <DEDUP_REMOVED lines=14> */
.L_x_412:
        /* <DEDUP_REMOVED lines=23> */
[----:B------:R-:W-:Y:S01]  /*6540*/  MOV R14, UR47 ;  /* 0x0000002f000e7c02 */ /* 0x000fe20008000f00 */
[----:B--2---:R-:W-:Y:S01]  /*6550*/  IMAD.MOV.U32 R10, RZ, RZ, R6 ;  /* 0x000000ffff0a7224 */ /* 0x004fe200078e0006 */
[----:B------:R-:W-:Y:S01]  /*6560*/  UIADD3 UR44, UR8, 0x1e000, URZ ;  /* 0x0001e000082c7890 */ /* 0x000fe2000fffe03f */
[----:B------:R-:W-:Y:S01]  /*6570*/  IMAD.MOV.U32 R11, RZ, RZ, R7 ;  /* 0x000000ffff0b7224 */ /* 0x000fe200078e0007 */
[----:B------:R-:W-:Y:S01]  /*6580*/  UMOV UR33, UR25 ;  /* 0x0000001900217c82 */ /* 0x000fe20008000000 */
[----:B------:R-:W-:Y:S01]  /*6590*/  UMOV UR17, UR25 ;  /* 0x0000001900117c82 */ /* 0x000fe20008000000 */
[----:B------:R-:W-:Y:S01]  /*65a0*/  IADD3 R2, P1, R10, 0x2f0, RZ ;  /* 0x000002f00a027810 */ /* 0x000fe20007f3e0ff */
[----:B------:R-:W-:Y:S01]  /*65b0*/  UIADD3 UR9, UR8, 0x26800, URZ ;  /* 0x0002680008097890 */ /* 0x000fe2000fffe03f */
[----:B------:R-:W-:Y:S01]  /*65c0*/  MOV R15, UR46 ;  /* 0x0000002e000f7c02 */ /* 0x000fe20008000f00 */
[----:B------:R-:W-:Y:S01]  /*65d0*/  UMOV UR45, UR25 ;  /* 0x00000019002d7c82 */ /* 0x000fe20008000000 */
        /* <DEDUP_REMOVED lines=11> */
[----:B------:R-:W-:Y:S01]  /*6690*/  R2UR UR47, R14 ;  /* 0x000000000e2f72ca */ /* 0x000fe200000e0000 */
[----:B------:R-:W-:Y:S01]  /*66a0*/  UIADD3 UR48, UR8, 0x4000, URZ ;  /* 0x0000400008307890 */ /* 0x000fe2000fffe03f */
[----:B------:R-:W-:Y:S01]  /*66b0*/  R2UR UR31, R2 ;  /* 0x00000000021f72ca */ /* 0x000fe200000e0000 */
[--C-:B------:R-:W-:Y:S01]  /*66c0*/  IMAD.X R2, RZ, RZ, R11.reuse, P2 ;  /* 0x000000ffff027224 */ /* 0x100fe200010e060b */
[----:B------:R-:W-:Y:S01]  /*66d0*/  UMOV UR58, 0x30 ;  /* 0x00000030003a7882 */ /* 0x000fe20000000000 */
[----:B------:R-:W-:Y:S01]  /*66e0*/  UMOV UR60, UR12 ;  /* 0x0000000c003c7c82 */ /* 0x000fe20008000000 */
[----:B------:R-:W-:Y:S01]  /*66f0*/  UMOV UR59, UR11 ;  /* 0x0000000b003b7c82 */ /* 0x000fe20008000000 */
[----:B------:R-:W-:Y:S01]  /*6700*/  UMOV UR57, UR9 ;  /* 0x0000000900397c82 */ /* 0x000fe20008000000 */
[----:B------:R-:W-:Y:S01]  /*6710*/  R2UR UR23, R2 ;  /* 0x00000000021772ca */ /* 0x000fe200000e0000 */
[----:B------:R-:W-:Y:S01]  /*6720*/  UMOV UR50, 0x40 ;  /* 0x0000004000327882 */ /* 0x000fe20000000000 */
[----:B------:R-:W-:Y:S01]  /*6730*/  IADD3 R2, P1, R10, 0xf0, RZ ;  /* 0x000000f00a027810 */ /* 0x000fe20007f3e0ff */
[----:B------:R-:W-:Y:S01]  /*6740*/  UMOV UR52, UR12 ;  /* 0x0000000c00347c82 */ /* 0x000fe20008000000 */
[----:B------:R-:W-:Y:S01]  /*6750*/  UMOV UR51, UR11 ;  /* 0x0000000b00337c82 */ /* 0x000fe20008000000 */
[----:B------:R-:W-:Y:S01]  /*6760*/  UMOV UR49, UR9 ;  /* 0x0000000900317c82 */ /* 0x000fe20008000000 */
[----:B------:R-:W-:Y:S01]  /*6770*/  R2UR UR40, R2 ;  /* 0x00000000022872ca */ /* 0x000fe200000e0000 */
[----:B-1----:R-:W-:Y:S01]  /*6780*/  IMAD.X R3, RZ, RZ, R11, P1 ;  /* 0x000000ffff037224 */ /* 0x002fe200008e060b */
[----:B------:R-:W-:-:S04]  /*6790*/  R2UR UR46, R15 ;  /* 0x000000000f2e72ca */ /* 0x000fc800000e0000 */
        /* <DEDUP_REMOVED lines=21> */
[----:B------:R-:W-:Y:S01]  /*68f0*/  MOV R16, UR45 ;  /* 0x0000002d00107c02 */ /* 0x000fe20008000f00 */
        /* <DEDUP_REMOVED lines=8> */
[----:B------:R-:W-:Y:S01]  /*6980*/  MOV R17, UR44 ;  /* 0x0000002c00117c02 */ /* 0x000fe20008000f00 */
[----:B------:R-:W-:Y:S01]  /*6990*/  UMOV UR42, 0x50 ;  /* 0x00000050002a7882 */ /* 0x000fe20000000000 */
[----:B------:R-:W-:Y:S01]  /*69a0*/  UMOV UR43, UR11 ;  /* 0x0000000b002b7c82 */ /* 0x000fe20008000000 */
[----:B------:R-:W-:Y:S01]  /*69b0*/  MOV R18, UR42 ;  /* 0x0000002a00127c02 */ /* 0x000fe20008000f00 */
[----:B------:R-:W-:Y:S01]  /*69c0*/  UMOV UR42, 0x20 ;  /* 0x00000020002a7882 */ /* 0x000fe20000000000 */
[----:B------:R-:W-:Y:S01]  /*69d0*/  UMOV UR41, UR9 ;  /* 0x0000000900297c82 */ /* 0x000fe20008000000 */
[----:B------:R2:W-:Y:S01]  /*69e0*/  UTMALDG.4D [UR16], [UR30], desc[UR54] ;  /* 0x000036101e0075b4 */ /* 0x0005e20008019000 */
[----:B------:R-:W-:Y:S01]  /*69f0*/  IMAD.MOV.U32 R5, RZ, RZ, RZ ;  /* 0x000000ffff057224 */ /* 0x000fe200078e00ff */
[----:B------:R3:W-:Y:S01]  /*6a00*/  UTMALDG.4D [UR40], [UR30], desc[UR54] ;  /* 0x000036281e0075b4 */ /* 0x0007e20008019000 */
[----:B------:R4:W-:Y:S01]  /*6a10*/  UTMALDG.4D [UR56], [UR30], desc[UR54] ;  /* 0x000036381e0075b4 */ /* 0x0009e20008019000 */
[----:B-1----:R-:W-:Y:S01]  /*6a20*/  UMOV UR10, 0x40 ;  /* 0x00000040000a7882 */ /* 0x002fe20000000000 */
[----:B------:R4:W-:Y:S01]  /*6a30*/  UTMALDG.4D [UR48], [UR30], desc[UR54] ;  /* 0x000036301e0075b4 */ /* 0x0009e20008019000 */
        /* <DEDUP_REMOVED lines=15> */
[----:B------:R4:W-:Y:S10]  /*6b30*/  UTMALDG.4D [UR8], [UR22], desc[UR54] ;  /* 0x00003608160075b4 */ /* 0x0009f40008019000 */
        /* <DEDUP_REMOVED lines=17> */
.L_x_423:
[----:B------:R-:W-:-:S04]  /*6c50*/  SHF.L.U32 R20, R9, 0x1f, RZ ;  /* 0x0000001f09147819 */ /* 0x000fc800000006ff */
[----:B-1----:R-:W1:Y:S02]  /*6c60*/  SYNCS.PHASECHK.TRANS64.TRYWAIT P1, [R0+URZ+0x26840], R20 ;  /* 0x02684014000075a7 */ /* 0x002e64000802017f */
[----:B-123--:R-:W-:Y:S05]  /*6c70*/  @!P1 BRA `(.L_x_415) ;  /* 0x0000001800bc9947 */ /* 0x00efea0003800000 */
.L_x_455:
[----:B------:R-:W-:Y:S05]  /*6c80*/  @P0 BRA `(.L_x_416) ;  /* 0x0000000000140947 */ /* 0x000fea0003800000 */
[----:B------:R-:W-:Y:S01]  /*6c90*/  ISETP.NE.AND P1, PT, R13, RZ, PT ;  /* 0x000000ff0d00720c */ /* 0x000fe20003f25270 */
[----:B------:R-:W-:-:S04]  /*6ca0*/  IMAD.MOV.U32 R3, RZ, RZ, 0x3100 ;  /* 0x00003100ff037424 */ /* 0x000fc800078e00ff */
[----:B------:R2:W-:Y:S08]  /*6cb0*/  SYNCS.ARRIVE.TRANS64 RZ, [R0+URZ+0x26830], R3 ;  /* 0x0268300300ff79a7 */ /* 0x0005f0000800003f */
[----:B------:R-:W-:Y:S05]  /*6cc0*/  @!P1 BRA `(.L_x_416) ;  /* 0x0000000000049947 */ /* 0x000fea0003800000 */
[----:B------:R-:W-:Y:S01]  /*6cd0*/  BPT.TRAP 0x1 ;  /* 0x000000040000795c */ /* 0x000fe20000300000 */
.L_x_416:
        /* <DEDUP_REMOVED lines=42> */
.L_x_456:
[----:B------:R-:W-:Y:S05]  /*6f80*/  @P0 BRA `(.L_x_418) ;  /* 0x0000000000140947 */ /* 0x000fea0003800000 */
[----:B------:R-:W-:Y:S01]  /*6f90*/  ISETP.NE.AND P1, PT, R13, RZ, PT ;  /* 0x000000ff0d00720c */ /* 0x000fe20003f25270 */
[----:B------:R-:W-:-:S04]  /*6fa0*/  IMAD.MOV.U32 R3, RZ, RZ, 0x3100 ;  /* 0x00003100ff037424 */ /* 0x000fc800078e00ff */
[----:B------:R3:W-:Y:S08]  /*6fb0*/  SYNCS.ARRIVE.TRANS64 RZ, [R0+URZ+0x26818], R3 ;  /* 0x0268180300ff79a7 */ /* 0x0007f0000800003f */
[----:B------:R-:W-:Y:S05]  /*6fc0*/  @!P1 BRA `(.L_x_418) ;  /* 0x0000000000049947 */ /* 0x000fea0003800000 */
[----:B------:R-:W-:Y:S01]  /*6fd0*/  BPT.TRAP 0x1 ;  /* 0x000000040000795c */ /* 0x000fe20000300000 */
.L_x_418:
        /* <DEDUP_REMOVED lines=34> */
.L_x_457:
[----:B-123--:R-:W-:Y:S01]  /*7200*/  SHF.R.S32.HI R20, RZ, 0x1f, R19 ;  /* 0x0000001fff147819 */ /* 0x00efe20000011413 */
[----:B------:R-:W-:Y:S06]  /*7210*/  @P0 BRA `(.L_x_420) ;  /* 0x0000000000140947 */ /* 0x000fec0003800000 */
[----:B------:R-:W-:Y:S01]  /*7220*/  ISETP.NE.AND P1, PT, R13, RZ, PT ;  /* 0x000000ff0d00720c */ /* 0x000fe20003f25270 */
[----:B------:R-:W-:-:S04]  /*7230*/  IMAD.MOV.U32 R21, RZ, RZ, 0x3100 ;  /* 0x00003100ff157424 */ /* 0x000fc800078e00ff */
[----:B------:R1:W-:Y:S08]  /*7240*/  SYNCS.ARRIVE.TRANS64 RZ, [R0+URZ+0x26838], R21 ;  /* 0x0268381500ff79a7 */ /* 0x0003f0000800003f */
[----:B------:R-:W-:Y:S05]  /*7250*/  @!P1 BRA `(.L_x_420) ;  /* 0x0000000000049947 */ /* 0x000fea0003800000 */
[----:B------:R-:W-:Y:S01]  /*7260*/  BPT.TRAP 0x1 ;  /* 0x000000040000795c */ /* 0x000fe20000300000 */
.L_x_420:
        /* <DEDUP_REMOVED lines=38> */
.L_x_459:
[----:B------:R-:W-:Y:S05]  /*74d0*/  @P0 BRA `(.L_x_422) ;  /* 0x0000000000140947 */ /* 0x000fea0003800000 */
[----:B------:R-:W-:Y:S01]  /*74e0*/  ISETP.NE.AND P1, PT, R13, RZ, PT ;  /* 0x000000ff0d00720c */ /* 0x000fe20003f25270 */
[----:B--2---:R-:W-:-:S04]  /*74f0*/  IMAD.MOV.U32 R5, RZ, RZ, 0x3100 ;  /* 0x00003100ff057424 */ /* 0x004fc800078e00ff */
[----:B------:R3:W-:Y:S08]  /*7500*/  SYNCS.ARRIVE.TRANS64 RZ, [R0+URZ+0x26810], R5 ;  /* 0x0268100500ff79a7 */ /* 0x0007f0000800003f */
[----:B------:R-:W-:Y:S05]  /*7510*/  @!P1 BRA `(.L_x_422) ;  /* 0x0000000000049947 */ /* 0x000fea0003800000 */
[----:B------:R-:W-:Y:S01]  /*7520*/  BPT.TRAP 0x1 ;  /* 0x000000040000795c */ /* 0x000fe20000300000 */
.L_x_422:
        /* <DEDUP_REMOVED lines=36> */
.L_x_414:
[----:B------:R-:W-:-:S13]  /*7770*/  ISETP.NE.AND P1, PT, R17, RZ, PT ;  /* 0x000000ff1100720c */ /* 0x000fda0003f25270 */
[----:B------:R-:W-:Y:S05]  /*7780*/  @!P1 BRA `(.L_x_413) ;  /* 0x0000000400609947 */ /* 0x000fea0003800000 */
[----:B------:R-:W-:-:S04]  /*7790*/  SHF.L.U32 R7, R9, 0x1f, RZ ;  /* 0x0000001f09077819 */ /* 0x000fc800000006ff */
[----:B------:R-:W2:Y:S02]  /*77a0*/  SYNCS.PHASECHK.TRANS64.TRYWAIT P1, [R0+URZ+0x26840], R7 ;  /* 0x02684007000075a7 */ /* 0x000ea4000802017f */
[----:B--2---:R-:W-:Y:S05]  /*77b0*/  @!P1 BRA `(.L_x_424) ;  /* 0x0000001000409947 */ /* 0x004fea0003800000 */
.L_x_460:
[----:B------:R-:W-:Y:S05]  /*77c0*/  @P0 BRA `(.L_x_425) ;  /* 0x0000000000140947 */ /* 0x000fea0003800000 */
[----:B------:R-:W-:Y:S01]  /*77d0*/  ISETP.NE.AND P1, PT, R13, RZ, PT ;  /* 0x000000ff0d00720c */ /* 0x000fe20003f25270 */
[----:B------:R-:W-:-:S04]  /*77e0*/  IMAD.MOV.U32 R5, RZ, RZ, 0x3100 ;  /* 0x00003100ff057424 */ /* 0x000fc800078e00ff */
[----:B------:R3:W-:Y:S08]  /*77f0*/  SYNCS.ARRIVE.TRANS64 RZ, [R0+URZ+0x26830], R5 ;  /* 0x0268300500ff79a7 */ /* 0x0007f0000800003f */
[----:B------:R-:W-:Y:S05]  /*7800*/  @!P1 BRA `(.L_x_425) ;  /* 0x0000000000049947 */ /* 0x000fea0003800000 */
[----:B------:R-:W-:Y:S01]  /*7810*/  BPT.TRAP 0x1 ;  /* 0x000000040000795c */ /* 0x000fe20000300000 */
.L_x_425:
        /* <DEDUP_REMOVED lines=40> */
.L_x_461:
[----:B------:R-:W-:Y:S05]  /*7aa0*/  @P0 BRA `(.L_x_427) ;  /* 0x0000000000140947 */ /* 0x000fea0003800000 */
[----:B------:R-:W-:Y:S01]  /*7ab0*/  ISETP.NE.AND P0, PT, R13, RZ, PT ;  /* 0x000000ff0d00720c */ /* 0x000fe20003f05270 */
[----:B------:R-:W-:-:S04]  /*7ac0*/  IMAD.MOV.U32 R5, RZ, RZ, 0x3100 ;  /* 0x00003100ff057424 */ /* 0x000fc800078e00ff */
[----:B------:R4:W-:Y:S08]  /*7ad0*/  SYNCS.ARRIVE.TRANS64 RZ, [R0+URZ+0x26818], R5 ;  /* 0x0268180500ff79a7 */ /* 0x0009f0000800003f */
[----:B------:R-:W-:Y:S05]  /*7ae0*/  @!P0 BRA `(.L_x_427) ;  /* 0x0000000000048947 */ /* 0x000fea0003800000 */
[----:B------:R-:W-:Y:S01]  /*7af0*/  BPT.TRAP 0x1 ;  /* 0x000000040000795c */ /* 0x000fe20000300000 */
.L_x_427:
        /* <DEDUP_REMOVED lines=33> */
.L_x_413:
[----:B------:R-:W4:Y:S01]  /*7d10*/  S2R R2, SR_TID.X ;  /* 0x0000000000027919 */ /* 0x000f220000002100 */
[----:B------:R-:W-:Y:S01]  /*7d20*/  IMAD R3, R12, 0x8, R0 ;  /* 0x000000080c037824 */ /* 0x000fe200078e0200 */
[----:B----4-:R-:W-:Y:S02]  /*7d30*/  LOP3.LUT R4, R2, 0x7f, RZ, 0xc0, !PT ;  /* 0x0000007f02047812 */ /* 0x010fe400078ec0ff */
[----:B------:R-:W-:Y:S02]  /*7d40*/  SHF.L.U32 R2, R9, 0x1f, RZ ;  /* 0x0000001f09027819 */ /* 0x000fe400000006ff */
[----:B------:R-:W-:Y:S02]  /*7d50*/  ISETP.NE.AND P1, PT, R4, RZ, PT ;  /* 0x000000ff0400720c */ /* 0x000fe40003f25270 */
[----:B------:R-:W4:Y:S02]  /*7d60*/  SYNCS.PHASECHK.TRANS64.TRYWAIT P0, [R3+URZ+0x26840], R2 ;  /* 0x02684002030075a7 */ /* 0x000f24000800017f */
[----:B----4-:R-:W-:Y:S09]  /*7d70*/  @!P0 BRA `(.L_x_428) ;  /* 0x0000000800f88947 */ /* 0x010ff20003800000 */
.L_x_462:
[----:B------:R-:W-:Y:S05]  /*7d80*/  @P1 BRA `(.L_x_429) ;  /* 0x0000000000181947 */ /* 0x000fea0003800000 */
[----:B------:R-:W5:Y:S01]  /*7d90*/  S2R R4, SR_TID.X ;  /* 0x0000000000047919 */ /* 0x000f620000002100 */
[----:B----4-:R-:W-:-:S04]  /*7da0*/  IMAD.MOV.U32 R2, RZ, RZ, 0x3100 ;  /* 0x00003100ff027424 */ /* 0x010fc800078e00ff */
[----:B------:R4:W-:Y:S01]  /*7db0*/  SYNCS.ARRIVE.TRANS64 RZ, [R3+URZ+0x26830], R2 ;  /* 0x0268300203ff79a7 */ /* 0x0009e2000800003f */
[----:B-----5:R-:W-:-:S13]  /*7dc0*/  LOP3.LUT P0, RZ, R4, 0x1f, RZ, 0xc0, !PT ;  /* 0x0000001f04ff7812 */ /* 0x020fda000780c0ff */
[----:B----4-:R-:W-:Y:S05]  /*7dd0*/  @!P0 BRA `(.L_x_429) ;  /* 0x0000000000048947 */ /* 0x010fea0003800000 */
[----:B------:R-:W-:Y:S01]  /*7de0*/  BPT.TRAP 0x1 ;  /* 0x000000040000795c */ /* 0x000fe20000300000 */
.L_x_429:
        /* <DEDUP_REMOVED lines=47> */
.L_x_410:
[----:B------:R-:W-:Y:S05]  /*80e0*/  BSYNC B0 ;  /* 0x0000000000007941 */ /* 0x000fea0003800000 */
.L_x_409:
[----:B------:R-:W-:-:S03]  /*80f0*/  UMOV UR5, 0xffffffff ;  /* 0xffffffff00057882 */ /* 0x000fc60000000000 */
[----:B------:R-:W-:Y:S05]  /*8100*/  BRA.DIV UR5, `(.L_x_430) ;  /* 0x0000000a05287947 */ /* 0x000fea000b800000 */
[----:B------:R-:W-:-:S13]  /*8110*/  ELECT P0, URZ, PT ;  /* 0x00000000003f782f */ /* 0x000fda0003800000 */
.L_x_465:
[----:B------:R-:W-:Y:S05]  /*8120*/  @!P0 BRA `(.L_x_335) ;  /* 0x0000000000848947 */ /* 0x000fea0003800000 */
[----:B------:R-:W-:-:S06]  /*8130*/  ULOP3.LUT UR5, UR38, 0x2, URZ, 0xfc, !UPT ;  /* 0x0000000226057892 */ /* 0x000fcc000f8efc3f */
[----:B------:R-:W-:-:S05]  /*8140*/  IMAD.U32 R2, RZ, RZ, UR5 ;  /* 0x00000005ff027e24 */ /* 0x000fca000f8e00ff */
[----:B------:R-:W-:-:S13]  /*8150*/  ISETP.NE.AND P0, PT, R2, 0x3, PT ;  /* 0x000000030200780c */ /* 0x000fda0003f05270 */
[----:B------:R-:W-:Y:S05]  /*8160*/  @!P0 BRA `(.L_x_431) ;  /* 0x0000000000048947 */ /* 0x000fea0003800000 */
[----:B------:R-:W-:Y:S01]  /*8170*/  BPT.TRAP 0x1 ;  /* 0x000000040000795c */ /* 0x000fe20000300000 */
.L_x_431:
        /* <DEDUP_REMOVED lines=15> */
.L_x_466:
[----:B------:R-:W2:Y:S02]  /*8270*/  SYNCS.PHASECHK.TRANS64.TRYWAIT P1, [R3+URZ], R2 ;  /* 0x00000002030075a7 */ /* 0x000ea4000802017f */
[----:B--2---:R-:W-:Y:S05]  /*8280*/  @!P1 BRA `(.L_x_433) ;  /* 0x0000000800009947 */ /* 0x004fea0003800000 */
.L_x_467:
[----:B------:R-:W-:Y:S05]  /*8290*/  @!P0 BRA `(.L_x_434) ;  /* 0x0000000000048947 */ /* 0x000fea0003800000 */
[----:B------:R-:W-:Y:S01]  /*82a0*/  BPT.TRAP 0x1 ;  /* 0x000000040000795c */ /* 0x000fe20000300000 */
.L_x_434:
[----:B--2---:R-:W-:-:S04]  /*82b0*/  VIADD R3, R7, 0x26840 ;  /* 0x0002684007037836 */ /* 0x004fc80000000000 */
[----:B------:R-:W-:-:S04]  /*82c0*/  IMAD R0, R0, 0x8, R3 ;  /* 0x0000000800007824 */ /* 0x000fc800078e0203 */
[----:B------:R-:W2:Y:S02]  /*82d0*/  SYNCS.PHASECHK.TRANS64.TRYWAIT P0, [R0+URZ], R5 ;  /* 0x00000005000075a7 */ /* 0x000ea4000800017f */
[----:B--2---:R-:W-:Y:S05]  /*82e0*/  @!P0 BRA `(.L_x_435) ;  /* 0x0000000400fc8947 */ /* 0x004fea0003800000 */
.L_x_468:
[----:B------:R-:W-:-:S07]  /*82f0*/  IMAD R3, R4, 0x8, R3 ;  /* 0x0000000804037824 */ /* 0x000fce00078e0203 */
.L_x_436:
[----:B---3--:R3:W4:Y:S02]  /*8300*/  SYNCS.PHASECHK.TRANS64.TRYWAIT P0, [R3+URZ], R2 ;  /* 0x00000002030075a7 */ /* 0x008724000800017f */
[----:B----4-:R-:W-:Y:S05]  /*8310*/  @!P0 NANOSLEEP.SYNCS 0x989680 ;  /* 0x009896800000895d */ /* 0x010fea0003900000 */
[----:B------:R-:W4:Y:S02]  /*8320*/  @!P0 SYNCS.PHASECHK.TRANS64 P0, [R3+URZ], R2 ;  /* 0x00000002030085a7 */ /* 0x000f24000800007f */
[----:B----4-:R-:W-:Y:S05]  /*8330*/  @!P0 BRA `(.L_x_436) ;  /* 0xfffffffc00f08947 */ /* 0x010fea000383ffff */
.L_x_335:
[----:B------:R-:W-:Y:S05]  /*8340*/  BSYNC B6 ;  /* 0x0000000000067941 */ /* 0x000fea0003800000 */
.L_x_332:
[----:B------:R-:W-:Y:S05]  /*8350*/  EXIT ;  /* 0x000000000000794d */ /* 0x000fea0003800000 */
.L_x_340:
[----:B------:R-:W-:Y:S02]  /*8360*/  IMAD.MOV.U32 R13, RZ, RZ, R16 ;  /* 0x000000ffff0d7224 */ /* 0x000fe400078e0010 */
[----:B------:R-:W-:Y:S02]  /*8370*/  IMAD.MOV.U32 R12, RZ, RZ, RZ ;  /* 0x000000ffff0c7224 */ /* 0x000fe400078e00ff */
[----:B------:R-:W-:Y:S02]  /*8380*/  IMAD.MOV.U32 R11, RZ, RZ, 0x1f ;  /* 0x0000001fff0b7424 */ /* 0x000fe400078e00ff */
[----:B------:R-:W-:-:S07]  /*8390*/  IMAD.MOV.U32 R15, RZ, RZ, -0x1 ;  /* 0xffffffffff0f7424 */ /* 0x000fce00078e00ff */
[----:B------:R-:W-:Y:S05]  /*83a0*/  WARPSYNC.COLLECTIVE R15, `(.L_x_437) ;  /* 0x000000000f087348 */ /* 0x000fea0003c00000 */
[----:B------:R1:W2:Y:S02]  /*83b0*/  SHFL.IDX P6, R14, R13, R12, R11 ;  /* 0x0000000c0d0e7389 */ /* 0x0002a400000c000b */
[----:B-12---:R-:W-:Y:S01]  /*83c0*/  ENDCOLLECTIVE ;  /* 0x000000000000791b */ /* 0x006fe20003800000 */
.L_x_437:
[----:B------:R-:W-:Y:S05]  /*83d0*/  BRA `(.L_x_438) ;  /* 0xffffff8400d87947 */ /* 0x000fea000383ffff */
.L_x_342:
[----:B--2---:R2:W3:Y:S02]  /*83e0*/  SYNCS.PHASECHK.TRANS64.TRYWAIT P0, [R18+URZ+0x26800], R5 ;  /* 0x02680005120075a7 */ /* 0x0044e4000800017f */
[----:B---3--:R-:W-:Y:S05]  /*83f0*/  @!P0 NANOSLEEP.SYNCS 0x989680 ;  /* 0x009896800000895d */ /* 0x008fea0003900000 */
[----:B------:R-:W3:Y:S02]  /*8400*/  @!P0 SYNCS.PHASECHK.TRANS64 P0, [R18+URZ+0x26800], R5 ;  /* 0x02680005120085a7 */ /* 0x000ee4000800007f */
[----:B---3--:R-:W-:Y:S05]  /*8410*/  @!P0 BRA `(.L_x_342) ;  /* 0xfffffffc00f08947 */ /* 0x008fea000383ffff */
[----:B------:R-:W-:Y:S05]  /*8420*/  BRA `(.L_x_341) ;  /* 0xffffff8800007947 */ /* 0x000fea000383ffff */
.L_x_348:
[----:B---3--:R-:W-:-:S04]  /*8430*/  IMAD.U32 R5, RZ, RZ, UR8 ;  /* 0x00000008ff057e24 */ /* 0x008fc8000f8e00ff */
[----:B------:R3:W1:Y:S03]  /*8440*/  SYNCS.PHASECHK.TRANS64.TRYWAIT P1, [R5+URZ+0x26810], R22 ;  /* 0x02681016050075a7 */ /* 0x000666000802017f */
[----:B-1----:R-:W-:Y:S05]  /*8450*/  @!P1 NANOSLEEP.SYNCS 0x989680 ;  /* 0x009896800000995d */ /* 0x002fea0003900000 */
[----:B------:R-:W1:Y:S02]  /*8460*/  @!P1 SYNCS.PHASECHK.TRANS64 P1, [R5+URZ+0x26810], R22 ;  /* 0x02681016050095a7 */ /* 0x000e64000802007f */
[----:B-1----:R-:W-:Y:S05]  /*8470*/  @!P1 BRA `(.L_x_348) ;  /* 0xfffffffc00ec9947 */ /* 0x002fea000383ffff */
[----:B------:R-:W-:Y:S05]  /*8480*/  BRA `(.L_x_347) ;  /* 0xffffff94002c7947 */ /* 0x000fea000383ffff */
.L_x_352:
[----:B------:R-:W-:-:S04]  /*8490*/  IMAD.U32 R121, RZ, RZ, UR8 ;  /* 0x00000008ff797e24 */ /* 0x000fc8000f8e00ff */
[----:B------:R1:W1:Y:S03]  /*84a0*/  SYNCS.PHASECHK.TRANS64.TRYWAIT P1, [R121+URZ+0x26830], R22 ;  /* 0x02683016790075a7 */ /* 0x000266000802017f */
[----:B-1----:R-:W-:Y:S05]  /*84b0*/  @!P1 NANOSLEEP.SYNCS 0x989680 ;  /* 0x009896800000995d */ /* 0x002fea0003900000 */
[----:B------:R-:W1:Y:S02]  /*84c0*/  @!P1 SYNCS.PHASECHK.TRANS64 P1, [R121+URZ+0x26830], R22 ;  /* 0x02683016790095a7 */ /* 0x000e64000802007f */
[----:B-1----:R-:W-:Y:S05]  /*84d0*/  @!P1 BRA `(.L_x_352) ;  /* 0xfffffffc00ec9947 */ /* 0x002fea000383ffff */
[----:B------:R-:W-:Y:S05]  /*84e0*/  BRA `(.L_x_351) ;  /* 0xffffff9800387947 */ /* 0x000fea000383ffff */
.L_x_359:
[----:B------:R-:W-:Y:S01]  /*84f0*/  BSSY B0, `(.L_x_439) ;  /* 0x0000005000007945 */ /* 0x000fe20003800000 */
[----:B------:R-:W-:-:S07]  /*8500*/  IMAD.MOV.U32 R15, RZ, RZ, -0x1 ;  /* 0xffffffffff0f7424 */ /* 0x000fce00078e00ff */
[----:B-1----:R-:W-:Y:S05]  /*8510*/  WARPSYNC.COLLECTIVE R15, `(.L_x_440) ;  /* 0x000000000f087348 */ /* 0x002fea0003c00000 */
[----:B------:R-:W-:Y:S01]  /*8520*/  NOP ;  /* 0x0000000000007918 */ /* 0x000fe20000000000 */
[----:B-1----:R-:W-:Y:S01]  /*8530*/  ENDCOLLECTIVE ;  /* 0x000000000000791b */ /* 0x002fe20003800000 */
.L_x_440:
[----:B------:R-:W-:Y:S05]  /*8540*/  BSYNC B0 ;  /* 0x0000000000007941 */ /* 0x000fea0003800000 */
.L_x_439:
[----:B------:R-:W-:Y:S05]  /*8550*/  BRA `(.L_x_441) ;  /* 0xffffffc0001c7947 */ /* 0x000fea000383ffff */
.L_x_368:
[----:B------:R-:W-:Y:S01]  /*8560*/  BSSY B0, `(.L_x_442) ;  /* 0x0000005000007945 */ /* 0x000fe20003800000 */
[----:B------:R-:W-:-:S07]  /*8570*/  IMAD.MOV.U32 R15, RZ, RZ, -0x1 ;  /* 0xffffffffff0f7424 */ /* 0x000fce00078e00ff */
[----:B-12---:R-:W-:Y:S05]  /*8580*/  WARPSYNC.COLLECTIVE R15, `(.L_x_443) ;  /* 0x000000000f087348 */ /* 0x006fea0003c00000 */
[----:B------:R-:W-:Y:S01]  /*8590*/  NOP ;  /* 0x0000000000007918 */ /* 0x000fe20000000000 */
[----:B-12---:R-:W-:Y:S01]  /*85a0*/  ENDCOLLECTIVE ;  /* 0x000000000000791b */ /* 0x006fe20003800000 */
.L_x_443:
[----:B------:R-:W-:Y:S05]  /*85b0*/  BSYNC B0 ;  /* 0x0000000000007941 */ /* 0x000fea0003800000 */
.L_x_442:
[----:B------:R-:W-:Y:S05]  /*85c0*/  BRA `(.L_x_444) ;  /* 0xffffffc400107947 */ /* 0x000fea000383ffff */
.L_x_377:
[----:B------:R-:W-:Y:S01]  /*85d0*/  BSSY B0, `(.L_x_445) ;  /* 0x0000005000007945 */ /* 0x000fe20003800000 */
[----:B------:R-:W-:-:S07]  /*85e0*/  IMAD.MOV.U32 R15, RZ, RZ, -0x1 ;  /* 0xffffffffff0f7424 */ /* 0x000fce00078e00ff */
[----:B------:R-:W-:Y:S05]  /*85f0*/  WARPSYNC.COLLECTIVE R15, `(.L_x_446) ;  /* 0x000000000f087348 */ /* 0x000fea0003c00000 */
[----:B------:R-:W-:Y:S01]  /*8600*/  NOP ;  /* 0x0000000000007918 */ /* 0x000fe20000000000 */
[----:B------:R-:W-:Y:S01]  /*8610*/  ENDCOLLECTIVE ;  /* 0x000000000000791b */ /* 0x000fe20003800000 */
.L_x_446:
[----:B------:R-:W-:Y:S05]  /*8620*/  BSYNC B0 ;  /* 0x0000000000007941 */ /* 0x000fea0003800000 */
.L_x_445:
[----:B------:R-:W-:Y:S05]  /*8630*/  BRA `(.L_x_447) ;  /* 0xffffffc800f07947 */ /* 0x000fea000383ffff */
.L_x_389:
[----:B------:R-:W-:Y:S01]  /*8640*/  BSSY B0, `(.L_x_448) ;  /* 0x0000005000007945 */ /* 0x000fe20003800000 */
[----:B------:R-:W-:-:S07]  /*8650*/  IMAD.MOV.U32 R15, RZ, RZ, -0x1 ;  /* 0xffffffffff0f7424 */ /* 0x000fce00078e00ff */
[----:B------:R-:W-:Y:S05]  /*8660*/  WARPSYNC.COLLECTIVE R15, `(.L_x_449) ;  /* 0x000000000f087348 */ /* 0x000fea0003c00000 */
[----:B------:R-:W-:Y:S01]  /*8670*/  NOP ;  /* 0x0000000000007918 */ /* 0x000fe20000000000 */
[----:B------:R-:W-:Y:S01]  /*8680*/  ENDCOLLECTIVE ;  /* 0x000000000000791b */ /* 0x000fe20003800000 */
.L_x_449:
[----:B------:R-:W-:Y:S05]  /*8690*/  BSYNC B0 ;  /* 0x0000000000007941 */ /* 0x000fea0003800000 */
.L_x_448:
[----:B------:R-:W-:Y:S05]  /*86a0*/  BRA `(.L_x_450) ;  /* 0xffffffd000087947 */ /* 0x000fea000383ffff */
.L_x_402:
[----:B------:R-:W-:Y:S01]  /*86b0*/  BSSY B0, `(.L_x_451) ;  /* 0x0000005000007945 */ /* 0x000fe20003800000 */
[----:B------:R-:W-:-:S07]  /*86c0*/  IMAD.MOV.U32 R15, RZ, RZ, -0x1 ;  /* 0xffffffffff0f7424 */ /* 0x000fce00078e00ff */
[----:B------:R-:W-:Y:S05]  /*86d0*/  WARPSYNC.COLLECTIVE R15, `(.L_x_452) ;  /* 0x000000000f087348 */ /* 0x000fea0003c00000 */
[----:B------:R-:W-:Y:S01]  /*86e0*/  NOP ;  /* 0x0000000000007918 */ /* 0x000fe20000000000 */
[----:B------:R-:W-:Y:S01]  /*86f0*/  ENDCOLLECTIVE ;  /* 0x000000000000791b */ /* 0x000fe20003800000 */
.L_x_452:
[----:B------:R-:W-:Y:S05]  /*8700*/  BSYNC B0 ;  /* 0x0000000000007941 */ /* 0x000fea0003800000 */
.L_x_451:
[----:B------:R-:W-:Y:S05]  /*8710*/  BRA `(.L_x_453) ;  /* 0xffffffd400247947 */ /* 0x000fea000383ffff */
.L_x_411:
[----:B-1----:R1:W2:Y:S02]  /*8720*/  SYNCS.PHASECHK.TRANS64.TRYWAIT P0, [R0+URZ+0x26820], R3 ;  /* 0x02682003000075a7 */ /* 0x0022a4000800017f */
[----:B--2---:R-:W-:Y:S05]  /*8730*/  @!P0 NANOSLEEP.SYNCS 0x989680 ;  /* 0x009896800000895d */ /* 0x004fea0003900000 */
[----:B------:R-:W2:Y:S02]  /*8740*/  @!P0 SYNCS.PHASECHK.TRANS64 P0, [R0+URZ+0x26820], R3 ;  /* 0x02682003000085a7 */ /* 0x000ea4000800007f */
[----:B--2---:R-:W-:Y:S05]  /*8750*/  @!P0 BRA `(.L_x_411) ;  /* 0xfffffffc00f08947 */ /* 0x004fea000383ffff */
[----:B------:R-:W-:Y:S05]  /*8760*/  BRA `(.L_x_454) ;  /* 0xffffffd800e07947 */ /* 0x000fea000383ffff */
.L_x_415:
[----:B-1----:R1:W2:Y:S02]  /*8770*/  SYNCS.PHASECHK.TRANS64.TRYWAIT P1, [R0+URZ+0x26840], R20 ;  /* 0x02684014000075a7 */ /* 0x0022a4000802017f */
[----:B--2---:R-:W-:Y:S05]  /*8780*/  @!P1 NANOSLEEP.SYNCS 0x989680 ;  /* 0x009896800000995d */ /* 0x004fea0003900000 */
[----:B------:R-:W2:Y:S02]  /*8790*/  @!P1 SYNCS.PHASECHK.TRANS64 P1, [R0+URZ+0x26840], R20 ;  /* 0x02684014000095a7 */ /* 0x000ea4000802007f */
[----:B--2---:R-:W-:Y:S05]  /*87a0*/  @!P1 BRA `(.L_x_415) ;  /* 0xfffffffc00f09947 */ /* 0x004fea000383ffff */
[----:B------:R-:W-:Y:S05]  /*87b0*/  BRA `(.L_x_455) ;  /* 0xffffffe400307947 */ /* 0x000fea000383ffff */
.L_x_417:
[----:B--2---:R2:W3:Y:S02]  /*87c0*/  SYNCS.PHASECHK.TRANS64.TRYWAIT P1, [R0+URZ+0x26828], R20 ;  /* 0x02682814000075a7 */ /* 0x0044e4000802017f */
[----:B---3--:R-:W-:Y:S05]  /*87d0*/  @!P1 NANOSLEEP.SYNCS 0x989680 ;  /* 0x009896800000995d */ /* 0x008fea0003900000 */
[----:B------:R-:W3:Y:S02]  /*87e0*/  @!P1 SYNCS.PHASECHK.TRANS64 P1, [R0+URZ+0x26828], R20 ;  /* 0x02682814000095a7 */ /* 0x000ee4000802007f */
[----:B---3--:R-:W-:Y:S05]  /*87f0*/  @!P1 BRA `(.L_x_417) ;  /* 0xfffffffc00f09947 */ /* 0x008fea000383ffff */
[----:B------:R-:W-:Y:S05]  /*8800*/  BRA `(.L_x_456) ;  /* 0xffffffe400dc7947 */ /* 0x000fea000383ffff */
.L_x_419:
[----:B---3--:R3:W4:Y:S02]  /*8810*/  SYNCS.PHASECHK.TRANS64.TRYWAIT P1, [R0+URZ+0x26848], R20 ;  /* 0x02684814000075a7 */ /* 0x008724000802017f */
[----:B----4-:R-:W-:Y:S05]  /*8820*/  @!P1 NANOSLEEP.SYNCS 0x989680 ;  /* 0x009896800000995d */ /* 0x010fea0003900000 */
[----:B------:R-:W4:Y:S02]  /*8830*/  @!P1 SYNCS.PHASECHK.TRANS64 P1, [R0+URZ+0x26848], R20 ;  /* 0x02684814000095a7 */ /* 0x000f24000802007f */
[----:B----4-:R-:W-:Y:S05]  /*8840*/  @!P1 BRA `(.L_x_419) ;  /* 0xfffffffc00f09947 */ /* 0x010fea000383ffff */
[----:B------:R-:W-:Y:S05]  /*8850*/  BRA `(.L_x_457) ;  /* 0xffffffe800687947 */ /* 0x000fea000383ffff */
.L_x_421:
[----:B------:R-:W-:-:S07]  /*8860*/  SHF.L.U32 R5, R9, 0x1f, RZ ;  /* 0x0000001f09057819 */ /* 0x000fce00000006ff */
.L_x_458:
[----:B--2---:R2:W3:Y:S02]  /*8870*/  SYNCS.PHASECHK.TRANS64.TRYWAIT P1, [R0+URZ+0x26820], R5 ;  /* 0x02682005000075a7 */ /* 0x0044e4000802017f */
[----:B---3--:R-:W-:Y:S05]  /*8880*/  @!P1 NANOSLEEP.SYNCS 0x989680 ;  /* 0x009896800000995d */ /* 0x008fea0003900000 */
[----:B------:R-:W3:Y:S02]  /*8890*/  @!P1 SYNCS.PHASECHK.TRANS64 P1, [R0+URZ+0x26820], R5 ;  /* 0x02682005000095a7 */ /* 0x000ee4000802007f */
[----:B---3--:R-:W-:Y:S05]  /*88a0*/  @!P1 BRA `(.L_x_458) ;  /* 0xfffffffc00f09947 */ /* 0x008fea000383ffff */
[----:B------:R-:W-:Y:S05]  /*88b0*/  BRA `(.L_x_459) ;  /* 0xffffffec00047947 */ /* 0x000fea000383ffff */
.L_x_424:
[----:B--2---:R2:W3:Y:S02]  /*88c0*/  SYNCS.PHASECHK.TRANS64.TRYWAIT P1, [R0+URZ+0x26840], R7 ;  /* 0x02684007000075a7 */ /* 0x0044e4000802017f */
[----:B---3--:R-:W-:Y:S05]  /*88d0*/  @!P1 NANOSLEEP.SYNCS 0x989680 ;  /* 0x009896800000995d */ /* 0x008fea0003900000 */
[----:B------:R-:W3:Y:S02]  /*88e0*/  @!P1 SYNCS.PHASECHK.TRANS64 P1, [R0+URZ+0x26840], R7 ;  /* 0x02684007000095a7 */ /* 0x000ee4000802007f */
[----:B---3--:R-:W-:Y:S05]  /*88f0*/  @!P1 BRA `(.L_x_424) ;  /* 0xfffffffc00f09947 */ /* 0x008fea000383ffff */
[----:B------:R-:W-:Y:S05]  /*8900*/  BRA `(.L_x_460) ;  /* 0xffffffec00ac7947 */ /* 0x000fea000383ffff */
.L_x_426:
[----:B---3--:R3:W4:Y:S02]  /*8910*/  SYNCS.PHASECHK.TRANS64.TRYWAIT P1, [R0+URZ+0x26828], R7 ;  /* 0x02682807000075a7 */ /* 0x008724000802017f */
[----:B----4-:R-:W-:Y:S05]  /*8920*/  @!P1 NANOSLEEP.SYNCS 0x989680 ;  /* 0x009896800000995d */ /* 0x010fea0003900000 */
[----:B------:R-:W4:Y:S02]  /*8930*/  @!P1 SYNCS.PHASECHK.TRANS64 P1, [R0+URZ+0x26828], R7 ;  /* 0x02682807000095a7 */ /* 0x000f24000802007f */
[----:B----4-:R-:W-:Y:S05]  /*8940*/  @!P1 BRA `(.L_x_426) ;  /* 0xfffffffc00f09947 */ /* 0x010fea000383ffff */
[----:B------:R-:W-:Y:S05]  /*8950*/  BRA `(.L_x_461) ;  /* 0xfffffff000507947 */ /* 0x000fea000383ffff */
.L_x_428:
[----:B----4-:R4:W1:Y:S02]  /*8960*/  SYNCS.PHASECHK.TRANS64.TRYWAIT P0, [R3+URZ+0x26840], R2 ;  /* 0x02684002030075a7 */ /* 0x010864000800017f */
[----:B-1----:R-:W-:Y:S05]  /*8970*/  @!P0 NANOSLEEP.SYNCS 0x989680 ;  /* 0x009896800000895d */ /* 0x002fea0003900000 */
[----:B------:R-:W1:Y:S02]  /*8980*/  @!P0 SYNCS.PHASECHK.TRANS64 P0, [R3+URZ+0x26840], R2 ;  /* 0x02684002030085a7 */ /* 0x000e64000800007f */
[----:B-1----:R-:W-:Y:S05]  /*8990*/  @!P0 BRA `(.L_x_428) ;  /* 0xfffffffc00f08947 */ /* 0x002fea000383ffff */
[----:B------:R-:W-:Y:S05]  /*89a0*/  BRA `(.L_x_462) ;  /* 0xfffffff000f47947 */ /* 0x000fea000383ffff */
.L_x_430:
[----:B------:R-:W-:Y:S01]  /*89b0*/  BSSY B0, `(.L_x_463) ;  /* 0x0000006000007945 */ /* 0x000fe20003800000 */
[----:B------:R-:W-:-:S07]  /*89c0*/  IMAD.MOV.U32 R15, RZ, RZ, -0x1 ;  /* 0xffffffffff0f7424 */ /* 0x000fce00078e00ff */
[----:B------:R-:W-:Y:S05]  /*89d0*/  WARPSYNC.COLLECTIVE R15, `(.L_x_464) ;  /* 0x000000000f0c7348 */ /* 0x000fea0003c00000 */
[----:B------:R-:W-:Y:S02]  /*89e0*/  ELECT P6, UR62, PT ;  /* 0x00000000003e782f */ /* 0x000fe400038c0000 */
[----:B------:R-:W-:Y:S01]  /*89f0*/  MOV R14, UR62 ;  /* 0x0000003e000e7c02 */ /* 0x000fe20008000f00 */
[----:B------:R-:W-:Y:S10]  /*8a00*/  ENDCOLLECTIVE ;  /* 0x000000000000791b */ /* 0x000ff40003800000 */
.L_x_464:
[----:B------:R-:W-:Y:S05]  /*8a10*/  BSYNC B0 ;  /* 0x0000000000007941 */ /* 0x000fea0003800000 */
.L_x_463:
[----:B------:R-:W-:Y:S01]  /*8a20*/  PLOP3.LUT P0, PT, P6, PT, PT, 0x80, 0x0 ;  /* 0x000000000000781c */ /* 0x000fe2000370f070 */
[----:B------:R-:W-:-:S12]  /*8a30*/  BRA `(.L_x_465) ;  /* 0xfffffff400b87947 */ /* 0x000fd8000383ffff */
.L_x_432:
[----:B-1----:R1:W2:Y:S02]  /*8a40*/  SYNCS.PHASECHK.TRANS64.TRYWAIT P1, [R6+URZ], R5 ;  /* 0x00000005060075a7 */ /* 0x0022a4000802017f */
[----:B--2---:R-:W-:Y:S05]  /*8a50*/  @!P1 NANOSLEEP.SYNCS 0x989680 ;  /* 0x009896800000995d */ /* 0x004fea0003900000 */
[----:B------:R-:W2:Y:S02]  /*8a60*/  @!P1 SYNCS.PHASECHK.TRANS64 P1, [R6+URZ], R5 ;  /* 0x00000005060095a7 */ /* 0x000ea4000802007f */
[----:B--2---:R-:W-:Y:S05]  /*8a70*/  @!P1 BRA `(.L_x_432) ;  /* 0xfffffffc00f09947 */ /* 0x004fea000383ffff */
[----:B------:R-:W-:Y:S05]  /*8a80*/  BRA `(.L_x_466) ;  /* 0xfffffff400f87947 */ /* 0x000fea000383ffff */
.L_x_433:
[----:B--2---:R2:W3:Y:S02]  /*8a90*/  SYNCS.PHASECHK.TRANS64.TRYWAIT P1, [R3+URZ], R2 ;  /* 0x00000002030075a7 */ /* 0x0044e4000802017f */
[----:B---3--:R-:W-:Y:S05]  /*8aa0*/  @!P1 NANOSLEEP.SYNCS 0x989680 ;  /* 0x009896800000995d */ /* 0x008fea0003900000 */
[----:B------:R-:W3:Y:S02]  /*8ab0*/  @!P1 SYNCS.PHASECHK.TRANS64 P1, [R3+URZ], R2 ;  /* 0x00000002030095a7 */ /* 0x000ee4000802007f */
[----:B---3--:R-:W-:Y:S05]  /*8ac0*/  @!P1 BRA `(.L_x_433) ;  /* 0xfffffffc00f09947 */ /* 0x008fea000383ffff */
[----:B------:R-:W-:Y:S05]  /*8ad0*/  BRA `(.L_x_467) ;  /* 0xfffffff400ec7947 */ /* 0x000fea000383ffff */
.L_x_435:
[----:B--2---:R2:W3:Y:S02]  /*8ae0*/  SYNCS.PHASECHK.TRANS64.TRYWAIT P0, [R0+URZ], R5 ;  /* 0x00000005000075a7 */ /* 0x0044e4000800017f */
[----:B---3--:R-:W-:Y:S05]  /*8af0*/  @!P0 NANOSLEEP.SYNCS 0x989680 ;  /* 0x009896800000895d */ /* 0x008fea0003900000 */
[----:B------:R-:W3:Y:S02]  /*8b00*/  @!P0 SYNCS.PHASECHK.TRANS64 P0, [R0+URZ], R5 ;  /* 0x00000005000085a7 */ /* 0x000ee4000800007f */
[----:B---3--:R-:W-:Y:S05]  /*8b10*/  @!P0 BRA `(.L_x_435) ;  /* 0xfffffffc00f08947 */ /* 0x008fea000383ffff */
[----:B------:R-:W-:Y:S05]  /*8b20*/  BRA `(.L_x_468) ;  /* 0xfffffff400f07947 */ /* 0x000fea000383ffff */
.L_x_469:
        /* <DEDUP_REMOVED lines=13> */
.L_x_3296:


//--------------------- .text._ZN7cutlass13device_kernelIN5flash11enable_sm90INS1_16FlashAttnBwdSm90INS1_25CollectiveMainloopBwdSm90ILi2ELi2ELi2EN4cute5tupleIJNS5_1CILi1EEES8_S8_EEENS6_IJNS7_ILi64EEENS7_ILi128EEENS7_ILi96EEEEEENS_10bfloat16_tEfNS_4arch4Sm90ELb0ELb0ELb0ELb1ELb0ELb1ELb0ELb0ELi2ELi1ELi2ELi1ELb1EEENS1_21CollectiveEpilogueBwdISD_SE_SG_Li256ELb1ELb0ELi1EEENS1_19SingleTileSchedulerILb1ELb0ELb0ELi128EEEEEEEEEvNT_6ParamsE --------------------------
	.section	.text._ZN7cutlass13device_kernelIN5flash11enable_sm90INS1_16FlashAttnBwdSm90INS1_25CollectiveMainloopBwdSm90ILi2ELi2ELi2EN4cute5tupleIJNS5_1CILi1EEES8_S8_EEENS6_IJNS7_ILi64EEENS7_ILi128EEENS7_ILi96EEEEEENS_10bfloat16_tEfNS_4arch4Sm90ELb0ELb0ELb0ELb1ELb0ELb1ELb0ELb0ELi2ELi1ELi2ELi1ELb1EEENS1_21CollectiveEpilogueBwdISD_SE_SG_Li256ELb1ELb0ELi1EEENS1_19SingleTileSchedulerILb1ELb0ELb0ELi128EEEEEEEEEvNT_6ParamsE,"ax",@progbits
	.align	128
.text._ZN7cutlass13device_kernelIN5flash11enable_sm90INS1_16FlashAttnBwdSm90INS1_25CollectiveMainloopBwdSm90ILi2ELi2ELi2EN4cute5tupleIJNS5_1CILi1EEES8_S8_EEENS6_IJNS7_ILi64EEENS7_ILi128EEENS7_ILi96EEEEEENS_10bfloat16_tEfNS_4arch4Sm90ELb0ELb0ELb0ELb1ELb0ELb1ELb0ELb0ELi2ELi1ELi2ELi1ELb1EEENS1_21CollectiveEpilogueBwdISD_SE_SG_Li256ELb1ELb0ELi1EEENS1_19SingleTileSchedulerILb1ELb0ELb0ELi128EEEEEEEEEvNT_6ParamsE:
        .type           _ZN7cutlass13device_kernelIN5flash11enable_sm90INS1_16FlashAttnBwdSm90INS1_25CollectiveMainloopBwdSm90ILi2ELi2ELi2EN4cute5tupleIJNS5_1CILi1EEES8_S8_EEENS6_IJNS7_ILi64EEENS7_ILi128EEENS7_ILi96EEEEEENS_10bfloat16_tEfNS_4arch4Sm90ELb0ELb0ELb0ELb1ELb0ELb1ELb0ELb0ELi2ELi1ELi2ELi1ELb1EEENS1_21CollectiveEpilogueBwdISD_SE_SG_Li256ELb1ELb0ELi1EEENS1_19SingleTileSchedulerILb1ELb0ELb0ELi128EEEEEEEEEvNT_6ParamsE,@function
        .size           _ZN7cutlass13device_kernelIN5flash11enable_sm90INS1_16FlashAttnBwdSm90INS1_25CollectiveMainloopBwdSm90ILi2ELi2ELi2EN4cute5tupleIJNS5_1CILi1EEES8_S8_EEENS6_IJNS7_ILi64EEENS7_ILi128EEENS7_ILi96EEEEEENS_10bfloat16_tEfNS_4arch4Sm90ELb0ELb0ELb0ELb1ELb0ELb1ELb0ELb0ELi2ELi1ELi2ELi1ELb1EEENS1_21CollectiveEpilogueBwdISD_SE_SG_Li256ELb1ELb0ELi1EEENS1_19SingleTileSchedulerILb1ELb0ELb0ELi128EEEEEEEEEvNT_6ParamsE,(.L_x_3297 - _ZN7cutlass13device_kernelIN5flash11enable_sm90INS1_16FlashAttnBwdSm90INS1_25CollectiveMainloopBwdSm90ILi2ELi2ELi2EN4cute5tupleIJNS5_1CILi1EEES8_S8_EEENS6_IJNS7_ILi64EEENS7_ILi128EEENS7_ILi96EEEEEENS_10bfloat16_tEfNS_4arch4Sm90ELb0ELb0ELb0ELb1ELb0ELb1ELb0ELb0ELi2ELi1ELi2ELi1ELb1EEENS1_21CollectiveEpilogueBwdISD_SE_SG_Li256ELb1ELb0ELi1EEENS1_19SingleTileSchedulerILb1ELb0ELb0ELi128EEEEEEEEEvNT_6ParamsE)
        .other          _ZN7cutlass13device_kernelIN5flash11enable_sm90INS1_16FlashAttnBwdSm90INS1_25CollectiveMainloopBwdSm90ILi2ELi2ELi2EN4cute5tupleIJNS5_1CILi1EEES8_S8_EEENS6_IJNS7_ILi64EEENS7_ILi128EEENS7_ILi96EEEEEENS_10bfloat16_tEfNS_4arch4Sm90ELb0ELb0ELb0ELb1ELb0ELb1ELb0ELb0ELi2ELi1ELi2ELi1ELb1EEENS1_21CollectiveEpilogueBwdISD_SE_SG_Li256ELb1ELb0ELi1EEENS1_19SingleTileSchedulerILb1ELb0ELb0ELi128EEEEEEEEEvNT_6ParamsE,@"STO_CUDA_ENTRY STV_DEFAULT"
_ZN7cutlass13device_kernelIN5flash11enable_sm90INS1_16FlashAttnBwdSm90INS1_25CollectiveMainloopBwdSm90ILi2ELi2ELi2EN4cute5tupleIJNS5_1CILi1EEES8_S8_EEENS6_IJNS7_ILi64EEENS7_ILi128EEENS7_ILi96EEEEEENS_10bfloat16_tEfNS_4arch4Sm90ELb0ELb0ELb0ELb1ELb0ELb1ELb0ELb0ELi2ELi1ELi2ELi1ELb1EEENS1_21CollectiveEpilogueBwdISD_SE_SG_Li256ELb1ELb0ELi1EEENS1_19SingleTileSchedulerILb1ELb0ELb0ELi128EEEEEEEEEvNT_6ParamsE:
        /* <DEDUP_REMOVED lines=23> */
.L_x_471:
[----:B------:R-:W-:Y:S05]  /*0170*/  BSYNC B0 ;  /* 0x0000000000007941 */ /* 0x000fea0003800000 */
.L_x_470:
        /* <DEDUP_REMOVED lines=37> */
.L_x_472:
        /* <DEDUP_REMOVED lines=22> */
.L_x_473:
[----:B------:R-:W-:Y:S01]  /*0530*/  PLOP3.LUT P0, PT, PT, PT, UP0, 0x80, 0x0 ;  /* 0x000000000000781c */ /* 0x000fe20003f0f008 */
[----:B------:R-:W-:Y:S01]  /*0540*/  NOP ;  /* 0x0000000000007918 */ /* 0x000fe20000000000 */
[----:B------:R-:W-:Y:S01]  /*0550*/  ULDC.64 UR46, c[0x0][0x208] ;  /* 0x00008200002e7ab9 */ /* 0x000fe20000000a00 */
[----:B------:R-:W-:Y:S01]  /*0560*/  BSSY B6, `(.L_x_474) ;  /* 0x0000945000067945 */ /* 0x000fe20003800000 */
[----:B-12-4-:R-:W-:Y:S09]  /*0570*/  BAR.SYNC.DEFER_BLOCKING 0x0 ;  /* 0x0000000000007b1d */ /* 0x016ff20000010000 */
[----:B------:R-:W-:Y:S05]  /*0580*/  @!P0 BRA `(.L_x_475) ;  /* 0x0000005800c88947 */ /* 0x000fea0003800000 */
.L_x_476:
[----:B------:R-:W-:-:S08]  /*0590*/  NOP ;  /* 0x0000000000007918 */ /* 0x000fd00000000000 */
[----:B------:R-:W1:Y:S02]  /*05a0*/  USETMAXREG.TRY_ALLOC.CTAPOOL UP0, 0xf0 ;  /* 0x000000f0000079c8 */ /* 0x000e640008000600 */
[----:B-1----:R-:W-:-:S13]  /*05b0*/  PLOP3.LUT P0, PT, PT, PT, UP0, 0x80, 0x0 ;  /* 0x000000000000781c */ /* 0x002fda0003f0f008 */
[----:B------:R-:W-:Y:S05]  /*05c0*/  @!P0 BRA `(.L_x_476) ;  /* 0xfffffffc00f08947 */ /* 0x000fea000383ffff */
[----:B------:R-:W-:Y:S01]  /*05d0*/  LOP3.LUT R0, R0, 0x3, RZ, 0xc0, !PT ;  /* 0x0000000300007812 */ /* 0x000fe200078ec0ff */
[----:B------:R-:W-:Y:S01]  /*05e0*/  ULDC.64 UR4, c[0x0][0x8d8] ;  /* 0x0002360000047ab9 */ /* 0x000fe20000000a00 */
[----:B------:R-:W1:Y:S04]  /*05f0*/  S2UR UR36, SR_CTAID.Z ;  /* 0x00000000002479c3 */ /* 0x000e680000002700 */
[----:B------:R-:W2:Y:S02]  /*0600*/  SHFL.IDX PT, R0, R0, RZ, 0x1f ;  /* 0x00001fff00007589 */ /* 0x000ea400000e0000 */
[----:B--2---:R-:W-:-:S13]  /*0610*/  ISETP.NE.AND P0, PT, R0, RZ, PT ;  /* 0x000000ff0000720c */ /* 0x004fda0003f05270 */
[----:B------:R-:W-:-:S05]  /*0620*/  @!P0 VIADD R3, R2, 0x9 ;  /* 0x0000000902038836 */ /* 0x000fca0000000000 */
[----:B------:R2:W-:Y:S06]  /*0630*/  @!P0 BAR.ARV R3, 0xa0 ;  /* 0x000280030000851d */ /* 0x0005ec0000002000 */
[----:B------:R-:W-:-:S04]  /*0640*/  ISETP.NE.U32.AND P0, PT, RZ, UR4, PT ;  /* 0x00000004ff007c0c */ /* 0x000fc8000bf05070 */
[----:B------:R-:W-:-:S13]  /*0650*/  ISETP.NE.AND.EX P0, PT, RZ, UR5, PT, P0 ;  /* 0x00000005ff007c0c */ /* 0x000fda000bf05300 */
[----:B-12---:R-:W-:Y:S05]  /*0660*/  @!P0 BRA `(.L_x_477) ;  /* 0x00000000001c8947 */ /* 0x006fea0003800000 */
[----:B------:R-:W-:Y:S02]  /*0670*/  ULDC.64 UR4, c[0x0][0x8d8] ;  /* 0x0002360000047ab9 */ /* 0x000fe40000000a00 */
[----:B------:R-:W-:-:S06]  /*0680*/  UIMAD.WIDE UR4, UR36, 0x4, UR4 ;  /* 0x00000004240478a5 */ /* 0x000fcc000f8e0204 */
[----:B------:R-:W-:Y:S02]  /*0690*/  IMAD.U32 R4, RZ, RZ, UR4 ;  /* 0x00000004ff047e24 */ /* 0x000fe4000f8e00ff */
[----:B------:R-:W-:-:S05]  /*06a0*/  IMAD.U32 R5, RZ, RZ, UR5 ;  /* 0x00000005ff057e24 */ /* 0x000fca000f8e00ff */
[----:B------:R-:W2:Y:S02]  /*06b0*/  LDG.E R4, desc[UR46][R4.64] ;  /* 0x0000002e04047981 */ /* 0x000ea4000c1e1900 */
[----:B--2---:R-:W-:Y:S01]  /*06c0*/  R2UR UR4, R4 ;  /* 0x00000000040472ca */ /* 0x004fe200000e0000 */
[----:B------:R-:W-:-:S14]  /*06d0*/  BRA `(.L_x_478) ;  /* 0x00000000003c7947 */ /* 0x000fdc0003800000 */
.L_x_477:
[----:B------:R-:W-:Y:S02]  /*06e0*/  ULDC.64 UR4, c[0x0][0x8d0] ;  /* 0x0002340000047ab9 */ /* 0x000fe40000000a00 */
[----:B------:R-:W-:-:S04]  /*06f0*/  ISETP.NE.U32.AND P0, PT, RZ, UR4, PT ;  /* 0x00000004ff007c0c */ /* 0x000fc8000bf05070 */
[----:B------:R-:W-:-:S13]  /*0700*/  ISETP.NE.AND.EX P0, PT, RZ, UR5, PT, P0 ;  /* 0x00000005ff007c0c */ /* 0x000fda000bf05300 */
[----:B------:R-:W-:Y:S05]  /*0710*/  @!P0 BRA `(.L_x_479) ;  /* 0x0000000000288947 */ /* 0x000fea0003800000 */
[----:B------:R-:W-:Y:S02]  /*0720*/  ULDC.64 UR4, c[0x0][0x8d0] ;  /* 0x0002340000047ab9 */ /* 0x000fe40000000a00 */
[----:B------:R-:W-:-:S06]  /*0730*/  UIMAD.WIDE UR4, UR36, 0x4, UR4 ;  /* 0x00000004240478a5 */ /* 0x000fcc000f8e0204 */
[----:B------:R-:W-:Y:S02]  /*0740*/  IMAD.U32 R4, RZ, RZ, UR4 ;  /* 0x00000004ff047e24 */ /* 0x000fe4000f8e00ff */
[----:B------:R-:W-:-:S05]  /*0750*/  IMAD.U32 R5, RZ, RZ, UR5 ;  /* 0x00000005ff057e24 */ /* 0x000fca000f8e00ff */
[----:B------:R-:W2:Y:S04]  /*0760*/  LDG.E R3, desc[UR46][R4.64] ;  /* 0x0000002e04037981 */ /* 0x000ea8000c1e1900 */
[----:B------:R-:W3:Y:S01]  /*0770*/  LDG.E R0, desc[UR46][R4.64+0x4] ;  /* 0x0000042e04007981 */ /* 0x000ee2000c1e1900 */
[----:B--2---:R-:W-:Y:S02]  /*0780*/  R2UR UR4, R3 ;  /* 0x00000000030472ca */ /* 0x004fe400000e0000 */
[----:B---3--:R-:W-:-:S13]  /*0790*/  R2UR UR5, R0 ;  /* 0x00000000000572ca */ /* 0x008fda00000e0000 */
[----:B------:R-:W-:Y:S01]  /*07a0*/  UIADD3 UR4, -UR4, UR5, URZ ;  /* 0x0000000504047290 */ /* 0x000fe2000fffe13f */
[----:B------:R-:W-:Y:S11]  /*07b0*/  BRA `(.L_x_478) ;  /* 0x0000000000047947 */ /* 0x000ff60003800000 */
.L_x_479:
[----:B------:R-:W-:-:S05]  /*07c0*/  ULDC UR4, c[0x0][0x8bc] ;  /* 0x00022f0000047ab9 */ /* 0x000fca0000000800 */
.L_x_478:
[----:B------:R-:W1:Y:S02]  /*07d0*/  S2UR UR37, SR_CTAID.X ;  /* 0x00000000002579c3 */ /* 0x000e640000002500 */
[----:B-1----:R-:W-:-:S04]  /*07e0*/  USHF.L.U32 UR37, UR37, 0x7, URZ ;  /* 0x0000000725257899 */ /* 0x002fc8000800063f */
[----:B------:R-:W-:-:S04]  /*07f0*/  UISETP.GE.AND UP0, UPT, UR37, UR4, UPT ;  /* 0x000000042500728c */ /* 0x000fc8000bf06270 */
[----:B------:R-:W-:-:S06]  /*0800*/  USEL UR36, UR36, 0xffffffff, !UP0 ;  /* 0xffffffff24247887 */ /* 0x000fcc000c000000 */
[----:B------:R-:W-:-:S13]  /*0810*/  ISETP.LE.AND P0, PT, RZ, UR36, PT ;  /* 0x00000024ff007c0c */ /* 0x000fda000bf03270 */
[----:B------:R-:W-:Y:S05]  /*0820*/  @!P0 BRA `(.L_x_480) ;  /* 0x0000009000608947 */ /* 0x000fea0003800000 */
[----:B------:R-:W1:Y:S01]  /*0830*/  S2R R0, SR_TID.X ;  /* 0x0000000000007919 */ /* 0x000e620000002100 */
[----:B------:R-:W-:Y:S02]  /*0840*/  ULDC.64 UR4, c[0x0][0x780] ;  /* 0x0001e00000047ab9 */ /* 0x000fe40000000a00 */
[----:B------:R-:W-:Y:S01]  /*0850*/  ISETP.NE.U32.AND P0, PT, RZ, UR4, PT ;  /* 0x00000004ff007c0c */ /* 0x000fe2000bf05070 */
[----:B------:R-:W-:Y:S02]  /*0860*/  ULDC UR4, c[0x0][0x290] ;  /* 0x0000a40000047ab9 */ /* 0x000fe40000000800 */
[----:B------:R-:W-:Y:S01]  /*0870*/  IMAD.U32 R24, RZ, RZ, UR4 ;  /* 0x00000004ff187e24 */ /* 0x000fe2000f8e00ff */
[----:B------:R-:W-:Y:S01]  /*0880*/  ISETP.NE.AND.EX P0, PT, RZ, UR5, PT, P0 ;  /* 0x00000005ff007c0c */ /* 0x000fe2000bf05300 */
[----:B-1----:R-:W-:-:S12]  /*0890*/  VIADD R22, R0, 0xffffff80 ;  /* 0xffffff8000167836 */ /* 0x002fd80000000000 */
[----:B------:R-:W-:Y:S05]  /*08a0*/  @!P0 BRA `(.L_x_481) ;  /* 0x00000000001c8947 */ /* 0x000fea0003800000 */
[----:B------:R-:W-:Y:S02]  /*08b0*/  ULDC.64 UR4, c[0x0][0x780] ;  /* 0x0001e00000047ab9 */ /* 0x000fe40000000a00 */
[----:B------:R-:W-:-:S06]  /*08c0*/  UIMAD.WIDE UR4, UR36, 0x4, UR4 ;  /* 0x00000004240478a5 */ /* 0x000fcc000f8e0204 */
[----:B------:R-:W-:Y:S02]  /*08d0*/  IMAD.U32 R4, RZ, RZ, UR4 ;  /* 0x00000004ff047e24 */ /* 0x000fe4000f8e00ff */
[----:B------:R-:W-:-:S05]  /*08e0*/  IMAD.U32 R5, RZ, RZ, UR5 ;  /* 0x00000005ff057e24 */ /* 0x000fca000f8e00ff */
[----:B------:R-:W2:Y:S02]  /*08f0*/  LDG.E R4, desc[UR46][R4.64] ;  /* 0x0000002e04047981 */ /* 0x000ea4000c1e1900 */
[----:B--2---:R-:W-:Y:S01]  /*0900*/  R2UR UR39, R4 ;  /* 0x00000000042772ca */ /* 0x004fe200000e0000 */
[----:B------:R-:W-:-:S14]  /*0910*/  BRA `(.L_x_482) ;  /* 0x0000000000387947 */ /* 0x000fdc0003800000 */
.L_x_481:
[----:B------:R-:W-:Y:S01]  /*0920*/  ULDC.64 UR4, c[0x0][0x770] ;  /* 0x0001dc0000047ab9 */ /* 0x000fe20000000a00 */
[----:B------:R-:W-:Y:S01]  /*0930*/  ULDC UR39, c[0x0][0x280] ;  /* 0x0000a00000277ab9 */ /* 0x000fe20000000800 */
        /* <DEDUP_REMOVED lines=11> */
[----:B------:R-:W-:-:S12]  /*09f0*/  UIADD3 UR39, -UR39, UR4, URZ ;  /* 0x0000000427277290 */ /* 0x000fd8000fffe13f */
.L_x_482:
        /* <DEDUP_REMOVED lines=8> */
[----:B------:R1:W5:Y:S01]  /*0a80*/  LDG.E R24, desc[UR46][R4.64] ;  /* 0x0000002e04187981 */ /* 0x000362000c1e1900 */
[----:B------:R-:W-:Y:S05]  /*0a90*/  BRA `(.L_x_484) ;  /* 0x00000000002c7947 */ /* 0x000fea0003800000 */
.L_x_483:
        /* <DEDUP_REMOVED lines=9> */
[----:B------:R-:W2:Y:S02]  /*0b30*/  LDG.E R3, desc[UR46][R4.64+0x4] ;  /* 0x0000042e04037981 */ /* 0x000ea4000c1e1900 */
[----:B--2---:R-:W-:-:S07]  /*0b40*/  IMAD.IADD R24, R3, 0x1, -R24 ;  /* 0x0000000103187824 */ /* 0x004fce00078e0a18 */
.L_x_484:
[----:B------:R-:W-:Y:S01]  /*0b50*/  UISETP.GE.AND UP0, UPT, UR39, 0x1, UPT ;  /* 0x000000012700788c */ /* 0x000fe2000bf06270 */
[----:B------:R-:W-:Y:S02]  /*0b60*/  PLOP3.LUT P0, PT, PT, PT, PT, 0x80, 0x0 ;  /* 0x000000000000781c */ /* 0x000fe40003f0f070 */
[----:B------:R-:W-:Y:S02]  /*0b70*/  CS2R R70, SRZ ;  /* 0x0000000000467805 */ /* 0x000fe4000001ff00 */
[----:B------:R-:W-:Y:S02]  /*0b80*/  CS2R R68, SRZ ;  /* 0x0000000000447805 */ /* 0x000fe4000001ff00 */
[----:B------:R-:W-:Y:S02]  /*0b90*/  CS2R R66, SRZ ;  /* 0x0000000000427805 */ /* 0x000fe4000001ff00 */
[----:B------:R-:W-:Y:S02]  /*0ba0*/  CS2R R64, SRZ ;  /* 0x0000000000407805 */ /* 0x000fe4000001ff00 */
[----:B------:R-:W-:-:S02]  /*0bb0*/  PLOP3.LUT P1, PT, PT, PT, UP0, 0x80, 0x0 ;  /* 0x000000000000781c */ /* 0x000fc40003f2f008 */
        /* <DEDUP_REMOVED lines=18> */
[----:B------:R-:W-:Y:S01]  /*0ce0*/  CS2R R26, SRZ ;  /* 0x00000000001a7805 */ /* 0x000fe2000001ff00 */
[----:B------:R-:W-:Y:S01]  /*0cf0*/  IMAD.MOV.U32 R25, RZ, RZ, RZ ;  /* 0x000000ffff197224 */ /* 0x000fe200078e00ff */
[----:B------:R-:W-:Y:S01]  /*0d00*/  CS2R R118, SRZ ;  /* 0x0000000000767805 */ /* 0x000fe2000001ff00 */
[----:B------:R-:W-:Y:S01]  /*0d10*/  IMAD.MOV.U32 R0, RZ, RZ, RZ ;  /* 0x000000ffff007224 */ /* 0x000fe200078e00ff */
        /* <DEDUP_REMOVED lines=23> */
[----:B------:R-:W-:Y:S06]  /*0e90*/  @!P1 BRA `(.L_x_485) ;  /* 0x0000003400989947 */ /* 0x000fec0003800000 */
[----:B------:R-:W-:-:S04]  /*0ea0*/  MOV R0, RZ ;  /* 0x000000ff00007202 */ /* 0x000fc80000000f00 */
        /* <DEDUP_REMOVED lines=17> */
[----:B--2--5:R-:W-:Y:S05]  /*0fc0*/  CALL.ABS.NOINC R14 ;  /* 0x000000000e007343 */ /* 0x024fea0003c00000 */
.L_x_487:
        /* <DEDUP_REMOVED lines=15> */
.L_x_486:
[----:B------:R-:W2:Y:S01]  /*10c0*/  S2R R3, SR_CgaCtaId ;  /* 0x0000000000037919 */ /* 0x000ea20000008800 */
[----:B------:R-:W-:-:S04]  /*10d0*/  MOV R18, 0x400 ;  /* 0x0000040000127802 */ /* 0x000fc80000000f00 */
[----:B--2---:R-:W-:-:S05]  /*10e0*/  LEA R18, R3, R18, 0x18 ;  /* 0x0000001203127211 */ /* 0x004fca00078ec0ff */
[----:B------:R-:W-:-:S05]  /*10f0*/  VIADD R19, R18, 0x1e800 ;  /* 0x0001e80012137836 */ /* 0x000fca0000000000 */
        /* <DEDUP_REMOVED lines=18> */
.L_x_489:
        /* <DEDUP_REMOVED lines=15> */
.L_x_488:
[----:B------:R-:W-:Y:S01]  /*1310*/  SHF.R.S32.HI R25, RZ, 0x1f, R22 ;  /* 0x0000001fff197819 */ /* 0x000fe20000011416 */
[----:B------:R-:W-:-:S03]  /*1320*/  UMOV UR4, 0xffffffff ;  /* 0xffffffff00047882 */ /* 0x000fc60000000000 */
[----:B------:R-:W-:-:S04]  /*1330*/  LEA.HI R0, R25, R22, RZ, 0x7 ;  /* 0x0000001619007211 */ /* 0x000fc800078f38ff */
[----:B------:R-:W-:Y:S01]  /*1340*/  SHF.R.S32.HI R16, RZ, 0x7, R0 ;  /* 0x00000007ff107819 */ /* 0x000fe20000011400 */
[----:B------:R-:W-:Y:S06]  /*1350*/  BRA.DIV UR4, `(.L_x_490) ;  /* 0x00000086049c7947 */ /* 0x000fec000b800000 */
[----:B------:R2:W3:Y:S02]  /*1360*/  SHFL.IDX PT, R14, R16, RZ, 0x1f ;  /* 0x00001fff100e7589 */ /* 0x0004e400000e0000 */
.L_x_578:
[----:B-1----:R-:W-:Y:S02]  /*1370*/  SHF.L.U32 R5, RZ, 0x1f, RZ ;  /* 0x0000001fff057819 */ /* 0x002fe400000006ff */
[----:B------:R-:W-:Y:S01]  /*1380*/  LOP3.LUT R3, R0, 0xffffff80, RZ, 0xc0, !PT ;  /* 0xffffff8000037812 */ /* 0x000fe200078ec0ff */
[----:B------:R-:W-:Y:S01]  /*1390*/  VIADD R0, R18, 0x6000 ;  /* 0x0000600012007836 */ /* 0x000fe20000000000 */
[----:B------:R-:W1:Y:S03]  /*13a0*/  SYNCS.PHASECHK.TRANS64.TRYWAIT P0, [R18+URZ+0x26800], R5 ;  /* 0x02680005120075a7 */ /* 0x000e66000800017f */
[----:B------:R-:W-:Y:S01]  /*13b0*/  IMAD.IADD R27, R22, 0x1, -R3 ;  /* 0x00000001161b7824 */ /* 0x000fe200078e0a03 */
[----:B------:R-:W-:Y:S02]  /*13c0*/  LOP3.LUT P1, RZ, R0, 0x1bf, RZ, 0xc0, !PT ;  /* 0x000001bf00ff7812 */ /* 0x000fe4000782c0ff */
[----:B---3--:R-:W-:-:S02]  /*13d0*/  LEA.HI R0, R14, R14, RZ, 0x1 ;  /* 0x0000000e0e007211 */ /* 0x008fc400078f08ff */
[----:B------:R-:W-:Y:S02]  /*13e0*/  SHF.R.S32.HI R26, RZ, 0x1f, R27 ;  /* 0x0000001fff1a7819 */ /* 0x000fe4000001141b */
[----:B------:R-:W-:Y:S02]  /*13f0*/  LOP3.LUT R23, R0, 0xfffffffe, RZ, 0xc0, !PT ;  /* 0xfffffffe00177812 */ /* 0x000fe400078ec0ff */
[----:B------:R-:W-:-:S04]  /*1400*/  LEA.HI R28, R26, R27, RZ, 0x2 ;  /* 0x0000001b1a1c7211 */ /* 0x000fc800078f10ff */
[----:B------:R-:W-:Y:S01]  /*1410*/  LOP3.LUT R0, R28, 0x7ffffffc, RZ, 0xc0, !PT ;  /* 0x7ffffffc1c007812 */ /* 0x000fe200078ec0ff */
[----:B-1----:R-:W-:Y:S06]  /*1420*/  @P0 BRA `(.L_x_491) ;  /* 0x0000000000080947 */ /* 0x002fec0003800000 */
[----:B------:R-:W1:Y:S02]  /*1430*/  SYNCS.PHASECHK.TRANS64.TRYWAIT P0, [R18+URZ+0x26800], R5 ;  /* 0x02680005120075a7 */ /* 0x000e64000800017f */
[----:B-1----:R-:W-:Y:S05]  /*1440*/  @!P0 BRA `(.L_x_492) ;  /* 0x0000008400808947 */ /* 0x002fea0003800000 */
.L_x_491:
[----:B------:R-:W-:Y:S02]  /*1450*/  IMAD.IADD R23, R14, 0x1, -R23 ;  /* 0x000000010e177824 */ /* 0x000fe400078e0a17 */
[----:B------:R-:W-:Y:S01]  /*1460*/  IMAD.IADD R17, R27, 0x1, -R0 ;  /* 0x000000011b117824 */ /* 0x000fe200078e0a00 */
[----:B------:R-:W-:Y:S06]  /*1470*/  @!P1 BRA `(.L_x_493) ;  /* 0x0000000000409947 */ /* 0x000fec0003800000 */
[----:B------:R-:W-:Y:S01]  /*1480*/  MOV R0, 0x0 ;  /* 0x0000000000007802 */ /* 0x000fe20000000f00 */
[----:B------:R-:W-:Y:S01]  /*1490*/  ULDC.64 UR4, c[0x4][0x88] ;  /* 0x0100220000047ab9 */ /* 0x000fe20000000a00 */
[----:B------:R-:W-:Y:S01]  /*14a0*/  ULDC.64 UR6, c[0x4][0x90] ;  /* 0x0100240000067ab9 */ /* 0x000fe20000000a00 */
[----:B------:R-:W-:Y:S01]  /*14b0*/  IMAD.U32 R4, RZ, RZ, UR4 ;  /* 0x00000004ff047e24 */ /* 0x000fe2000f8e00ff */
[----:B------:R3:W4:Y:S01]  /*14c0*/  LDC.64 R14, c[0x4][R0] ;  /* 0x01000000000e7b82 */ /* 0x0007220000000a00 */
[----:B-1----:R-:W-:Y:S01]  /*14d0*/  IMAD.U32 R5, RZ, RZ, UR5 ;  /* 0x00000005ff057e24 */ /* 0x002fe2000f8e00ff */
        /* <DEDUP_REMOVED lines=9> */
[----:B--2-45:R-:W-:Y:S05]  /*1570*/  CALL.ABS.NOINC R14 ;  /* 0x000000000e007343 */ /* 0x034fea0003c00000 */
.L_x_493:
[----:B------:R-:W-:Y:S01]  /*1580*/  LEA.HI R0, R25, R22, RZ, 0x4 ;  /* 0x0000001619007211 */ /* 0x000fe200078f20ff */
[----:B------:R-:W-:Y:S05]  /*1590*/  WARPSYNC.ALL ;  /* 0x0000000000007948 */ /* 0x000fea0003800000 */
[----:B------:R-:W-:-:S05]  /*15a0*/  LOP3.LUT R3, R0, 0xfffffff0, RZ, 0xc0, !PT ;  /* 0xfffffff000037812 */ /* 0x000fca00078ec0ff */
[----:B-1----:R-:W-:Y:S01]  /*15b0*/  IMAD.IADD R5, R22, 0x1, -R3 ;  /* 0x0000000116057824 */ /* 0x002fe200078e0a03 */
[----:B------:R-:W-:-:S04]  /*15c0*/  SHF.R.S32.HI R3, RZ, 0x4, R0 ;  /* 0x00000004ff037819 */ /* 0x000fc80000011400 */
[----:B------:R-:W-:Y:S02]  /*15d0*/  LEA.HI R6, R5, R5, RZ, 0x1 ;  /* 0x0000000505067211 */ /* 0x000fe400078f08ff */
[----:B------:R-:W-:Y:S02]  /*15e0*/  LEA.HI R0, R0, R3, RZ, 0x1 ;  /* 0x0000000300007211 */ /* 0x000fe400078f08ff */
[--C-:B------:R-:W-:Y:S02]  /*15f0*/  SHF.R.S32.HI R7, RZ, 0x1, R6.reuse ;  /* 0x00000001ff077819 */ /* 0x100fe40000011406 */
[----:B------:R-:W-:Y:S02]  /*1600*/  SHF.R.S32.HI R4, RZ, 0x1f, R6 ;  /* 0x0000001fff047819 */ /* 0x000fe40000011406 */
[----:B------:R-:W-:Y:S02]  /*1610*/  SHF.R.S32.HI R10, RZ, 0x1f, R5 ;  /* 0x0000001fff0a7819 */ /* 0x000fe40000011405 */
[----:B------:R-:W-:-:S02]  /*1620*/  LEA.HI R4, R4, R7, RZ, 0x2 ;  /* 0x0000000704047211 */ /* 0x000fc400078f10ff */
[----:B------:R-:W-:Y:S02]  /*1630*/  LEA.HI R10, R10, R5, RZ, 0x3 ;  /* 0x000000050a0a7211 */ /* 0x000fe400078f18ff */
[----:B------:R-:W-:Y:S02]  /*1640*/  LOP3.LUT R8, R4, 0xfffffffc, RZ, 0xc0, !PT ;  /* 0xfffffffc04087812 */ /* 0x000fe400078ec0ff */
        /* <DEDUP_REMOVED lines=13> */
[----:B------:R-:W-:-:S03]  /*1720*/  IMAD R5, R9, 0x200, R10 ;  /* 0x0000020009057824 */ /* 0x000fc600078e020a */
[----:B------:R-:W-:Y:S01]  /*1730*/  LOP3.LUT R7, R0, 0x8, R7, 0xf8, !PT ;  /* 0x0000000800077812 */ /* 0x000fe200078ef807 */
[----:B------:R-:W-:Y:S01]  /*1740*/  IMAD R6, R6, 0x20, R5 ;  /* 0x0000002006067824 */ /* 0x000fe200078e0205 */
[----:B------:R-:W-:-:S04]  /*1750*/  SHF.R.U32.HI R0, RZ, 0x3, R0 ;  /* 0x00000003ff007819 */ /* 0x000fc80000011600 */
[----:B------:R-:W-:Y:S01]  /*1760*/  LOP3.LUT R7, R7, R0, RZ, 0x3c, !PT ;  /* 0x0000000007077212 */ /* 0x000fe200078e3cff */
[----:B------:R-:W-:-:S04]  /*1770*/  IMAD.SHL.U32 R0, R22, 0x40, RZ ;  /* 0x0000004016007824 */ /* 0x000fc800078e00ff */
[----:B------:R-:W-:Y:S01]  /*1780*/  IMAD.IADD R7, R7, 0x1, R6 ;  /* 0x0000000107077824 */ /* 0x000fe200078e0206 */
[----:B------:R-:W-:-:S03]  /*1790*/  LOP3.LUT R0, R0, 0x1c0, RZ, 0xc0, !PT ;  /* 0x000001c000007812 */ /* 0x000fc600078ec0ff */
[----:B------:R-:W-:Y:S01]  /*17a0*/  IMAD R7, R7, 0x2, R18 ;  /* 0x0000000207077824 */ /* 0x000fe200078e0212 */
[----:B------:R-:W-:Y:S01]  /*17b0*/  LEA.HI R26, R26, R27, RZ, 0x5 ;  /* 0x0000001b1a1a7211 */ /* 0x000fe200078f28ff */
[----:B------:R-:W-:-:S03]  /*17c0*/  IMAD.SHL.U32 R9, R9, 0x10, RZ ;  /* 0x0000001009097824 */ /* 0x000fc600078e00ff */
[----:B------:R-:W1:Y:S01]  /*17d0*/  LDSM.16.M88.4 R184, [R7+0x6000] ;  /* 0x0060000007b8783b */ /* 0x000e620000000200 */
[--C-:B------:R-:W-:Y:S01]  /*17e0*/  SHF.R.S32.HI R4, RZ, 0x2, R28.reuse ;  /* 0x00000002ff047819 */ /* 0x100fe2000001141c */
[----:B-----5:R-:W-:Y:S01]  /*17f0*/  VIADD R11, R24, -UR37 ;  /* 0x80000025180b7c36 */ /* 0x020fe20008000000 */
[----:B------:R-:W-:Y:S01]  /*1800*/  SHF.R.S32.HI R5, RZ, 0x1f, R28 ;  /* 0x0000001fff057819 */ /* 0x000fe2000001141c */
[----:B------:R-:W3:Y:S01]  /*1810*/  LDSM.16.M88.4 R188, [R7+0x8000] ;  /* 0x0080000007bc783b */ /* 0x000ee20000000200 */
[----:B------:R-:W-:Y:S01]  /*1820*/  SHF.R.S32.HI R26, RZ, 0x5, R26 ;  /* 0x00000005ff1a7819 */ /* 0x000fe2000001141a */
[----:B------:R-:W-:Y:S01]  /*1830*/  UIADD3 UR39, UR39, 0x3f, URZ ;  /* 0x0000003f27277890 */ /* 0x000fe2000fffe03f */
[----:B------:R-:W-:Y:S01]  /*1840*/  LEA.HI R22, R25, R22, RZ, 0x3 ;  /* 0x0000001619167211 */ /* 0x000fe200078f18ff */
[----:B------:R-:W4:Y:S01]  /*1850*/  LDSM.16.M88.4 R192, [R7+0xa000] ;  /* 0x00a0000007c0783b */ /* 0x000f220000000200 */
[----:B------:R-:W-:Y:S01]  /*1860*/  LOP3.LUT R9, R0, 0x30, R9, 0xf8, !PT ;  /* 0x0000003000097812 */ /* 0x000fe200078ef809 */
[----:B------:R-:W-:Y:S01]  /*1870*/  IMAD R11, R26, -0x10, R11 ;  /* 0xfffffff01a0b7824 */ /* 0x000fe200078e020b */
[----:B------:R-:W-:Y:S01]  /*1880*/  LEA.HI R5, R5, R4, RZ, 0x3 ;  /* 0x0000000405057211 */ /* 0x000fe200078f18ff */
[----:B------:R-:W-:Y:S01]  /*1890*/  USHF.R.S32.HI UR6, URZ, 0x1f, UR39 ;  /* 0x0000001f3f067899 */ /* 0x000fe20008011427 */
[----:B------:R-:W-:-:S02]  /*18a0*/  LEA.HI R6, R16, R16, RZ, 0x1 ;  /* 0x0000001010067211 */ /* 0x000fc400078f08ff */
[----:B------:R-:W-:Y:S02]  /*18b0*/  CS2R R70, SRZ ;  /* 0x0000000000467805 */ /* 0x000fe4000001ff00 */
[----:B------:R-:W-:Y:S01]  /*18c0*/  LOP3.LUT R22, R9, 0x8, R22, 0xf8, !PT ;  /* 0x0000000809167812 */ /* 0x000fe200078ef816 */
[----:B------:R-:W-:Y:S01]  /*18d0*/  ULEA.HI UR6, UR6, UR39, URZ, 0x6 ;  /* 0x0000002706067291 */ /* 0x000fe2000f8f303f */
[----:B------:R-:W-:Y:S02]  /*18e0*/  LOP3.LUT R5, R5, 0xfffffff8, RZ, 0xc0, !PT ;  /* 0xfffffff805057812 */ /* 0x000fe400078ec0ff */
[----:B------:R-:W-:Y:S02]  /*18f0*/  CS2R R68, SRZ ;  /* 0x0000000000447805 */ /* 0x000fe4000001ff00 */
[----:B------:R-:W-:Y:S02]  /*1900*/  LOP3.LUT R9, R6, 0xfffffffe, RZ, 0xc0, !PT ;  /* 0xfffffffe06097812 */ /* 0x000fe400078ec0ff */
[----:B------:R-:W-:-:S02]  /*1910*/  CS2R R66, SRZ ;  /* 0x0000000000427805 */ /* 0x000fc4000001ff00 */
[----:B------:R-:W-:Y:S02]  /*1920*/  SHF.R.U32.HI R13, RZ, 0x3, R0 ;  /* 0x00000003ff0d7819 */ /* 0x000fe40000011600 */
[----:B------:R-:W-:Y:S02]  /*1930*/  CS2R R64, SRZ ;  /* 0x0000000000407805 */ /* 0x000fe4000001ff00 */
[----:B------:R-:W-:Y:S01]  /*1940*/  IADD3 R0, R11, R5, -R4 ;  /* 0x000000050b007210 */ /* 0x000fe20007ffe804 */
[----:B------:R-:W-:Y:S01]  /*1950*/  IMAD R5, R16, 0x8, R3 ;  /* 0x0000000810057824 */ /* 0x000fe200078e0203 */
[----:B------:R-:W-:Y:S01]  /*1960*/  LOP3.LUT R4, R22, R13, RZ, 0x3c, !PT ;  /* 0x0000000d16047212 */ /* 0x000fe200078e3cff */
[C---:B------:R-:W-:Y:S01]  /*1970*/  IMAD.IADD R3, R16.reuse, 0x1, -R9 ;  /* 0x0000000110037824 */ /* 0x040fe200078e0a09 */
[----:B------:R-:W-:Y:S01]  /*1980*/  CS2R R62, SRZ ;  /* 0x00000000003e7805 */ /* 0x000fe2000001ff00 */
[----:B--2---:R-:W-:Y:S01]  /*1990*/  IMAD R16, R16, 0x300, R27 ;  /* 0x0000030010107824 */ /* 0x004fe200078e021b */
[----:B------:R-:W-:Y:S01]  /*19a0*/  CS2R R60, SRZ ;  /* 0x00000000003c7805 */ /* 0x000fe2000001ff00 */
[----:B------:R-:W-:Y:S01]  /*19b0*/  IMAD R3, R3, -0x40, R0 ;  /* 0xffffffc003037824 */ /* 0x000fe200078e0200 */
[----:B------:R-:W-:Y:S01]  /*19c0*/  CS2R R58, SRZ ;  /* 0x00000000003a7805 */ /* 0x000fe2000001ff00 */
[----:B------:R-:W-:Y:S01]  /*19d0*/  IMAD.MOV.U32 R0, RZ, RZ, 0x20 ;  /* 0x00000020ff007424 */ /* 0x000fe200078e00ff */
[----:B------:R-:W-:Y:S01]  /*19e0*/  CS2R R56, SRZ ;  /* 0x0000000000387805 */ /* 0x000fe2000001ff00 */
[----:B------:R-:W-:Y:S01]  /*19f0*/  IMAD.U32 R4, R5, 0x200, R4 ;  /* 0x0000020005047824 */ /* 0x000fe200078e0004 */
[----:B------:R-:W-:Y:S01]  /*1a00*/  CS2R R54, SRZ ;  /* 0x0000000000367805 */ /* 0x000fe2000001ff00 */
[----:B------:R-:W-:Y:S01]  /*1a10*/  IMAD.SHL.U32 R5, R16, 0x4, RZ ;  /* 0x0000000410057824 */ /* 0x000fe200078e00ff */
[----:B------:R-:W-:-:S02]  /*1a20*/  SEL R0, R0, 0xffffffe0, !P0 ;  /* 0xffffffe000007807 */ /* 0x000fc40004000000 */
[----:B------:R-:W-:Y:S02]  /*1a30*/  CS2R R52, SRZ ;  /* 0x0000000000347805 */ /* 0x000fe4000001ff00 */
[----:B------:R-:W-:Y:S02]  /*1a40*/  CS2R R50, SRZ ;  /* 0x0000000000327805 */ /* 0x000fe4000001ff00 */
[----:B------:R-:W-:Y:S02]  /*1a50*/  CS2R R48, SRZ ;  /* 0x0000000000307805 */ /* 0x000fe4000001ff00 */
[----:B------:R-:W-:Y:S01]  /*1a60*/  CS2R R46, SRZ ;  /* 0x00000000002e7805 */ /* 0x000fe2000001ff00 */
[----:B------:R-:W-:Y:S01]  /*1a70*/  IMAD.IADD R0, R7, 0x1, R0 ;  /* 0x0000000107007824 */ /* 0x000fe200078e0200 */
[----:B------:R-:W-:Y:S02]  /*1a80*/  CS2R R44, SRZ ;  /* 0x00000000002c7805 */ /* 0x000fe4000001ff00 */
[----:B------:R-:W-:-:S02]  /*1a90*/  CS2R R42, SRZ ;  /* 0x00000000002a7805 */ /* 0x000fc4000001ff00 */
[----:B------:R-:W-:Y:S02]  /*1aa0*/  CS2R R40, SRZ ;  /* 0x0000000000287805 */ /* 0x000fe4000001ff00 */
[----:B------:R-:W-:Y:S01]  /*1ab0*/  CS2R R38, SRZ ;  /* 0x0000000000267805 */ /* 0x000fe2000001ff00 */
[----:B------:R-:W2:Y:S01]  /*1ac0*/  LDSM.16.M88.4 R196, [R0+0x6000] ;  /* 0x0060000000c4783b */ /* 0x000ea20000000200 */
[----:B------:R-:W-:Y:S02]  /*1ad0*/  CS2R R36, SRZ ;  /* 0x0000000000247805 */ /* 0x000fe4000001ff00 */
[----:B------:R-:W-:Y:S02]  /*1ae0*/  CS2R R34, SRZ ;  /* 0x0000000000227805 */ /* 0x000fe4000001ff00 */
[----:B------:R-:W-:Y:S01]  /*1af0*/  CS2R R32, SRZ ;  /* 0x0000000000207805 */ /* 0x000fe2000001ff00 */
[----:B------:R-:W1:Y:S01]  /*1b00*/  LDSM.16.M88.4 R200, [R0+0x8000] ;  /* 0x0080000000c8783b */ /* 0x000e620000000200 */
        /* <DEDUP_REMOVED lines=28> */
[----:B------:R-:W-:Y:S01]  /*1cd0*/  CS2R R72, SRZ ;  /* 0x0000000000487805 */ /* 0x000fe2000001ff00 */
[----:B---3--:R-:W-:Y:S01]  /*1ce0*/  IMAD R0, R5, 0x4, R18 ;  /* 0x0000000405007824 */ /* 0x008fe200078e0212 */
[----:B------:R-:W-:Y:S02]  /*1cf0*/  USHF.R.S32.HI UR7, URZ, 0x6, UR6 ;  /* 0x000000063f077899 */ /* 0x000fe40008011406 */
[----:B------:R-:W-:Y:S01]  /*1d00*/  ULOP3.LUT UR11, UR38, 0x1, URZ, 0xfc, !UPT ;  /* 0x00000001260b7892 */ /* 0x000fe2000f8efc3f */
[----:B------:R-:W-:Y:S01]  /*1d10*/  UMOV UR4, URZ ;  /* 0x0000003f00047c82 */ /* 0x000fe20008000000 */
[----:B------:R-:W-:Y:S01]  /*1d20*/  UMOV UR5, URZ ;  /* 0x0000003f00057c82 */ /* 0x000fe20008000000 */
[----:B------:R-:W-:Y:S01]  /*1d30*/  UMOV UR6, URZ ;  /* 0x0000003f00067c82 */ /* 0x000fe20008000000 */
[----:B-12-4-:R-:W-:-:S08]  /*1d40*/  ULDC UR13, c[0x0][0x744] ;  /* 0x0001d100000d7ab9 */ /* 0x016fd00000000800 */
.L_x_504:
[----:B------:R-:W-:-:S06]  /*1d50*/  UISETP.NE.AND UP0, UPT, UR11, 0x3, UPT ;  /* 0x000000030b00788c */ /* 0x000fcc000bf05270 */
[----:B------:R-:W-:-:S13]  /*1d60*/  PLOP3.LUT P0, PT, PT, PT, UP0, 0x80, 0x0 ;  /* 0x000000000000781c */ /* 0x000fda0003f0f008 */
[----:B-1----:R-:W-:Y:S05]  /*1d70*/  @!P0 BRA `(.L_x_494) ;  /* 0x0000000000048947 */ /* 0x002fea0003800000 */
[----:B------:R-:W-:Y:S01]  /*1d80*/  BPT.TRAP 0x1 ;  /* 0x000000040000795c */ /* 0x000fe20000300000 */
.L_x_494:
[----:B------:R-:W-:Y:S01]  /*1d90*/  R2UR UR8, R18 ;  /* 0x00000000120872ca */ /* 0x000fe200000e0000 */
[----:B------:R-:W-:-:S05]  /*1da0*/  IMAD.U32 R16, RZ, RZ, UR5 ;  /* 0x00000005ff107e24 */ /* 0x000fca000f8e00ff */
[----:B------:R-:W-:-:S07]  /*1db0*/  SHF.L.U32 R16, R16, 0x1f, RZ ;  /* 0x0000001f10107819 */ /* 0x000fce00000006ff */
[----:B------:R-:W-:-:S09]  /*1dc0*/  ULEA UR8, UR6, UR8, 0x3 ;  /* 0x0000000806087291 */ /* 0x000fd2000f8e183f */
[----:B------:R1:W2:Y:S01]  /*1dd0*/  SYNCS.PHASECHK.TRANS64.TRYWAIT P1, [UR8+0x26810], R16 ;  /* 0x02681010ff0075a7 */ /* 0x0002a20008020148 */
[----:B------:R-:W-:Y:S05]  /*1de0*/  @!P0 BRA `(.L_x_495) ;  /* 0x0000000000048947 */ /* 0x000fea0003800000 */
[----:B------:R-:W-:Y:S01]  /*1df0*/  BPT.TRAP 0x1 ;  /* 0x000000040000795c */ /* 0x000fe20000300000 */
.L_x_495:
[----:B--2---:R-:W-:Y:S05]  /*1e00*/  @P1 BRA `(.L_x_496) ;  /* 0x0000000000081947 */ /* 0x004fea0003800000 */
[----:B------:R-:W2:Y:S02]  /*1e10*/  SYNCS.PHASECHK.TRANS64.TRYWAIT P1, [UR8+0x26810], R16 ;  /* 0x02681010ff0075a7 */ /* 0x000ea40008020148 */
[----:B--2---:R-:W-:Y:S05]  /*1e20*/  @!P1 BRA `(.L_x_497) ;  /* 0x0000007c001c9947 */ /* 0x004fea0003800000 */
.L_x_496:
[----:B------:R-:W-:Y:S01]  /*1e30*/  R2UR UR9, R18 ;  /* 0x00000000120972ca */ /* 0x000fe200000e0000 */
[----:B--2---:R-:W-:Y:S01]  /*1e40*/  IMAD R5, R23, 0x800, R18 ;  /* 0x0000080017057824 */ /* 0x004fe200078e0212 */
[----:B------:R-:W-:Y:S01]  /*1e50*/  WARPGROUP.ARRIVE ;  /* 0x00000000000079c5 */ /* 0x000fe20000000000 */
[----:B------:R-:W-:Y:S01]  /*1e60*/  UMOV UR17, 0xc0000010 ;  /* 0xc000001000117882 */ /* 0x000fe20000000000 */
[----:B------:R-:W-:Y:S01]  /*1e70*/  UMOV UR19, 0x80000020 ;  /* 0x8000002000137882 */ /* 0x000fe20000000000 */
[----:B------:R-:W-:Y:S01]  /*1e80*/  IMAD.U32 R6, RZ, RZ, UR6 ;  /* 0x00000006ff067e24 */ /* 0x000fe2000f8e00ff */
[----:B------:R-:W-:-:S03]  /*1e90*/  R2UR UR10, R5 ;  /* 0x00000000050a72ca */ /* 0x000fc600000e0000 */
[----:B------:R-:W-:-:S04]  /*1ea0*/  IMAD R5, R6, 0x20, R17 ;  /* 0x0000002006057824 */ /* 0x000fc800078e0211 */
[----:B------:R-:W-:Y:S01]  /*1eb0*/  UIADD3 UR9, UR9, 0x12000, URZ ;  /* 0x0001200009097890 */ /* 0x000fe2000fffe03f */
[----:B------:R-:W-:-:S03]  /*1ec0*/  IMAD.SHL.U32 R5, R5, 0x2, RZ ;  /* 0x0000000205057824 */ /* 0x000fc600078e00ff */
[----:B------:R-:W-:Y:S01]  /*1ed0*/  USHF.R.U32.HI UR9, URZ, 0x4, UR9 ;  /* 0x000000043f097899 */ /* 0x000fe20008011609 */
[----:B------:R-:W-:Y:S01]  /*1ee0*/  IMAD R212, R5, 0x4, R18 ;  /* 0x0000000405d47824 */ /* 0x000fe200078e0212 */
[----:B------:R-:W-:Y:S02]  /*1ef0*/  USHF.R.U32.HI UR10, URZ, 0x4, UR10 ;  /* 0x000000043f0a7899 */ /* 0x000fe4000801160a */
[----:B------:R-:W-:Y:S02]  /*1f00*/  ULOP3.LUT UR9, UR9, 0x3fff, URZ, 0xc0, !UPT ;  /* 0x00003fff09097892 */ /* 0x000fe4000f8ec03f */
[----:B------:R-:W-:Y:S02]  /*1f10*/  ULOP3.LUT UR10, UR10, 0x3fff, URZ, 0xc0, !UPT ;  /* 0x00003fff0a0a7892 */ /* 0x000fe4000f8ec03f */
[----:B------:R-:W-:Y:S02]  /*1f20*/  ULOP3.LUT UR14, UR9, 0x10000, URZ, 0xfc, !UPT ;  /* 0x00010000090e7892 */ /* 0x000fe4000f8efc3f */
[----:B------:R-:W-:-:S02]  /*1f30*/  ULOP3.LUT UR12, UR10, 0x10000, URZ, 0xfc, !UPT ;  /* 0x000100000a0c7892 */ /* 0x000fc4000f8efc3f */
        /* <DEDUP_REMOVED lines=40> */
[----:B------:R2:W3:Y:S04]  /*21c0*/  LDS.64 R210, [R212+0x1e000] ;  /* 0x01e00000d4d27984 */ /* 0x0004e80000000a00 */
[----:B------:R2:W4:Y:S04]  /*21d0*/  LDS.64 R208, [R212+0x1e020] ;  /* 0x01e02000d4d07984 */ /* 0x0005280000000a00 */
        /* <DEDUP_REMOVED lines=8> */
.L_x_498:
[----:B------:R1:W1:Y:S01]  /*2260*/  SYNCS.PHASECHK.TRANS64.TRYWAIT P1, [UR8+0x26830], R16 ;  /* 0x02683010ff0075a7 */ /* 0x0002620008020148 */
[----:B------:R-:W-:Y:S05]  /*2270*/  @!P0 BRA `(.L_x_499) ;  /* 0x0000000000048947 */ /* 0x000fea0003800000 */
[----:B------:R-:W-:Y:S01]  /*2280*/  BPT.TRAP 0x1 ;  /* 0x000000040000795c */ /* 0x000fe20000300000 */
.L_x_499:
[----:B-1----:R-:W-:Y:S05]  /*2290*/  @P1 BRA `(.L_x_500) ;  /* 0x0000000000081947 */ /* 0x002fea0003800000 */
[----:B------:R-:W1:Y:S02]  /*22a0*/  SYNCS.PHASECHK.TRANS64.TRYWAIT P1, [UR8+0x26830], R16 ;  /* 0x02683010ff0075a7 */ /* 0x000e640008020148 */
[----:B-1----:R-:W-:Y:S05]  /*22b0*/  @!P1 BRA `(.L_x_501) ;  /* 0x0000007800109947 */ /* 0x002fea0003800000 */
.L_x_500:
        /* <DEDUP_REMOVED lines=9> */
[----:B------:R-:W-:Y:S01]  /*2350*/  FSEL R22, R157, -INF , P2 ;  /* 0xff8000009d167808 */ /* 0x000fe20001000000 */
[----:B---3--:R-:W-:Y:S01]  /*2360*/  FFMA.FTZ R152, R5, UR13, -R210 ;  /* 0x0000000d05987c23 */ /* 0x008fe200080108d2 */
[----:B------:R-:W-:Y:S01]  /*2370*/  UIADD3 UR10, UR10, 0x18000, URZ ;  /* 0x000180000a0a7890 */ /* 0x000fe2000fffe03f */
[----:B------:R-:W-:Y:S01]  /*2380*/  FSEL R5, R156, -INF , P2 ;  /* 0xff8000009c057808 */ /* 0x000fe20001000000 */
[----:B------:R-:W-:Y:S01]  /*2390*/  FFMA.FTZ R153, R16, UR13, -R211 ;  /* 0x0000000d10997c23 */ /* 0x000fe200080108d3 */
[----:B------:R-:W-:Y:S01]  /*23a0*/  FSEL R156, R165, -INF , P2 ;  /* 0xff800000a59c7808 */ /* 0x000fe20001000000 */
[----:B------:R-:W-:Y:S01]  /*23b0*/  USHF.R.U32.HI UR10, URZ, 0x4, UR10 ;  /* 0x000000043f0a7899 */ /* 0x000fe2000801160a */
[----:B------:R-:W-:Y:S01]  /*23c0*/  FSEL R157, R164, -INF , P2 ;  /* 0xff800000a49d7808 */ /* 0x000fe20001000000 */
[----:B----4-:R-:W-:Y:S01]  /*23d0*/  FFMA.FTZ R213, R22, UR13, -R209 ;  /* 0x0000000d16d57c23 */ /* 0x010fe200080108d1 */
[----:B------:R-:W-:Y:S01]  /*23e0*/  FFMA.FTZ R16, R5, UR13, -R208 ;  /* 0x0000000d05107c23 */ /* 0x000fe200080108d0 */
[----:B------:R-:W-:Y:S01]  /*23f0*/  ULOP3.LUT UR10, UR10, 0x3fff, URZ, 0xc0, !UPT ;  /* 0x00003fff0a0a7892 */ /* 0x000fe2000f8ec03f */
[----:B------:R-:W-:Y:S01]  /*2400*/  FSEL R22, R161, -INF , P2 ;  /* 0xff800000a1167808 */ /* 0x000fe20001000000 */
[----:B------:R-:W-:Y:S01]  /*2410*/  FFMA.FTZ R161, R156, UR13, -R15 ;  /* 0x0000000d9ca17c23 */ /* 0x000fe2000801080f */
[----:B------:R-:W-:Y:S01]  /*2420*/  FSEL R5, R160, -INF , P2 ;  /* 0xff800000a0057808 */ /* 0x000fe20001000000 */
[----:B------:R-:W-:Y:S01]  /*2430*/  ULOP3.LUT UR12, UR10, 0x10000, URZ, 0xfc, !UPT ;  /* 0x000100000a0c7892 */ /* 0x000fe2000f8efc3f */
[----:B------:R-:W-:Y:S01]  /*2440*/  FFMA.FTZ R160, R157, UR13, -R14 ;  /* 0x0000000d9da07c23 */ /* 0x000fe2000801080e */
[----:B------:R-:W-:Y:S01]  /*2450*/  FSEL R156, R169, -INF , P2 ;  /* 0xff800000a99c7808 */ /* 0x000fe20001000000 */
[----:B------:R-:W-:Y:S01]  /*2460*/  FFMA.FTZ R22, R22, UR13, -R21 ;  /* 0x0000000d16167c23 */ /* 0x000fe20008010815 */
[----:B------:R-:W-:Y:S01]  /*2470*/  UIMAD UR12, UR6, 0x300, UR12 ;  /* 0x00000300060c78a4 */ /* 0x000fe2000f8e020c */
[----:B------:R-:W-:Y:S01]  /*2480*/  FSEL R157, R168, -INF , P2 ;  /* 0xff800000a89d7808 */ /* 0x000fe20001000000 */
[----:B------:R-:W-:Y:S01]  /*2490*/  FFMA.FTZ R5, R5, UR13, -R20 ;  /* 0x0000000d05057c23 */ /* 0x000fe20008010814 */
[----:B------:R-:W-:Y:S01]  /*24a0*/  FFMA.FTZ R165, R156, UR13, -R13 ;  /* 0x0000000d9ca57c23 */ /* 0x000fe2000801080d */
[----:B------:R-:W-:Y:S01]  /*24b0*/  FSEL R156, R173, -INF , P2 ;  /* 0xff800000ad9c7808 */ /* 0x000fe20001000000 */
[----:B------:R-:W-:Y:S01]  /*24c0*/  MUFU.EX2 R152, R152 ;  /* 0x0000009800987308 */ /* 0x000fe20000000800 */
        /* <DEDUP_REMOVED lines=19> */
[----:B------:R-:W-:Y:S01]  /*2600*/  FFMA.FTZ R216, R158, UR13, -R7 ;  /* 0x0000000d9ed87c23 */ /* 0x000fe20008010807 */
[----:B------:R-:W-:Y:S01]  /*2610*/  FFMA.FTZ R155, R155, UR13, -R20 ;  /* 0x0000000d9b9b7c23 */ /* 0x000fe20008010814 */
[----:B------:R-:W-:Y:S01]  /*2620*/  FSEL R20, R163, -INF , P1 ;  /* 0xff800000a3147808 */ /* 0x000fe20000800000 */
[----:B------:R1:W-:Y:S01]  /*2630*/  MUFU.EX2 R172, R157 ;  /* 0x0000009d00ac7308 */ /* 0x0003e20000000800 */
[----:B------:R-:W-:Y:S01]  /*2640*/  FFMA.FTZ R209, R154, UR13, -R209 ;  /* 0x0000000d9ad17c23 */ /* 0x000fe200080108d1 */
[----:B------:R-:W-:Y:S01]  /*2650*/  FSEL R211, R180, -INF , P2 ;  /* 0xff800000b4d37808 */ /* 0x000fe20001000000 */
[----:B------:R-:W-:Y:S01]  /*2660*/  ULOP3.LUT UR10, UR10, 0x1000000, URZ, 0xfc, !UPT ;  /* 0x010000000a0a7892 */ /* 0x000fe2000f8efc3f */
[----:B------:R-:W-:Y:S01]  /*2670*/  FFMA.FTZ R20, R20, UR13, -R21 ;  /* 0x0000000d14147c23 */ /* 0x000fe20008010815 */
[----:B------:R-:W-:-:S02]  /*2680*/  FSEL R21, R166, -INF , P1 ;  /* 0xff800000a6157808 */ /* 0x000fc40000800000 */
[----:B------:R-:W-:Y:S01]  /*2690*/  FSEL R214, R181, -INF , P2 ;  /* 0xff800000b5d67808 */ /* 0x000fe20001000000 */
[----:B------:R-:W-:Y:S01]  /*26a0*/  MUFU.EX2 R163, R20 ;  /* 0x0000001400a37308 */ /* 0x000fe20000000800 */
[----:B-1----:R-:W-:Y:S01]  /*26b0*/  FSEL R157, R174, -INF , P1 ;  /* 0xff800000ae9d7808 */ /* 0x002fe20000800000 */
[----:B------:R-:W-:Y:S01]  /*26c0*/  FFMA.FTZ R166, R21, UR13, -R14 ;  /* 0x0000000d15a67c23 */ /* 0x000fe2000801080e */
        /* <DEDUP_REMOVED lines=8> */
[----:B------:R-:W-:-:S02]  /*2750*/  FSEL R208, R177, -INF , P2 ;  /* 0xff800000b1d07808 */ /* 0x000fc40001000000 */
[----:B------:R-:W-:Y:S01]  /*2760*/  FSEL R179, R182, -INF , P1 ;  /* 0xff800000b6b37808 */ /* 0x000fe20000800000 */
[----:B------:R-:W-:Y:S01]  /*2770*/  FFMA.FTZ R170, R15, UR13, -R12 ;  /* 0x0000000d0faa7c23 */ /* 0x000fe2000801080c */
[----:B------:R-:W-:Y:S01]  /*2780*/  FSEL R12, R171, -INF , P1 ;  /* 0xff800000ab0c7808 */ /* 0x000fe20000800000 */
[----:B------:R-:W-:Y:S01]  /*2790*/  FFMA.FTZ R208, R208, UR13, -R11 ;  /* 0x0000000dd0d07c23 */ /* 0x000fe2000801080b */
[----:B------:R-:W-:Y:S01]  /*27a0*/  FSEL R182, R183, -INF , P1 ;  /* 0xff800000b7b67808 */ /* 0x000fe20000800000 */
[----:B------:R-:W-:Y:S01]  /*27b0*/  MUFU.EX2 R169, R156 ;  /* 0x0000009c00a97308 */ /* 0x000fe20000000800 */
[----:B------:R-:W-:Y:S01]  /*27c0*/  FFMA.FTZ R183, R181, UR13, -R10 ;  /* 0x0000000db5b77c23 */ /* 0x000fe2000801080a */
[----:B------:R-:W-:Y:S01]  /*27d0*/  FFMA.FTZ R171, R12, UR13, -R13 ;  /* 0x0000000d0cab7c23 */ /* 0x000fe2000801080d */
[----:B------:R-:W-:Y:S01]  /*27e0*/  FFMA.FTZ R179, R179, UR13, -R8 ;  /* 0x0000000db3b37c23 */ /* 0x000fe20008010808 */
[----:B------:R-:W-:-:S04]  /*27f0*/  FFMA.FTZ R10, R182, UR13, -R9 ;  /* 0x0000000db60a7c23 */ /* 0x000fc80008010809 */
[----:B------:R-:W1:Y:S08]  /*2800*/  MUFU.EX2 R173, R173 ;  /* 0x000000ad00ad7308 */ /* 0x000e700000000800 */
[----:B------:R-:W3:Y:S08]  /*2810*/  MUFU.EX2 R210, R210 ;  /* 0x000000d200d27308 */ /* 0x000ef00000000800 */
[----:B------:R4:W5:Y:S08]  /*2820*/  MUFU.EX2 R177, R215 ;  /* 0x000000d700b17308 */ /* 0x0009700000000800 */
[----:B------:R-:W2:Y:S01]  /*2830*/  MUFU.EX2 R178, R216 ;  /* 0x000000d800b27308 */ /* 0x000ea20000000800 */
[----:B------:R-:W-:-:S02]  /*2840*/  WARPGROUP.DEPBAR.LE gsb0, 0x0 ;  /* 0x00008000000079c5 */ /* 0x000fc40000010000 */
[----:B------:R-:W-:Y:S01]  /*2850*/  WARPGROUP.ARRIVE ;  /* 0x00000000000079c5 */ /* 0x000fe20000000000 */
[----:B----4-:R-:W-:Y:S01]  /*2860*/  FFMA.FTZ R215, R180, UR13, -R11 ;  /* 0x0000000db4d77c23 */ /* 0x010fe2000801080b */
[----:B------:R-:W-:Y:S01]  /*2870*/  FFMA.FTZ R180, R211, UR13, -R8 ;  /* 0x0000000dd3b47c23 */ /* 0x000fe20008010808 */
[----:B------:R-:W-:Y:S02]  /*2880*/  FFMA.FTZ R11, R214, UR13, -R9 ;  /* 0x0000000dd60b7c23 */ /* 0x000fe40008010809 */
        /* <DEDUP_REMOVED lines=8> */
[----:B------:R-:W4:Y:S08]  /*2910*/  MUFU.EX2 R5, R5 ;  /* 0x0000000500057308 */ /* 0x000f300000000800 */
[----:B------:R-:W4:Y:S08]  /*2920*/  MUFU.EX2 R22, R22 ;  /* 0x0000001600167308 */ /* 0x000f300000000800 */
[----:B------:R-:W4:Y:S08]  /*2930*/  MUFU.EX2 R160, R160 ;  /* 0x000000a000a07308 */ /* 0x000f300000000800 */
[----:B------:R-:W4:Y:S08]  /*2940*/  MUFU.EX2 R161, R161 ;  /* 0x000000a100a17308 */ /* 0x000f300000000800 */
[----:B------:R-:W4:Y:S01]  /*2950*/  MUFU.EX2 R166, R166 ;  /* 0x000000a600a67308 */ /* 0x000f220000000800 */
[----:B------:R-:W-:-:S02]  /*2960*/  WARPGROUP.DEPBAR.LE gsb0, 0x0 ;  /* 0x00008000000079c5 */ /* 0x000fc40000010000 */
[----:B------:R-:W-:-:S05]  /*2970*/  WARPGROUP.ARRIVE ;  /* 0x00000000000079c5 */ /* 0x000fca0000000000 */
[----:B------:R-:W4:Y:S01]  /*2980*/  MUFU.EX2 R167, R167 ;  /* 0x000000a700a77308 */ /* 0x000f220000000800 */
[----:B------:R-:W-:Y:S01]  /*2990*/  HGMMA.64x64x16.F32.BF16 R120, R188, gdesc[UR12], R120, gsb0 ;  /* 0x00e0000cbc787df0 */ /* 0x000fe20008001878 */
[----:B------:R-:W-:Y:S01]  /*29a0*/  UIADD3 UR14, UR12, 0x102, URZ ;  /* 0x000001020c0e7890 */ /* 0x000fe2000fffe03f */
[----:B------:R-:W-:-:S05]  /*29b0*/  UMOV UR15, 0x80000020 ;  /* 0x80000020000f7882 */ /* 0x000fca0000000000 */
[----:B------:R-:W4:Y:S08]  /*29c0*/  MUFU.EX2 R164, R164 ;  /* 0x000000a400a47308 */ /* 0x000f300000000800 */
[----:B------:R-:W4:Y:S08]  /*29d0*/  MUFU.EX2 R165, R165 ;  /* 0x000000a500a57308 */ /* 0x000f300000000800 */
[----:B------:R-:W-:Y:S08]  /*29e0*/  MUFU.EX2 R168, R168 ;  /* 0x000000a800a87308 */ /* 0x000ff00000000800 */
        /* <DEDUP_REMOVED lines=27> */
[----:B------:R-:W3:Y:S04]  /*2ba0*/  LDS.64 R20, [R212+0x1e220] ;  /* 0x01e22000d4147984 */ /* 0x000ee80000000a00 */
[----:B------:R-:W5:Y:S04]  /*2bb0*/  LDS.64 R12, [R212+0x1e260] ;  /* 0x01e26000d40c7984 */ /* 0x000f680000000a00 */
[----:B------:R-:W2:Y:S04]  /*2bc0*/  LDS.64 R6, [R212+0x1e2a0] ;  /* 0x01e2a000d4067984 */ /* 0x000ea80000000a00 */
[----:B------:R-:W4:Y:S04]  /*2bd0*/  LDS.64 R154, [R212+0x1e240] ;  /* 0x01e24000d49a7984 */ /* 0x000f280000000a00 */
[----:B------:R-:W4:Y:S04]  /*2be0*/  LDS.64 R156, [R212+0x1e280] ;  /* 0x01e28000d49c7984 */ /* 0x000f280000000a00 */
[----:B------:R-:W4:Y:S04]  /*2bf0*/  LDS.64 R174, [R212+0x1e2e0] ;  /* 0x01e2e000d4ae7984 */ /* 0x000f280000000a00 */
[----:B------:R-:W4:Y:S01]  /*2c00*/  LDS.64 R158, [R212+0x1e2c0] ;  /* 0x01e2c000d49e7984 */ /* 0x000f220000000a00 */
[--C-:B-1----:R-:W-:Y:S01]  /*2c10*/  FADD.FTZ R181, R120, -R14.reuse ;  /* 0x8000000e78b57221 */ /* 0x102fe20000010000 */
[--C-:B------:R-:W-:Y:S01]  /*2c20*/  FADD.FTZ R120, R121, -R15.reuse ;  /* 0x8000000f79787221 */ /* 0x100fe20000010000 */
[----:B------:R-:W-:Y:S01]  /*2c30*/  FADD.FTZ R15, R123, -R15 ;  /* 0x8000000f7b0f7221 */ /* 0x000fe20000010000 */
[----:B------:R-:W-:Y:S01]  /*2c40*/  FADD.FTZ R14, R122, -R14 ;  /* 0x8000000e7a0e7221 */ /* 0x000fe20000010000 */
[--C-:B---3--:R-:W-:Y:S01]  /*2c50*/  FADD.FTZ R121, R124, -R20.reuse ;  /* 0x800000147c797221 */ /* 0x108fe20000010000 */
[----:B------:R-:W-:Y:S01]  /*2c60*/  FADD.FTZ R123, R126, -R20 ;  /* 0x800000147e7b7221 */ /* 0x000fe20000010000 */
[--C-:B------:R-:W-:Y:S01]  /*2c70*/  FADD.FTZ R20, R125, -R21.reuse ;  /* 0x800000157d147221 */ /* 0x100fe20000010000 */
[----:B------:R-:W-:Y:S01]  /*2c80*/  FADD.FTZ R122, R127, -R21 ;  /* 0x800000157f7a7221 */ /* 0x000fe20000010000 */
[--C-:B-----5:R-:W-:Y:S01]  /*2c90*/  FADD.FTZ R125, R132, -R12.reuse ;  /* 0x8000000c847d7221 */ /* 0x120fe20000010000 */
[----:B------:R-:W-:Y:S01]  /*2ca0*/  FADD.FTZ R127, R134, -R12 ;  /* 0x8000000c867f7221 */ /* 0x000fe20000010000 */
[--C-:B------:R-:W-:Y:S01]  /*2cb0*/  FADD.FTZ R12, R133, -R13.reuse ;  /* 0x8000000d850c7221 */ /* 0x100fe20000010000 */
[----:B------:R-:W-:Y:S01]  /*2cc0*/  FADD.FTZ R126, R135, -R13 ;  /* 0x8000000d877e7221 */ /* 0x000fe20000010000 */
[----:B------:R-:W-:Y:S01]  /*2cd0*/  FMUL.FTZ R14, R173, R14 ;  /* 0x0000000ead0e7220 */ /* 0x000fe20000410000 */
[----:B------:R-:W1:Y:S01]  /*2ce0*/  MUFU.EX2 R13, R215 ;  /* 0x000000d7000d7308 */ /* 0x000e620000000800 */
[----:B------:R-:W-:Y:S01]  /*2cf0*/  FMUL.FTZ R15, R210, R15 ;  /* 0x0000000fd20f7220 */ /* 0x000fe20000410000 */
[--C-:B--2---:R-:W-:Y:S01]  /*2d00*/  FADD.FTZ R133, R140, -R6.reuse ;  /* 0x800000068c857221 */ /* 0x104fe20000010000 */
[----:B------:R-:W-:Y:S01]  /*2d10*/  FADD.FTZ R6, R142, -R6 ;  /* 0x800000068e067221 */ /* 0x000fe20000010000 */
[----:B------:R-:W-:Y:S01]  /*2d20*/  FADD.FTZ R143, R143, -R7 ;  /* 0x800000078f8f7221 */ /* 0x000fe20000010000 */
[--C-:B----4-:R-:W-:Y:S01]  /*2d30*/  FADD.FTZ R128, R128, -R154.reuse ;  /* 0x8000009a80807221 */ /* 0x110fe20000010000 */
[----:B------:R-:W-:Y:S01]  /*2d40*/  FADD.FTZ R21, R130, -R154 ;  /* 0x8000009a82157221 */ /* 0x000fe20000010000 */
[--C-:B------:R-:W-:Y:S01]  /*2d50*/  FADD.FTZ R154, R137, -R157.reuse ;  /* 0x8000009d899a7221 */ /* 0x100fe20000010000 */
[----:B------:R-:W-:Y:S01]  /*2d60*/  FADD.FTZ R130, R139, -R157 ;  /* 0x8000009d8b827221 */ /* 0x000fe20000010000 */
[--C-:B------:R-:W-:Y:S01]  /*2d70*/  FADD.FTZ R124, R131, -R155.reuse ;  /* 0x8000009b837c7221 */ /* 0x100fe20000010000 */
[----:B------:R-:W-:Y:S01]  /*2d80*/  F2FP.BF16.F32.PACK_AB R157, R15, R14 ;  /* 0x0000000e0f9d723e */ /* 0x000fe200000010ff */
[----:B------:R-:W-:Y:S01]  /*2d90*/  FADD.FTZ R129, R129, -R155 ;  /* 0x8000009b81817221 */ /* 0x000fe20000010000 */
        /* <DEDUP_REMOVED lines=62> */
[----:B------:R-:W-:Y:S02]  /*3180*/  F2FP.BF16.F32.PACK_AB R147, R6, R147 ;  /* 0x000000930693723e */ /* 0x000fe400000010ff */
[----:B------:R-:W-:Y:S02]  /*3190*/  F2FP.BF16.F32.PACK_AB R121, R210, R173 ;  /* 0x000000add279723e */ /* 0x000fe400000010ff */
[----:B------:R-:W-:Y:S01]  /*31a0*/  F2FP.BF16.F32.PACK_AB R122, R213, R16 ;  /* 0x00000010d57a723e */ /* 0x000fe200000010ff */
[----:B------:R1:W-:Y:S01]  /*31b0*/  STSM.16.MT88.4 [R15+0x20000], R144 ;  /* 0x020000900f007844 */ /* 0x0003e20000004200 */
[----:B------:R-:W-:Y:S02]  /*31c0*/  F2FP.BF16.F32.PACK_AB R123, R209, R176 ;  /* 0x000000b0d17b723e */ /* 0x000fe400000010ff */
[----:B------:R-:W-:Y:S02]  /*31d0*/  F2FP.BF16.F32.PACK_AB R164, R165, R164 ;  /* 0x000000a4a5a4723e */ /* 0x000fe400000010ff */
[----:B------:R-:W-:Y:S01]  /*31e0*/  WARPGROUP.ARRIVE ;  /* 0x00000000000079c5 */ /* 0x000fe20000000000 */
[----:B------:R-:W-:-:S02]  /*31f0*/  F2FP.BF16.F32.PACK_AB R165, R171, R170 ;  /* 0x000000aaaba5723e */ /* 0x000fc400000010ff */
[----:B------:R-:W-:Y:S02]  /*3200*/  F2FP.BF16.F32.PACK_AB R172, R9, R172 ;  /* 0x000000ac09ac723e */ /* 0x000fe400000010ff */
[----:B------:R-:W-:Y:S01]  /*3210*/  F2FP.BF16.F32.PACK_AB R173, R13, R8 ;  /* 0x000000080dad723e */ /* 0x000fe200000010ff */
[----:B------:R-:W-:Y:S01]  /*3220*/  HGMMA.64x96x16.F32.BF16 R72, R120, gdesc[UR12].tnspB, R72, gsb0 ;  /* 0x4160000c78487df0 */ /* 0x000fe20008001848 */
[----:B------:R-:W-:Y:S01]  /*3230*/  UMOV UR14, UR12 ;  /* 0x0000000c000e7c82 */ /* 0x000fe20008000000 */
[----:B------:R-:W-:Y:S01]  /*3240*/  UMOV UR15, 0x80000020 ;  /* 0x80000020000f7882 */ /* 0x000fe20000000000 */
[----:B------:R-:W-:Y:S01]  /*3250*/  UIADD3 UR12, UR10, 0x80, URZ ;  /* 0x000000800a0c7890 */ /* 0x000fe2000fffe03f */
[----:B------:R-:W-:Y:S02]  /*3260*/  F2FP.BF16.F32.PACK_AB R174, R11, R180 ;  /* 0x000000b40bae723e */ /* 0x000fe400000010ff */
[----:B------:R-:W-:Y:S01]  /*3270*/  F2FP.BF16.F32.PACK_AB R175, R10, R179 ;  /* 0x000000b30aaf723e */ /* 0x000fe200000010ff */
[----:B------:R-:W-:-:S02]  /*3280*/  WARPGROUP.DEPBAR.LE gsb0, 0x0 ;  /* 0x00008000000079c5 */ /* 0x000fc40000010000 */
[----:B------:R-:W-:Y:S01]  /*3290*/  F2FP.BF16.F32.PACK_AB R120, R22, R5 ;  /* 0x000000051678723e */ /* 0x000fe200000010ff */
[----:B------:R-:W-:Y:S01]  /*32a0*/  IMAD R5, R23, 0x1000, R18 ;  /* 0x0000100017057824 */ /* 0x000fe200078e0212 */
[----:B------:R-:W-:Y:S02]  /*32b0*/  F2FP.BF16.F32.PACK_AB R121, R163, R162 ;  /* 0x000000a2a379723e */ /* 0x000fe400000010ff */
[----:B------:R-:W-:Y:S02]  /*32c0*/  F2FP.BF16.F32.PACK_AB R122, R161, R160 ;  /* 0x000000a0a17a723e */ /* 0x000fe400000010ff */
[----:B------:R-:W-:Y:S02]  /*32d0*/  F2FP.BF16.F32.PACK_AB R123, R167, R166 ;  /* 0x000000a6a77b723e */ /* 0x000fe400000010ff */
[----:B------:R-:W-:Y:S02]  /*32e0*/  F2FP.BF16.F32.PACK_AB R166, R169, R168 ;  /* 0x000000a8a9a6723e */ /* 0x000fe400000010ff */
[----:B------:R-:W-:Y:S01]  /*32f0*/  WARPGROUP.ARRIVE ;  /* 0x00000000000079c5 */ /* 0x000fe20000000000 */
[----:B------:R-:W-:-:S05]  /*3300*/  F2FP.BF16.F32.PACK_AB R167, R178, R177 ;  /* 0x000000b1b2a7723e */ /* 0x000fca00000010ff */
        /* <DEDUP_REMOVED lines=14> */
[----:B------:R-:W-:Y:S01]  /*33f0*/  ULEA UR10, UR6, UR16, 0xa ;  /* 0x00000010060a7291 */ /* 0x000fe2000f8e503f */
[----:B------:R-:W-:Y:S01]  /*3400*/  UMOV UR15, 0x80000020 ;  /* 0x80000020000f7882 */ /* 0x000fe20000000000 */
[----:B------:R-:W-:-:S03]  /*3410*/  UIADD3 UR20, UR12, 0x200, URZ ;  /* 0x000002000c147890 */ /* 0x000fc6000fffe03f */
[----:B------:R-:W-:Y:S02]  /*3420*/  UMOV UR18, UR12 ;  /* 0x0000000c00127c82 */ /* 0x000fe40008000000 */
[----:B------:R-:W-:Y:S01]  /*3430*/  UMOV UR16, UR10 ;  /* 0x0000000a00107c82 */ /* 0x000fe20008000000 */
[----:B------:R-:W-:Y:S02]  /*3440*/  WARPGROUP.DEPBAR.LE gsb0, 0x0 ;  /* 0x00008000000079c5 */ /* 0x000fe40000010000 */
[----:B------:R-:W-:-:S06]  /*3450*/  WARPGROUP.ARRIVE ;  /* 0x00000000000079c5 */ /* 0x000fcc0000000000 */
[----:B------:R-:W-:Y:S01]  /*3460*/  HGMMA.64x96x16.F32.BF16 R72, R172, gdesc[UR12].tnspB, R72, gsb0 ;  /* 0x4160000cac487df0 */ /* 0x000fe20008001848 */
[----:B------:R-:W-:Y:S02]  /*3470*/  UIADD3 UR14, UR12, 0x400, URZ ;  /* 0x000004000c0e7890 */ /* 0x000fe4000fffe03f */
[----:B------:R-:W-:Y:S01]  /*3480*/  UIADD3 UR15, UR12, 0x420, URZ ;  /* 0x000004200c0f7890 */ /* 0x000fe2000fffe03f */
        /* <DEDUP_REMOVED lines=155> */
.L_x_502:
[----:B------:R-:W-:Y:S01]  /*3e40*/  UIADD3 UR10, UR8, 0x26840, URZ ;  /* 0x00026840080a7890 */ /* 0x000fe2000fffe03f */
[C---:B------:R-:W-:Y:S01]  /*3e50*/  VIADD R6, R2.reuse, 0x9 ;  /* 0x0000000902067836 */ /* 0x040fe20000000000 */
[----:B------:R-:W-:Y:S01]  /*3e60*/  ULOP3.LUT UR12, UR9, 0x1000000, URZ, 0xfc, !UPT ;  /* 0x01000000090c7892 */ /* 0x000fe2000f8efc3f */
[----:B------:R-:W-:Y:S01]  /*3e70*/  VIADD R5, R2, 0xc ;  /* 0x0000000c02057836 */ /* 0x000fe20000000000 */
        /* <DEDUP_REMOVED lines=42> */
.L_x_503:
        /* <DEDUP_REMOVED lines=12> */
[----:B------:R-:W-:Y:S01]  /*41e0*/  ULDC UR4, c[0x0][0x740] ;  /* 0x0001d00000047ab9 */ /* 0x000fe20000000800 */
[----:B------:R-:W-:Y:S01]  /*41f0*/  PLOP3.LUT P0, PT, PT, PT, PT, 0x8, 0x0 ;  /* 0x000000000000781c */ /* 0x000fe20003f0e170 */
[----:B-1----:R-:W-:Y:S01]  /*4200*/  FMUL.FTZ R0, R24, UR4 ;  /* 0x0000000418007c20 */ /* 0x002fe20008410000 */
        /* <DEDUP_REMOVED lines=46> */
[----:B------:R-:W-:-:S07]  /*44f0*/  FMUL.FTZ R71, R71, UR4 ;  /* 0x0000000447477c20 */ /* 0x000fce0008410000 */
.L_x_485:
[----:B------:R-:W-:Y:S05]  /*4500*/  @P0 BRA `(.L_x_505) ;  /* 0x00000010006c0947 */ /* 0x000fea0003800000 */
[----:B------:R-:W2:Y:S01]  /*4510*/  S2R R2, SR_TID.X ;  /* 0x0000000000027919 */ /* 0x000ea20000002100 */
[----:B------:R-:W3:Y:S01]  /*4520*/  S2UR UR5, SR_CgaCtaId ;  /* 0x00000000000579c3 */ /* 0x000ee20000008800 */
[----:B------:R-:W-:Y:S01]  /*4530*/  UMOV UR4, 0x400 ;  /* 0x0000040000047882 */ /* 0x000fe20000000000 */
[----:B------:R-:W-:-:S06]  /*4540*/  F2FP.BF16.F32.PACK_AB R72, R73, R72 ;  /* 0x000000484948723e */ /* 0x000fcc00000010ff */
[----:B------:R-:W-:Y:S01]  /*4550*/  BAR.SYNC.DEFER_BLOCKING 0x1, 0x100 ;  /* 0x0044000000007b1d */ /* 0x000fe20000010000 */
        /* <DEDUP_REMOVED lines=8> */
[----:B------:R-:W-:Y:S02]  /*45e0*/  F2FP.BF16.F32.PACK_AB R89, R91, R90 ;  /* 0x0000005a5b59723e */ /* 0x000fe400000010ff */
[----:B------:R-:W-:Y:S01]  /*45f0*/  F2FP.BF16.F32.PACK_AB R96, R97, R96 ;  /* 0x000000606160723e */ /* 0x000fe200000010ff */
[----:B---3--:R-:W-:Y:S01]  /*4600*/  ULEA UR6, UR5, UR4, 0x18 ;  /* 0x0000000405067291 */ /* 0x008fe2000f8ec03f */
[----:B------:R-:W-:Y:S02]  /*4610*/  F2FP.BF16.F32.PACK_AB R90, R93, R92 ;  /* 0x0000005c5d5a723e */ /* 0x000fe400000010ff */
[----:B------:R-:W-:Y:S01]  /*4620*/  F2FP.BF16.F32.PACK_AB R91, R95, R94 ;  /* 0x0000005e5f5b723e */ /* 0x000fe200000010ff */
[----:B------:R-:W-:Y:S01]  /*4630*/  ULDC.64 UR4, c[0x0][0x870] ;  /* 0x00021c0000047ab9 */ /* 0x000fe20000000a00 */
[----:B------:R-:W-:Y:S01]  /*4640*/  F2FP.BF16.F32.PACK_AB R97, R99, R98 ;  /* 0x000000626361723e */ /* 0x000fe200000010ff */
[----:B------:R-:W-:Y:S01]  /*4650*/  UISETP.NE.U32.AND UP0, UPT, UR4, URZ, UPT ;  /* 0x0000003f0400728c */ /* 0x000fe2000bf05070 */
[----:B--2---:R-:W-:Y:S01]  /*4660*/  VIADD R10, R2, 0xffffff80 ;  /* 0xffffff80020a7836 */ /* 0x004fe20000000000 */
[----:B------:R-:W-:-:S02]  /*4670*/  F2FP.BF16.F32.PACK_AB R104, R105, R104 ;  /* 0x000000686968723e */ /* 0x000fc400000010ff */
[----:B------:R-:W-:Y:S01]  /*4680*/  F2FP.BF16.F32.PACK_AB R98, R101, R100 ;  /* 0x000000646562723e */ /* 0x000fe200000010ff */
[----:B------:R-:W-:Y:S01]  /*4690*/  UISETP.NE.AND.EX UP0, UPT, UR5, URZ, UPT, UP0 ;  /* 0x0000003f0500728c */ /* 0x000fe2000bf05300 */
[----:B------:R-:W-:Y:S02]  /*46a0*/  SHF.R.S32.HI R11, RZ, 0x1f, R10 ;  /* 0x0000001fff0b7819 */ /* 0x000fe4000001140a */
[----:B------:R-:W-:Y:S01]  /*46b0*/  F2FP.BF16.F32.PACK_AB R99, R103, R102 ;  /* 0x000000666763723e */ /* 0x000fe200000010ff */
[----:B------:R-:W-:Y:S01]  /*46c0*/  ULDC.64 UR4, c[0x0][0x870] ;  /* 0x00021c0000047ab9 */ /* 0x000fe20000000a00 */
[CC--:B------:R-:W-:Y:S01]  /*46d0*/  LEA.HI R2, R11.reuse, R10.reuse, RZ, 0x4 ;  /* 0x0000000a0b027211 */ /* 0x0c0fe200078f20ff */
[----:B------:R-:W-:Y:S01]  /*46e0*/  UIMAD.WIDE UR4, UR36, 0x4, UR4 ;  /* 0x00000004240478a5 */ /* 0x000fe2000f8e0204 */
[----:B------:R-:W-:Y:S02]  /*46f0*/  LEA.HI R7, R11, R10, RZ, 0x5 ;  /* 0x0000000a0b077211 */ /* 0x000fe400078f28ff */
[----:B------:R-:W-:-:S02]  /*4700*/  LOP3.LUT R3, R2, 0xfffffff0, RZ, 0xc0, !PT ;  /* 0xfffffff002037812 */ /* 0x000fc400078ec0ff */
[----:B------:R-:W-:Y:S02]  /*4710*/  SHF.R.U32.HI R2, RZ, 0x1, R2 ;  /* 0x00000001ff027819 */ /* 0x000fe40000011602 */
[----:B------:R-:W-:Y:S01]  /*4720*/  SHF.R.S32.HI R13, RZ, 0x5, R7 ;  /* 0x00000005ff0d7819 */ /* 0x000fe20000011407 */
[----:B------:R-:W-:Y:S01]  /*4730*/  IMAD.IADD R3, R10, 0x1, -R3 ;  /* 0x000000010a037824 */ /* 0x000fe200078e0a03 */
[----:B------:R-:W-:Y:S02]  /*4740*/  F2FP.BF16.F32.PACK_AB R105, R107, R106 ;  /* 0x0000006a6b69723e */ /* 0x000fe400000010ff */
[----:B------:R-:W-:Y:S02]  /*4750*/  F2FP.BF16.F32.PACK_AB R112, R113, R112 ;  /* 0x000000707170723e */ /* 0x000fe400000010ff */
[----:B-1----:R-:W-:Y:S02]  /*4760*/  LEA.HI R4, R3, R3, RZ, 0x1 ;  /* 0x0000000303047211 */ /* 0x002fe400078f08ff */
[----:B------:R-:W-:-:S02]  /*4770*/  SHF.R.S32.HI R8, RZ, 0x1f, R3 ;  /* 0x0000001fff087819 */ /* 0x000fc40000011403 */
[--C-:B------:R-:W-:Y:S02]  /*4780*/  SHF.R.S32.HI R5, RZ, 0x1, R4.reuse ;  /* 0x00000001ff057819 */ /* 0x100fe40000011404 */
[----:B------:R-:W-:Y:S02]  /*4790*/  SHF.R.S32.HI R6, RZ, 0x1f, R4 ;  /* 0x0000001fff067819 */ /* 0x000fe40000011404 */
[----:B------:R-:W-:Y:S02]  /*47a0*/  LEA.HI R8, R8, R3, RZ, 0x3 ;  /* 0x0000000308087211 */ /* 0x000fe400078f18ff */
[----:B------:R-:W-:Y:S02]  /*47b0*/  LEA.HI R6, R6, R5, RZ, 0x2 ;  /* 0x0000000506067211 */ /* 0x000fe400078f10ff */
[----:B------:R-:W-:Y:S01]  /*47c0*/  LOP3.LUT R4, R4, 0x3fffffe, RZ, 0xc0, !PT ;  /* 0x03fffffe04047812 */ /* 0x000fe200078ec0ff */
[----:B------:R-:W-:Y:S01]  /*47d0*/  IMAD.SHL.U32 R8, R8, 0x20, RZ ;  /* 0x0000002008087824 */ /* 0x000fe200078e00ff */
[----:B------:R-:W-:-:S02]  /*47e0*/  LOP3.LUT R6, R6, 0xfffffffc, RZ, 0xc0, !PT ;  /* 0xfffffffc06067812 */ /* 0x000fc400078ec0ff */
[----:B------:R-:W-:Y:S01]  /*47f0*/  F2FP.BF16.F32.PACK_AB R106, R109, R108 ;  /* 0x0000006c6d6a723e */ /* 0x000fe200000010ff */
[----:B------:R-:W-:Y:S01]  /*4800*/  IMAD.IADD R4, R3, 0x1, -R4 ;  /* 0x0000000103047824 */ /* 0x000fe200078e0a04 */
[----:B------:R-:W-:Y:S01]  /*4810*/  LOP3.LUT R8, R8, 0x7fffff00, RZ, 0xc0, !PT ;  /* 0x7fffff0008087812 */ /* 0x000fe200078ec0ff */
[----:B------:R-:W-:Y:S01]  /*4820*/  IMAD.IADD R6, R5, 0x1, -R6 ;  /* 0x0000000105067824 */ /* 0x000fe200078e0a06 */
[----:B------:R-:W-:Y:S02]  /*4830*/  F2FP.BF16.F32.PACK_AB R107, R111, R110 ;  /* 0x0000006e6f6b723e */ /* 0x000fe400000010ff */
[----:B------:R-:W-:Y:S01]  /*4840*/  F2FP.BF16.F32.PACK_AB R113, R115, R114 ;  /* 0x000000727371723e */ /* 0x000fe200000010ff */
[C---:B------:R-:W-:Y:S01]  /*4850*/  IMAD.SHL.U32 R5, R6.reuse, 0x40, RZ ;  /* 0x0000004006057824 */ /* 0x040fe200078e00ff */
[----:B------:R-:W-:Y:S01]  /*4860*/  LOP3.LUT P0, RZ, R6, 0x2, RZ, 0xc0, !PT ;  /* 0x0000000206ff7812 */ /* 0x000fe2000780c0ff */
[----:B------:R-:W-:Y:S01]  /*4870*/  IMAD R3, R13, 0x200, R8 ;  /* 0x000002000d037824 */ /* 0x000fe200078e0208 */
[----:B------:R-:W-:-:S02]  /*4880*/  F2FP.BF16.F32.PACK_AB R114, R117, R116 ;  /* 0x000000747572723e */ /* 0x000fc400000010ff */
[----:B------:R-:W-:Y:S01]  /*4890*/  LOP3.LUT R5, R5, 0xc0, RZ, 0xc0, !PT ;  /* 0x000000c005057812 */ /* 0x000fe200078ec0ff */
[----:B------:R-:W-:Y:S01]  /*48a0*/  IMAD R3, R4, 0x20, R3 ;  /* 0x0000002004037824 */ /* 0x000fe200078e0203 */
[----:B------:R-:W-:Y:S02]  /*48b0*/  F2FP.BF16.F32.PACK_AB R115, R119, R118 ;  /* 0x000000767773723e */ /* 0x000fe400000010ff */
[----:B------:R-:W-:Y:S02]  /*48c0*/  LOP3.LUT R2, R5, 0x8, R2, 0xf8, !PT ;  /* 0x0000000805027812 */ /* 0x000fe400078ef802 */
[----:B------:R-:W-:Y:S02]  /*48d0*/  SHF.R.U32.HI R5, RZ, 0x3, R5 ;  /* 0x00000003ff057819 */ /* 0x000fe40000011605 */
[----:B------:R-:W-:Y:S02]  /*48e0*/  F2FP.BF16.F32.PACK_AB R32, R33, R32 ;  /* 0x000000202120723e */ /* 0x000fe400000010ff */
[----:B------:R-:W-:-:S02]  /*48f0*/  LOP3.LUT R2, R2, R5, RZ, 0x3c, !PT ;  /* 0x0000000502027212 */ /* 0x000fc400078e3cff */
[----:B------:R-:W-:Y:S02]  /*4900*/  F2FP.BF16.F32.PACK_AB R4, R25, R0 ;  /* 0x000000001904723e */ /* 0x000fe400000010ff */
[----:B------:R-:W-:Y:S01]  /*4910*/  F2FP.BF16.F32.PACK_AB R5, R27, R26 ;  /* 0x0000001a1b05723e */ /* 0x000fe200000010ff */
[----:B------:R-:W-:Y:S01]  /*4920*/  IMAD.IADD R2, R3, 0x1, R2 ;  /* 0x0000000103027824 */ /* 0x000fe200078e0202 */
[----:B------:R-:W-:Y:S01]  /*4930*/  F2FP.BF16.F32.PACK_AB R6, R29, R28 ;  /* 0x0000001c1d06723e */ /* 0x000fe200000010ff */
[----:B------:R-:W-:Y:S01]  /*4940*/  IMAD.MOV.U32 R3, RZ, RZ, 0x20 ;  /* 0x00000020ff037424 */ /* 0x000fe200078e00ff */
[----:B------:R-:W-:Y:S02]  /*4950*/  F2FP.BF16.F32.PACK_AB R7, R31, R30 ;  /* 0x0000001e1f07723e */ /* 0x000fe400000010ff */
[----:B------:R-:W-:Y:S01]  /*4960*/  LEA R8, R2, UR6, 0x1 ;  /* 0x0000000602087c11 */ /* 0x000fe2000f8e08ff */
[----:B------:R-:W-:Y:S01]  /*4970*/  IMAD.U32 R2, RZ, RZ, UR4 ;  /* 0x00000004ff027e24 */ /* 0x000fe2000f8e00ff */
[----:B------:R-:W-:-:S02]  /*4980*/  SEL R3, R3, 0xffffffe0, !P0 ;  /* 0xffffffe003037807 */ /* 0x000fc40004000000 */
[----:B------:R-:W-:Y:S01]  /*4990*/  F2FP.BF16.F32.PACK_AB R33, R35, R34 ;  /* 0x000000222321723e */ /* 0x000fe200000010ff */
[----:B------:R-:W-:Y:S01]  /*49a0*/  STSM.16.M88.4 [R8+0x6000], R72 ;  /* 0x0060004808007844 */ /* 0x000fe20000000200 */
[----:B------:R-:W-:Y:S01]  /*49b0*/  IADD3 R9, R3, 0x6000, R8 ;  /* 0x0000600003097810 */ /* 0x000fe20007ffe008 */
[----:B------:R-:W-:Y:S01]  /*49c0*/  IMAD.U32 R3, RZ, RZ, UR5 ;  /* 0x00000005ff037e24 */ /* 0x000fe2000f8e00ff */
[----:B------:R-:W-:Y:S01]  /*49d0*/  F2FP.BF16.F32.PACK_AB R40, R41, R40 ;  /* 0x000000282928723e */ /* 0x000fe200000010ff */
[----:B------:R-:W-:Y:S01]  /*49e0*/  ULDC.64 UR4, c[0x0][0x878] ;  /* 0x00021e0000047ab9 */ /* 0x000fe20000000a00 */
[----:B------:R-:W-:Y:S01]  /*49f0*/  F2FP.BF16.F32.PACK_AB R34, R37, R36 ;  /* 0x000000242522723e */ /* 0x000fe200000010ff */
[----:B------:R-:W-:Y:S01]  /*4a00*/  STSM.16.M88.4 [R9], R80 ;  /* 0x0000005009007844 */ /* 0x000fe20000000200 */
[----:B------:R-:W-:Y:S02]  /*4a10*/  F2FP.BF16.F32.PACK_AB R35, R39, R38 ;  /* 0x000000262723723e */ /* 0x000fe400000010ff */
[----:B------:R-:W-:Y:S01]  /*4a20*/  F2FP.BF16.F32.PACK_AB R41, R43, R42 ;  /* 0x0000002a2b29723e */ /* 0x000fe200000010ff */
[----:B------:R-:W-:Y:S01]  /*4a30*/  STSM.16.M88.4 [R8+0x8000], R88 ;  /* 0x0080005808007844 */ /* 0x000fe20000000200 */
[----:B------:R-:W-:-:S02]  /*4a40*/  F2FP.BF16.F32.PACK_AB R48, R49, R48 ;  /* 0x000000303130723e */ /* 0x000fc400000010ff */
[----:B------:R-:W-:Y:S01]  /*4a50*/  F2FP.BF16.F32.PACK_AB R42, R45, R44 ;  /* 0x0000002c2d2a723e */ /* 0x000fe200000010ff */
[----:B------:R-:W-:Y:S01]  /*4a60*/  STSM.16.M88.4 [R9+0x2000], R96 ;  /* 0x0020006009007844 */ /* 0x000fe20000000200 */
[----:B------:R-:W-:Y:S02]  /*4a70*/  F2FP.BF16.F32.PACK_AB R43, R47, R46 ;  /* 0x0000002e2f2b723e */ /* 0x000fe400000010ff */
[----:B------:R-:W-:Y:S01]  /*4a80*/  F2FP.BF16.F32.PACK_AB R49, R51, R50 ;  /* 0x000000323331723e */ /* 0x000fe200000010ff */
[----:B------:R-:W-:Y:S01]  /*4a90*/  STSM.16.M88.4 [R8+0xa000], R104 ;  /* 0x00a0006808007844 */ /* 0x000fe20000000200 */
[----:B------:R-:W-:Y:S02]  /*4aa0*/  F2FP.BF16.F32.PACK_AB R56, R57, R56 ;  /* 0x000000383938723e */ /* 0x000fe400000010ff */
[----:B------:R-:W-:Y:S01]  /*4ab0*/  F2FP.BF16.F32.PACK_AB R50, R53, R52 ;  /* 0x000000343532723e */ /* 0x000fe200000010ff */
[----:B------:R-:W-:Y:S01]  /*4ac0*/  STSM.16.M88.4 [R9+0x4000], R112 ;  /* 0x0040007009007844 */ /* 0x000fe20000000200 */
[----:B------:R-:W-:-:S02]  /*4ad0*/  F2FP.BF16.F32.PACK_AB R51, R55, R54 ;  /* 0x000000363733723e */ /* 0x000fc400000010ff */
[----:B------:R-:W-:Y:S01]  /*4ae0*/  F2FP.BF16.F32.PACK_AB R57, R59, R58 ;  /* 0x0000003a3b39723e */ /* 0x000fe200000010ff */
[----:B------:R1:W-:Y:S01]  /*4af0*/  STSM.16.M88.4 [R8], R4 ;  /* 0x0000000408007844 */ /* 0x0003e20000000200 */
[----:B------:R-:W-:Y:S02]  /*4b00*/  F2FP.BF16.F32.PACK_AB R64, R65, R64 ;  /* 0x000000404140723e */ /* 0x000fe400000010ff */
[----:B------:R-:W-:Y:S01]  /*4b10*/  F2FP.BF16.F32.PACK_AB R58, R61, R60 ;  /* 0x0000003c3d3a723e */ /* 0x000fe200000010ff */
[----:B------:R-:W-:Y:S01]  /*4b20*/  STSM.16.M88.4 [R9+-0x6000], R32 ;  /* 0xffa0002009007844 */ /* 0x000fe20000000200 */
[----:B------:R-:W-:Y:S02]  /*4b30*/  F2FP.BF16.F32.PACK_AB R59, R63, R62 ;  /* 0x0000003e3f3b723e */ /* 0x000fe400000010ff */
[----:B------:R-:W-:Y:S01]  /*4b40*/  F2FP.BF16.F32.PACK_AB R65, R67, R66 ;  /* 0x000000424341723e */ /* 0x000fe200000010ff */
[----:B------:R2:W-:Y:S01]  /*4b50*/  STSM.16.M88.4 [R8+0x2000], R40 ;  /* 0x0020002808007844 */ /* 0x0005e20000000200 */
[----:B------:R-:W-:-:S02]  /*4b60*/  F2FP.BF16.F32.PACK_AB R66, R69, R68 ;  /* 0x000000444542723e */ /* 0x000fc400000010ff */
[----:B------:R-:W-:Y:S01]  /*4b70*/  F2FP.BF16.F32.PACK_AB R67, R71, R70 ;  /* 0x000000464743723e */ /* 0x000fe200000010ff */
[----:B------:R-:W-:Y:S01]  /*4b80*/  STSM.16.M88.4 [R9+-0x4000], R48 ;  /* 0xffc0003009007844 */ /* 0x000fe20000000200 */
[----:B------:R-:W-:-:S03]  /*4b90*/  PLOP3.LUT P0, PT, PT, PT, UP0, 0x80, 0x0 ;  /* 0x000000000000781c */ /* 0x000fc60003f0f008 */
[----:B------:R3:W-:Y:S04]  /*4ba0*/  STSM.16.M88.4 [R8+0x4000], R56 ;  /* 0x0040003808007844 */ /* 0x0007e80000000200 */
[----:B------:R4:W-:Y:S01]  /*4bb0*/  STSM.16.M88.4 [R9+-0x2000], R64 ;  /* 0xffe0004009007844 */ /* 0x0009e20000000200 */
[----:B------:R-:W-:Y:S01]  /*4bc0*/  BAR.SYNC.DEFER_BLOCKING 0x1, 0x100 ;  /* 0x0044000000007b1d */ /* 0x000fe20000010000 */
[----:B------:R-:W-:Y:S01]  /*4bd0*/  UISETP.NE.U32.AND UP1, UPT, UR4, URZ, UPT ;  /* 0x0000003f0400728c */ /* 0x000fe2000bf25070 */
[----:B-1----:R-:W-:-:S04]  /*4be0*/  LEA.HI R6, R11, R10, RZ, 0x2 ;  /* 0x0000000a0b067211 */ /* 0x002fc800078f10ff */
[----:B------:R-:W-:Y:S02]  /*4bf0*/  ULDC UR7, c[0x0][0x808] ;  /* 0x0002020000077ab9 */ /* 0x000fe40000000800 */
[----:B--2---:R-:W1:Y:S01]  /*4c00*/  LDC.64 R40, c[0x0][0x850] ;  /* 0x00021400ff287b82 */ /* 0x004e620000000a00 */
[----:B------:R-:W2:Y:S01]  /*4c10*/  @P0 LDG.E R12, desc[UR46][R2.64] ;  /* 0x0000002e020c0981 */ /* 0x000ea2000c1e1900 */
[----:B------:R-:W-:Y:S01]  /*4c20*/  UISETP.NE.AND.EX UP1, UPT, UR5, URZ, UPT, UP1 ;  /* 0x0000003f0500728c */ /* 0x000fe2000bf25310 */
[----:B------:R-:W-:Y:S01]  /*4c30*/  IMAD.U32 R0, RZ, RZ, UR7 ;  /* 0x00000007ff007e24 */ /* 0x000fe2000f8e00ff */
[----:B---3--:R-:W-:-:S04]  /*4c40*/  LEA.HI R8, R11, R10, RZ, 0x3 ;  /* 0x0000000a0b087211 */ /* 0x008fc800078f18ff */
[----:B------:R-:W-:-:S05]  /*4c50*/  PLOP3.LUT P1, PT, PT, PT, UP1, 0x80, 0x0 ;  /* 0x000000000000781c */ /* 0x000fca0003f2f018 */
[----:B------:R-:W-:Y:S02]  /*4c60*/  @UP1 ULDC.64 UR4, c[0x0][0x878] ;  /* 0x00021e0000041ab9 */ /* 0x000fe40000000a00 */
[----:B------:R-:W-:Y:S01]  /*4c70*/  @UP1 UIMAD.WIDE UR4, UR36, 0x4, UR4 ;  /* 0x00000004240418a5 */ /* 0x000fe2000f8e0204 */
[----:B------:R-:W-:Y:S01]  /*4c80*/  LOP3.LUT R7, R6, 0x1ffffffc, RZ, 0xc0, !PT ;  /* 0x1ffffffc06077812 */ /* 0x000fe200078ec0ff */
[----:B------:R-:W3:Y:S01]  /*4c90*/  S2R R59, SR_CTAID.X ;  /* 0x00000000003b7919 */ /* 0x000ee20000002500 */
[----:B------:R-:W-:Y:S01]  /*4ca0*/  SHF.R.S32.HI R43, RZ, 0x2, R6 ;  /* 0x00000002ff2b7819 */ /* 0x000fe20000011406 */
[----:B------:R-:W-:Y:S02]  /*4cb0*/  IMAD.SHL.U32 R8, R8, 0x8, RZ ;  /* 0x0000000808087824 */ /* 0x000fe400078e00ff */
[----:B------:R-:W-:Y:S02]  /*4cc0*/  IMAD.U32 R4, RZ, RZ, UR4 ;  /* 0x00000004ff047e24 */ /* 0x000fe4000f8e00ff */
[----:B------:R-:W-:Y:S01]  /*4cd0*/  IMAD.U32 R5, RZ, RZ, UR5 ;  /* 0x00000005ff057e24 */ /* 0x000fe2000f8e00ff */
[----:B------:R-:W-:Y:S01]  /*4ce0*/  LEA.HI R6, R6, R43, RZ, 0x1 ;  /* 0x0000002b06067211 */ /* 0x000fe200078f08ff */
[----:B------:R-:W-:-:S03]  /*4cf0*/  IMAD.IADD R7, R10, 0x1, -R7 ;  /* 0x000000010a077824 */ /* 0x000fc600078e0a07 */
[----:B------:R4:W5:Y:S01]  /*4d00*/  @P1 LDG.E R0, desc[UR46][R4.64] ;  /* 0x0000002e04001981 */ /* 0x000962000c1e1900 */
[----:B------:R-:W-:Y:S01]  /*4d10*/  IMAD.SHL.U32 R52, R7, 0x8, RZ ;  /* 0x0000000807347824 */ /* 0x000fe200078e00ff */
[----:B------:R-:W-:Y:S01]  /*4d20*/  LOP3.LUT R6, R6, 0x3fffffe, RZ, 0xc0, !PT ;  /* 0x03fffffe06067812 */ /* 0x000fe200078ec0ff */
[----:B------:R-:W-:Y:S01]  /*4d30*/  UMOV UR4, URZ ;  /* 0x0000003f00047c82 */ /* 0x000fe20008000000 */
[----:B------:R-:W-:Y:S01]  /*4d40*/  UMOV UR5, URZ ;  /* 0x0000003f00057c82 */ /* 0x000fe20008000000 */
[----:B------:R-:W1:Y:S02]  /*4d50*/  S2UR UR10, SR_CTAID.Y ;  /* 0x00000000000a79c3 */ /* 0x000e640000002600 */
[----:B------:R-:W-:Y:S01]  /*4d60*/  IMAD.IADD R6, R43, 0x1, -R6 ;  /* 0x000000012b067824 */ /* 0x000fe200078e0a06 */
[----:B----4-:R-:W-:-:S04]  /*4d70*/  LOP3.LUT R5, R8, 0xc0, RZ, 0xc0, !PT ;  /* 0x000000c008057812 */ /* 0x010fc800078ec0ff */
[----:B------:R-:W-:Y:S02]  /*4d80*/  SHF.R.U32.HI R4, RZ, 0x3, R5 ;  /* 0x00000003ff047819 */ /* 0x000fe40000011605 */
[----:B------:R-:W-:-:S04]  /*4d90*/  LOP3.LUT R5, R5, 0x18, R52, 0xf8, !PT ;  /* 0x0000001805057812 */ /* 0x000fc800078ef834 */
[----:B------:R-:W-:Y:S01]  /*4da0*/  LOP3.LUT R4, R5, R4, RZ, 0x3c, !PT ;  /* 0x0000000405047212 */ /* 0x000fe200078e3cff */
[----:B------:R-:W-:-:S04]  /*4db0*/  IMAD R5, R13, 0x8, R6 ;  /* 0x000000080d057824 */ /* 0x000fc800078e0206 */
[----:B------:R-:W-:Y:S01]  /*4dc0*/  IMAD.U32 R4, R5, 0x20, R4 ;  /* 0x0000002005047824 */ /* 0x000fe200078e0004 */
[----:B--2---:R-:W-:-:S13]  /*4dd0*/  @P0 R2UR UR7, R12 ;  /* 0x000000000c0702ca */ /* 0x004fda00000e0000 */
[----:B------:R-:W-:Y:S02]  /*4de0*/  @UP0 USHF.R.S32.HI UR8, URZ, 0x1f, UR7 ;  /* 0x0000001f3f080899 */ /* 0x000fe40008011407 */
[----:B------:R-:W-:-:S05]  /*4df0*/  @UP0 UMOV UR4, UR7 ;  /* 0x0000000700040c82 */ /* 0x000fca0008000000 */
[----:B------:R-:W-:Y:S01]  /*4e00*/  @UP0 UMOV UR5, UR8 ;  /* 0x0000000800050c82 */ /* 0x000fe20008000000 */
[----:B-1-3--:R-:W-:Y:S05]  /*4e10*/  @P1 BRA `(.L_x_506) ;  /* 0x0000000000101947 */ /* 0x00afea0003800000 */
[----:B------:R-:W-:Y:S05]  /*4e20*/  @!P0 BRA `(.L_x_506) ;  /* 0x00000000000c8947 */ /* 0x000fea0003800000 */
[----:B------:R-:W2:Y:S04]  /*4e30*/  LDG.E R5, desc[UR46][R2.64] ;  /* 0x0000002e02057981 */ /* 0x000ea8000c1e1900 */
[----:B-----5:R-:W2:Y:S02]  /*4e40*/  LDG.E R0, desc[UR46][R2.64+0x4] ;  /* 0x0000042e02007981 */ /* 0x020ea4000c1e1900 */
[----:B--2---:R-:W-:-:S07]  /*4e50*/  IMAD.IADD R0, R0, 0x1, -R5 ;  /* 0x0000000100007824 */ /* 0x004fce00078e0a05 */
.L_x_506:
[----:B------:R-:W-:Y:S01]  /*4e60*/  LEA R54, R4, UR6, 0x1 ;  /* 0x0000000604367c11 */ /* 0x000fe2000f8e08ff */
[----:B------:R-:W-:Y:S01]  /*4e70*/  USHF.R.S32.HI UR7, URZ, 0x1f, UR10 ;  /* 0x0000001f3f077899 */ /* 0x000fe2000801140a */
[----:B------:R-:W1:Y:S01]  /*4e80*/  LDC.64 R64, c[0x0][0x820] ;  /* 0x00020800ff407b82 */ /* 0x000e620000000a00 */
[----:B-----5:R-:W-:Y:S01]  /*4e90*/  IMAD R0, R59, -0x80, R0 ;  /* 0xffffff803b007824 */ /* 0x020fe200078e0200 */
[----:B------:R-:W-:Y:S01]  /*4ea0*/  USHF.R.S32.HI UR6, URZ, 0x1f, UR36 ;  /* 0x0000001f3f067899 */ /* 0x000fe20008011424 */
[----:B------:R2:W3:Y:S01]  /*4eb0*/  LDS.128 R28, [R54+0x7000] ;  /* 0x00700000361c7984 */ /* 0x0004e20000000c00 */
[----:B------:R-:W-:Y:S01]  /*4ec0*/  SHF.R.S32.HI R53, RZ, 0x1f, R52 ;  /* 0x0000001fff357819 */ /* 0x000fe20000011434 */
[----:B------:R-:W-:Y:S01]  /*4ed0*/  IMAD R2, R40, UR7, RZ ;  /* 0x0000000728027c24 */ /* 0x000fe2000f8e02ff */
[----:B------:R-:W-:Y:S01]  /*4ee0*/  VIMNMX R0, R0, 0x80, PT ;  /* 0x0000008000007848 */ /* 0x000fe20003fe0100 */
[----:B------:R2:W4:Y:S01]  /*4ef0*/  LDS.128 R32, [R54+0x9000] ;  /* 0x0090000036207984 */ /* 0x0005220000000c00 */
[----:B------:R-:W-:Y:S01]  /*4f00*/  USEL UR6, UR6, URZ, !UP0 ;  /* 0x0000003f06067287 */ /* 0x000fe2000c000000 */
[----:B------:R-:W-:Y:S01]  /*4f10*/  IMAD R3, R41, UR10, R2 ;  /* 0x0000000a29037c24 */ /* 0x000fe2000f8e0202 */
[----:B------:R-:W-:Y:S01]  /*4f20*/  ULDC.64 UR8, c[0x0][0x858] ;  /* 0x0002160000087ab9 */ /* 0x000fe20000000a00 */
[----:B------:R2:W2:Y:S01]  /*4f30*/  LDS.128 R36, [R54+0xb000] ;  /* 0x00b0000036247984 */ /* 0x0004a20000000c00 */
[C---:B------:R-:W-:Y:S01]  /*4f40*/  VIADD R2, R43.reuse, 0x40 ;  /* 0x000000402b027836 */ /* 0x040fe20000000000 */
[-C--:B------:R-:W-:Y:S01]  /*4f50*/  ISETP.GE.AND P1, PT, R43, R0.reuse, PT ;  /* 0x000000002b00720c */ /* 0x080fe20003f26270 */
[----:B------:R-:W-:Y:S01]  /*4f60*/  IMAD.WIDE.U32 R40, R40, UR10, R52 ;  /* 0x0000000a28287c25 */ /* 0x000fe2000f8e0034 */
[----:B------:R1:W2:Y:S01]  /*4f70*/  LDS.128 R16, [R54] ;  /* 0x0000000036107984 */ /* 0x0002a20000000c00 */
[----:B------:R-:W-:Y:S01]  /*4f80*/  USEL UR36, UR36, URZ, !UP0 ;  /* 0x0000003f24247287 */ /* 0x000fe2000c000000 */
[----:B------:R-:W-:Y:S01]  /*4f90*/  ISETP.GE.AND P0, PT, R2, R0, PT ;  /* 0x000000000200720c */ /* 0x000fe20003f06270 */
[----:B------:R-:W-:Y:S01]  /*4fa0*/  IMAD.IADD R41, R41, 0x1, R3 ;  /* 0x0000000129297824 */ /* 0x000fe200078e0203 */
[----:B------:R1:W2:Y:S01]  /*4fb0*/  LDS.128 R20, [R54+0x2000] ;  /* 0x0020000036147984 */ /* 0x0002a20000000c00 */
[----:B------:R-:W-:Y:S01]  /*4fc0*/  IADD3 R2, P2, R43, UR4, RZ ;  /* 0x000000042b027c10 */ /* 0x000fe2000ff5e0ff */
[----:B------:R-:W-:-:S02]  /*4fd0*/  UIMAD UR4, UR6, UR8, URZ ;  /* 0x00000008060472a4 */ /* 0x000fc4000f8e023f */
[----:B------:R-:W-:Y:S01]  /*4fe0*/  IMAD.U32 R61, RZ, RZ, UR8 ;  /* 0x00000008ff3d7e24 */ /* 0x000fe2000f8e00ff */
[----:B------:R1:W2:Y:S01]  /*4ff0*/  LDS.128 R24, [R54+0x4000] ;  /* 0x0040000036187984 */ /* 0x0002a20000000c00 */
[----:B------:R-:W-:Y:S01]  /*5000*/  LEA.HI.X.SX32 R3, R43, UR5, 0x1, P2 ;  /* 0x000000052b037c11 */ /* 0x000fe200090f0eff */
[----:B------:R-:W-:Y:S02]  /*5010*/  UIMAD UR4, UR36, UR9, UR4 ;  /* 0x00000009240472a4 */ /* 0x000fe4000f8e0204 */
[----:B------:R-:W-:Y:S01]  /*5020*/  IMAD.WIDE.U32 R60, R61, UR36, R40 ;  /* 0x000000243d3c7c25 */ /* 0x000fe2000f8e0028 */
[----:B------:R1:W2:Y:S01]  /*5030*/  LDS.128 R4, [R54+0x1000] ;  /* 0x0010000036047984 */ /* 0x0002a20000000c00 */
[----:B------:R-:W-:Y:S02]  /*5040*/  BSSY B0, `(.L_x_507) ;  /* 0x000001e000007945 */ /* 0x000fe40003800000 */
[----:B-1----:R-:W-:Y:S01]  /*5050*/  IMAD R0, R64, UR7, RZ ;  /* 0x0000000740007c24 */ /* 0x002fe2000f8e02ff */
[----:B------:R1:W1:Y:S01]  /*5060*/  LDS.128 R8, [R54+0x3000] ;  /* 0x0030000036087984 */ /* 0x0002620000000c00 */
[----:B------:R-:W-:-:S02]  /*5070*/  VIADD R55, R61, UR4 ;  /* 0x000000043d377c36 */ /* 0x000fc40008000000 */
[----:B------:R-:W-:Y:S01]  /*5080*/  IMAD.WIDE.U32 R56, R64, UR10, R52 ;  /* 0x0000000a40387c25 */ /* 0x000fe2000f8e0034 */
[----:B------:R1:W1:Y:S03]  /*5090*/  LDS.128 R12, [R54+0x5000] ;  /* 0x00500000360c7984 */ /* 0x0002660000000c00 */
[----:B------:R-:W-:-:S04]  /*50a0*/  IMAD.WIDE R58, R59, 0x80, R2 ;  /* 0x000000803b3a7825 */ /* 0x000fc800078e0202 */
[----:B------:R-:W-:Y:S02]  /*50b0*/  IMAD R65, R65, UR10, R0 ;  /* 0x0000000a41417c24 */ /* 0x000fe4000f8e0200 */
[----:B------:R-:W-:Y:S01]  /*50c0*/  VIADD R64, R52, 0x20 ;  /* 0x0000002034407836 */ /* 0x000fe20000000000 */
[----:B---34-:R-:W-:Y:S06]  /*50d0*/  @P1 BRA `(.L_x_508) ;  /* 0x0000000000501947 */ /* 0x018fec0003800000 */
[----:B------:R-:W-:Y:S01]  /*50e0*/  ULDC UR4, c[0x0][0x83c] ;  /* 0x00020f0000047ab9 */ /* 0x000fe20000000800 */
[----:B------:R-:W3:Y:S01]  /*50f0*/  LDS.128 R40, [R54+0x8000] ;  /* 0x0080000036287984 */ /* 0x000ee20000000c00 */
[C---:B------:R-:W-:Y:S01]  /*5100*/  ISETP.GE.AND P2, PT, R52.reuse, UR4, PT ;  /* 0x0000000434007c0c */ /* 0x040fe2000bf46270 */
[----:B------:R-:W-:Y:S01]  /*5110*/  ULDC.64 UR8, c[0x0][0x848] ;  /* 0x0002120000087ab9 */ /* 0x000fe20000000a00 */
[----:B------:R-:W-:Y:S01]  /*5120*/  VIADD R0, R52, 0x40 ;  /* 0x0000004034007836 */ /* 0x000fe20000000000 */
[----:B------:R-:W4:Y:S01]  /*5130*/  LDS.128 R44, [R54+0xa000] ;  /* 0x00a00000362c7984 */ /* 0x000f220000000c00 */
[----:B------:R-:W-:Y:S01]  /*5140*/  IMAD R63, R59, UR8, RZ ;  /* 0x000000083b3f7c24 */ /* 0x000fe2000f8e02ff */
[----:B------:R-:W-:Y:S02]  /*5150*/  ISETP.GE.AND P3, PT, R64, UR4, PT ;  /* 0x0000000440007c0c */ /* 0x000fe4000bf66270 */
[----:B------:R-:W-:Y:S01]  /*5160*/  ISETP.GE.AND P4, PT, R0, UR4, PT ;  /* 0x0000000400007c0c */ /* 0x000fe2000bf86270 */
[----:B------:R-:W-:-:S05]  /*5170*/  IMAD R63, R58, UR9, R63 ;  /* 0x000000093a3f7c24 */ /* 0x000fca000f8e023f */
[----:B------:R1:W5:Y:S02]  /*5180*/  @!P2 LDS.128 R48, [R54+0x6000] ;  /* 0x006000003630a984 */ /* 0x0003640000000c00 */
[----:B-12---:R-:W-:-:S04]  /*5190*/  IMAD.MOV.U32 R54, RZ, RZ, R60 ;  /* 0x000000ffff367224 */ /* 0x006fc800078e003c */
[----:B------:R-:W-:Y:S01]  /*51a0*/  IMAD.WIDE.U32 R2, R58, UR8, R54 ;  /* 0x000000083a027c25 */ /* 0x000fe2000f8e0036 */
[----:B------:R-:W-:-:S03]  /*51b0*/  ULDC.64 UR8, c[0x0][0x830] ;  /* 0x00020c0000087ab9 */ /* 0x000fc60000000a00 */
[----:B------:R-:W-:Y:S01]  /*51c0*/  IMAD.IADD R3, R3, 0x1, R63 ;  /* 0x0000000103037824 */ /* 0x000fe200078e023f */
[----:B------:R-:W-:-:S04]  /*51d0*/  LEA R62, P5, R2, UR8, 0x1 ;  /* 0x00000008023e7c11 */ /* 0x000fc8000f8a08ff */
[----:B------:R-:W-:-:S05]  /*51e0*/  LEA.HI.X R63, R2, UR9, R3, 0x1, P5 ;  /* 0x00000009023f7c11 */ /* 0x000fca000a8f0c03 */
[----:B---3--:R3:W-:Y:S04]  /*51f0*/  @!P3 STG.E.128 desc[UR46][R62.64+0x40], R40 ;  /* 0x000040283e00b986 */ /* 0x0087e8000c101d2e */
[----:B----4-:R3:W-:Y:S04]  /*5200*/  @!P4 STG.E.128 desc[UR46][R62.64+0x80], R44 ;  /* 0x0000802c3e00c986 */ /* 0x0107e8000c101d2e */
[----:B-----5:R3:W-:Y:S02]  /*5210*/  @!P2 STG.E.128 desc[UR46][R62.64], R48 ;  /* 0x000000303e00a986 */ /* 0x0207e4000c101d2e */
.L_x_508:
[----:B------:R-:W-:Y:S05]  /*5220*/  BSYNC B0 ;  /* 0x0000000000007941 */ /* 0x000fea0003800000 */
.L_x_507:
[----:B------:R-:W-:Y:S04]  /*5230*/  BSSY B0, `(.L_x_509) ;  /* 0x0000016000007945 */ /* 0x000fe80003800000 */
[----:B------:R-:W-:Y:S05]  /*5240*/  @P0 BRA `(.L_x_510) ;  /* 0x0000000000500947 */ /* 0x000fea0003800000 */
[----:B---3--:R-:W-:Y:S01]  /*5250*/  IADD3 R41, P2, R58, 0x40, RZ ;  /* 0x000000403a297810 */ /* 0x008fe20007f5e0ff */
[----:B------:R-:W-:Y:S01]  /*5260*/  ULDC.64 UR8, c[0x0][0x848] ;  /* 0x0002120000087ab9 */ /* 0x000fe20000000a00 */
[----:B------:R-:W-:Y:S01]  /*5270*/  IMAD.MOV.U32 R2, RZ, RZ, R60 ;  /* 0x000000ffff027224 */ /* 0x000fe200078e003c */
[----:B------:R-:W-:Y:S01]  /*5280*/  ULDC UR4, c[0x0][0x83c] ;  /* 0x00020f0000047ab9 */ /* 0x000fe20000000800 */
[----:B------:R-:W-:Y:S01]  /*5290*/  IMAD.MOV.U32 R3, RZ, RZ, R55 ;  /* 0x000000ffff037224 */ /* 0x000fe200078e0037 */
[----:B------:R-:W-:Y:S01]  /*52a0*/  ISETP.GE.AND P3, PT, R52, UR4, PT ;  /* 0x0000000434007c0c */ /* 0x000fe2000bf66270 */
[----:B------:R-:W-:Y:S01]  /*52b0*/  IMAD.X R0, RZ, RZ, R59, P2 ;  /* 0x000000ffff007224 */ /* 0x000fe200010e063b */
[----:B------:R-:W-:Y:S01]  /*52c0*/  ISETP.GE.AND P4, PT, R64, UR4, PT ;  /* 0x0000000440007c0c */ /* 0x000fe2000bf86270 */
[----:B------:R-:W-:Y:S02]  /*52d0*/  VIADD R40, R52, 0x40 ;  /* 0x0000004034287836 */ /* 0x000fe40000000000 */
[----:B------:R-:W-:-:S02]  /*52e0*/  IMAD R0, R0, UR8, RZ ;  /* 0x0000000800007c24 */ /* 0x000fc4000f8e02ff */
[----:B------:R-:W-:Y:S01]  /*52f0*/  IMAD.WIDE.U32 R2, R41, UR8, R2 ;  /* 0x0000000829027c25 */ /* 0x000fe2000f8e0002 */
[----:B------:R-:W-:-:S03]  /*5300*/  ISETP.GE.AND P5, PT, R40, UR4, PT ;  /* 0x0000000428007c0c */ /* 0x000fc6000bfa6270 */
[----:B------:R-:W-:Y:S01]  /*5310*/  IMAD R41, R41, UR9, R0 ;  /* 0x0000000929297c24 */ /* 0x000fe2000f8e0200 */
[----:B------:R-:W-:Y:S02]  /*5320*/  ULDC.64 UR8, c[0x0][0x830] ;  /* 0x00020c0000087ab9 */ /* 0x000fe40000000a00 */
[----:B------:R-:W-:Y:S01]  /*5330*/  LEA R40, P2, R2, UR8, 0x1 ;  /* 0x0000000802287c11 */ /* 0x000fe2000f8408ff */
[----:B------:R-:W-:-:S05]  /*5340*/  IMAD.IADD R3, R3, 0x1, R41 ;  /* 0x0000000103037824 */ /* 0x000fca00078e0229 */
[----:B------:R-:W-:-:S05]  /*5350*/  LEA.HI.X R41, R2, UR9, R3, 0x1, P2 ;  /* 0x0000000902297c11 */ /* 0x000fca00090f0c03 */
[----:B------:R4:W-:Y:S04]  /*5360*/  @!P3 STG.E.128 desc[UR46][R40.64], R28 ;  /* 0x0000001c2800b986 */ /* 0x0009e8000c101d2e */
[----:B------:R4:W-:Y:S04]  /*5370*/  @!P4 STG.E.128 desc[UR46][R40.64+0x40], R32 ;  /* 0x000040202800c986 */ /* 0x0009e8000c101d2e */
[----:B--2---:R4:W-:Y:S02]  /*5380*/  @!P5 STG.E.128 desc[UR46][R40.64+0x80], R36 ;  /* 0x000080242800d986 */ /* 0x0049e4000c101d2e */
.L_x_510:
[----:B------:R-:W-:Y:S05]  /*5390*/  BSYNC B0 ;  /* 0x0000000000007941 */ /* 0x000fea0003800000 */
.L_x_509:
[----:B------:R-:W-:Y:S01]  /*53a0*/  ULDC.64 UR8, c[0x0][0x828] ;  /* 0x00020a0000087ab9 */ /* 0x000fe20000000a00 */
[----:B------:R-:W-:Y:S01]  /*53b0*/  IMAD.IADD R57, R57, 0x1, R65 ;  /* 0x0000000139397824 */ /* 0x000fe200078e0241 */
[----:B------:R-:W-:Y:S02]  /*53c0*/  UIMAD UR4, UR6, UR8, URZ ;  /* 0x00000008060472a4 */ /* 0x000fe4000f8e023f */
[----:B------:R-:W-:Y:S01]  /*53d0*/  IMAD.U32 R3, RZ, RZ, UR8 ;  /* 0x00000008ff037e24 */ /* 0x000fe2000f8e00ff */
[----:B------:R-:W-:Y:S01]  /*53e0*/  BSSY B0, `(.L_x_511) ;  /* 0x0000016000007945 */ /* 0x000fe20003800000 */
[----:B------:R-:W-:Y:S02]  /*53f0*/  UIMAD UR4, UR36, UR9, UR4 ;  /* 0x00000009240472a4 */ /* 0x000fe4000f8e0204 */
[----:B------:R-:W-:-:S04]  /*5400*/  IMAD.WIDE.U32 R56, R3, UR36, R56 ;  /* 0x0000002403387c25 */ /* 0x000fc8000f8e0038 */
[----:B----4-:R-:W-:Y:S01]  /*5410*/  VIADD R29, R57, UR4 ;  /* 0x00000004391d7c36 */ /* 0x010fe20008000000 */
[----:B------:R-:W-:Y:S06]  /*5420*/  @P1 BRA `(.L_x_512) ;  /* 0x0000000000441947 */ /* 0x000fec0003800000 */
[----:B------:R-:W-:Y:S01]  /*5430*/  ULDC.64 UR6, c[0x0][0x818] ;  /* 0x0002060000067ab9 */ /* 0x000fe20000000a00 */
[C---:B------:R-:W-:Y:S01]  /*5440*/  VIADD R0, R52.reuse, 0x40 ;  /* 0x0000004034007836 */ /* 0x040fe20000000000 */
[----:B------:R-:W-:Y:S01]  /*5450*/  ULDC UR4, c[0x0][0x80c] ;  /* 0x0002030000047ab9 */ /* 0x000fe20000000800 */
[----:B------:R-:W-:Y:S01]  /*5460*/  IMAD R31, R59, UR6, RZ ;  /* 0x000000063b1f7c24 */ /* 0x000fe2000f8e02ff */
[----:B------:R-:W-:Y:S01]  /*5470*/  ISETP.GE.AND P1, PT, R52, UR4, PT ;  /* 0x0000000434007c0c */ /* 0x000fe2000bf26270 */
[----:B------:R-:W-:Y:S01]  /*5480*/  IMAD.MOV.U32 R28, RZ, RZ, R56 ;  /* 0x000000ffff1c7224 */ /* 0x000fe200078e0038 */
[----:B------:R-:W-:Y:S01]  /*5490*/  ISETP.GE.AND P3, PT, R0, UR4, PT ;  /* 0x0000000400007c0c */ /* 0x000fe2000bf66270 */
[----:B------:R-:W-:Y:S01]  /*54a0*/  IMAD R31, R58, UR7, R31 ;  /* 0x000000073a1f7c24 */ /* 0x000fe2000f8e021f */
[----:B------:R-:W-:Y:S01]  /*54b0*/  ISETP.GE.AND P2, PT, R64, UR4, PT ;  /* 0x0000000440007c0c */ /* 0x000fe2000bf46270 */
[----:B------:R-:W-:Y:S01]  /*54c0*/  IMAD.WIDE.U32 R2, R58, UR6, R28 ;  /* 0x000000063a027c25 */ /* 0x000fe2000f8e001c */
[----:B------:R-:W-:-:S03]  /*54d0*/  ULDC.64 UR6, c[0x0][0x800] ;  /* 0x0002000000067ab9 */ /* 0x000fc60000000a00 */
[----:B------:R-:W-:Y:S01]  /*54e0*/  IMAD.IADD R3, R3, 0x1, R31 ;  /* 0x0000000103037824 */ /* 0x000fe200078e021f */
[----:B------:R-:W-:-:S04]  /*54f0*/  LEA R30, P4, R2, UR6, 0x1 ;  /* 0x00000006021e7c11 */ /* 0x000fc8000f8808ff */
[----:B------:R-:W-:-:S05]  /*5500*/  LEA.HI.X R31, R2, UR7, R3, 0x1, P4 ;  /* 0x00000007021f7c11 */ /* 0x000fca000a0f0c03 */
[----:B--2---:R4:W-:Y:S04]  /*5510*/  @!P1 STG.E.128 desc[UR46][R30.64], R16 ;  /* 0x000000101e009986 */ /* 0x0049e8000c101d2e */
[----:B------:R4:W-:Y:S04]  /*5520*/  @!P2 STG.E.128 desc[UR46][R30.64+0x40], R20 ;  /* 0x000040141e00a986 */ /* 0x0009e8000c101d2e */
[----:B------:R4:W-:Y:S02]  /*5530*/  @!P3 STG.E.128 desc[UR46][R30.64+0x80], R24 ;  /* 0x000080181e00b986 */ /* 0x0009e4000c101d2e */
.L_x_512:
[----:B------:R-:W-:Y:S05]  /*5540*/  BSYNC B0 ;  /* 0x0000000000007941 */ /* 0x000fea0003800000 */
.L_x_511:
[----:B------:R-:W-:Y:S05]  /*5550*/  @P0 BRA `(.L_x_480) ;  /* 0x0000004400140947 */ /* 0x000fea0003800000 */
[----:B--2-4-:R-:W-:Y:S01]  /*5560*/  IADD3 R17, P0, R58, 0x40, RZ ;  /* 0x000000403a117810 */ /* 0x014fe20007f1e0ff */
[----:B------:R-:W-:Y:S01]  /*5570*/  ULDC.64 UR6, c[0x0][0x818] ;  /* 0x0002060000067ab9 */ /* 0x000fe20000000a00 */
[----:B------:R-:W-:Y:S01]  /*5580*/  IMAD.MOV.U32 R2, RZ, RZ, R56 ;  /* 0x000000ffff027224 */ /* 0x000fe200078e0038 */
[----:B------:R-:W-:Y:S01]  /*5590*/  ULDC UR4, c[0x0][0x80c] ;  /* 0x0002030000047ab9 */ /* 0x000fe20000000800 */
[----:B------:R-:W-:Y:S01]  /*55a0*/  IMAD.MOV.U32 R3, RZ, RZ, R29 ;  /* 0x000000ffff037224 */ /* 0x000fe200078e001d */
[----:B------:R-:W-:Y:S01]  /*55b0*/  ISETP.GE.AND P1, PT, R52, UR4, PT ;  /* 0x0000000434007c0c */ /* 0x000fe2000bf26270 */
[----:B------:R-:W-:Y:S01]  /*55c0*/  IMAD.X R0, RZ, RZ, R59, P0 ;  /* 0x000000ffff007224 */ /* 0x000fe200000e063b */
[----:B------:R-:W-:Y:S01]  /*55d0*/  ISETP.GE.AND P2, PT, R64, UR4, PT ;  /* 0x0000000440007c0c */ /* 0x000fe2000bf46270 */
[----:B------:R-:W-:-:S04]  /*55e0*/  IMAD.WIDE.U32 R2, R17, UR6, R2 ;  /* 0x0000000611027c25 */ /* 0x000fc8000f8e0002 */
[----:B------:R-:W-:Y:S02]  /*55f0*/  IMAD R0, R0, UR6, RZ ;  /* 0x0000000600007c24 */ /* 0x000fe4000f8e02ff */
[----:B------:R-:W-:Y:S02]  /*5600*/  VIADD R52, R52, 0x40 ;  /* 0x0000004034347836 */ /* 0x000fe40000000000 */
[----:B------:R-:W-:Y:S01]  /*5610*/  IMAD R17, R17, UR7, R0 ;  /* 0x0000000711117c24 */ /* 0x000fe2000f8e0200 */
[----:B------:R-:W-:Y:S02]  /*5620*/  ULDC.64 UR6, c[0x0][0x800] ;  /* 0x0002000000067ab9 */ /* 0x000fe40000000a00 */
[----:B------:R-:W-:Y:S01]  /*5630*/  LEA R16, P0, R2, UR6, 0x1 ;  /* 0x0000000602107c11 */ /* 0x000fe2000f8008ff */
[----:B------:R-:W-:-:S05]  /*5640*/  IMAD.IADD R3, R3, 0x1, R17 ;  /* 0x0000000103037824 */ /* 0x000fca00078e0211 */
[----:B------:R-:W-:Y:S02]  /*5650*/  LEA.HI.X R17, R2, UR7, R3, 0x1, P0 ;  /* 0x0000000702117c11 */ /* 0x000fe400080f0c03 */
[----:B------:R-:W-:-:S03]  /*5660*/  ISETP.GE.AND P0, PT, R52, UR4, PT ;  /* 0x0000000434007c0c */ /* 0x000fc6000bf06270 */
[----:B------:R2:W-:Y:S04]  /*5670*/  @!P1 STG.E.128 desc[UR46][R16.64], R4 ;  /* 0x0000000410009986 */ /* 0x0005e8000c101d2e */
[----:B-1----:R2:W-:Y:S06]  /*5680*/  @!P2 STG.E.128 desc[UR46][R16.64+0x40], R8 ;  /* 0x000040081000a986 */ /* 0x0025ec000c101d2e */
[----:B------:R-:W-:Y:S05]  /*5690*/  @P0 BRA `(.L_x_480) ;  /* 0x0000004000c40947 */ /* 0x000fea0003800000 */
[----:B------:R1:W-:Y:S01]  /*56a0*/  STG.E.128 desc[UR46][R16.64+0x80], R12 ;  /* 0x0000800c10007986 */ /* 0x0003e2000c101d2e */
[----:B------:R-:W-:Y:S05]  /*56b0*/  BRA `(.L_x_480) ;  /* 0x0000004000bc7947 */ /* 0x000fea0003800000 */
.L_x_505:
[----:B------:R-:W-:Y:S01]  /*56c0*/  ULDC.64 UR4, c[0x0][0x870] ;  /* 0x00021c0000047ab9 */ /* 0x000fe20000000a00 */
[----:B------:R-:W2:Y:S01]  /*56d0*/  S2R R6, SR_TID.X ;  /* 0x0000000000067919 */ /* 0x000ea20000002100 */
[----:B------:R-:W-:Y:S01]  /*56e0*/  UISETP.NE.U32.AND UP0, UPT, UR4, URZ, UPT ;  /* 0x0000003f0400728c */ /* 0x000fe2000bf05070 */
[----:B------:R-:W3:Y:S03]  /*56f0*/  S2UR UR8, SR_CTAID.Y ;  /* 0x00000000000879c3 */ /* 0x000ee60000002600 */
[----:B------:R-:W-:-:S03]  /*5700*/  UISETP.NE.AND.EX UP0, UPT, UR5, URZ, UPT, UP0 ;  /* 0x0000003f0500728c */ /* 0x000fc6000bf05300 */
[----:B------:R-:W-:Y:S02]  /*5710*/  ULDC.64 UR4, c[0x0][0x870] ;  /* 0x00021c0000047ab9 */ /* 0x000fe40000000a00 */
[----:B------:R-:W-:Y:S01]  /*5720*/  UIMAD.WIDE UR4, UR36, 0x4, UR4 ;  /* 0x00000004240478a5 */ /* 0x000fe2000f8e0204 */
[----:B------:R-:W-:Y:S01]  /*5730*/  PLOP3.LUT P0, PT, PT, PT, UP0, 0x80, 0x0 ;  /* 0x000000000000781c */ /* 0x000fe20003f0f008 */
[----:B------:R-:W-:Y:S01]  /*5740*/  ULDC UR6, c[0x0][0x808] ;  /* 0x0002020000067ab9 */ /* 0x000fe20000000800 */
[----:B------:R-:W4:Y:S01]  /*5750*/  S2R R7, SR_CTAID.X ;  /* 0x0000000000077919 */ /* 0x000f220000002500 */
[----:B------:R-:W4:Y:S02]  /*5760*/  LDC.64 R12, c[0x0][0x820] ;  /* 0x00020800ff0c7b82 */ /* 0x000f240000000a00 */
[----:B------:R-:W-:Y:S02]  /*5770*/  IMAD.U32 R2, RZ, RZ, UR4 ;  /* 0x00000004ff027e24 */ /* 0x000fe4000f8e00ff */
[----:B------:R-:W-:Y:S01]  /*5780*/  IMAD.U32 R3, RZ, RZ, UR5 ;  /* 0x00000005ff037e24 */ /* 0x000fe2000f8e00ff */
[----:B------:R-:W-:-:S05]  /*5790*/  ULDC.64 UR4, c[0x0][0x878] ;  /* 0x00021e0000047ab9 */ /* 0x000fca0000000a00 */
[----:B------:R-:W4:Y:S01]  /*57a0*/  @P0 LDG.E R8, desc[UR46][R2.64] ;  /* 0x0000002e02080981 */ /* 0x000f22000c1e1900 */
[----:B------:R-:W-:Y:S01]  /*57b0*/  UISETP.NE.U32.AND UP1, UPT, UR4, URZ, UPT ;  /* 0x0000003f0400728c */ /* 0x000fe2000bf25070 */
[----:B------:R-:W-:-:S03]  /*57c0*/  IMAD.U32 R0, RZ, RZ, UR6 ;  /* 0x00000006ff007e24 */ /* 0x000fc6000f8e00ff */
[----:B------:R-:W-:Y:S01]  /*57d0*/  UISETP.NE.AND.EX UP1, UPT, UR5, URZ, UPT, UP1 ;  /* 0x0000003f0500728c */ /* 0x000fe2000bf25310 */
[----:B--2---:R-:W-:-:S05]  /*57e0*/  VIADD R6, R6, 0xffffff80 ;  /* 0xffffff8006067836 */ /* 0x004fca0000000000 */
[----:B------:R-:W-:-:S05]  /*57f0*/  PLOP3.LUT P1, PT, PT, PT, UP1, 0x80, 0x0 ;  /* 0x000000000000781c */ /* 0x000fca0003f2f018 */
[----:B------:R-:W-:Y:S02]  /*5800*/  @UP1 ULDC.64 UR4, c[0x0][0x878] ;  /* 0x00021e0000041ab9 */ /* 0x000fe40000000a00 */
[----:B------:R-:W-:Y:S01]  /*5810*/  @UP1 UIMAD.WIDE UR4, UR36, 0x4, UR4 ;  /* 0x00000004240418a5 */ /* 0x000fe2000f8e0204 */
[----:B------:R-:W-:-:S05]  /*5820*/  SHF.R.S32.HI R9, RZ, 0x1f, R6 ;  /* 0x0000001fff097819 */ /* 0x000fca0000011406 */
[----:B-1----:R-:W-:Y:S02]  /*5830*/  IMAD.U32 R4, RZ, RZ, UR4 ;  /* 0x00000004ff047e24 */ /* 0x002fe4000f8e00ff */
[----:B------:R-:W-:Y:S01]  /*5840*/  IMAD.U32 R5, RZ, RZ, UR5 ;  /* 0x00000005ff057e24 */ /* 0x000fe2000f8e00ff */
[----:B------:R-:W-:Y:S01]  /*5850*/  LEA.HI R9, R9, R6, RZ, 0x2 ;  /* 0x0000000609097211 */ /* 0x000fe200078f10ff */
[----:B------:R-:W-:Y:S01]  /*5860*/  UMOV UR4, URZ ;  /* 0x0000003f00047c82 */ /* 0x000fe20008000000 */
[----:B------:R-:W-:Y:S02]  /*5870*/  UMOV UR5, URZ ;  /* 0x0000003f00057c82 */ /* 0x000fe40008000000 */
[----:B------:R1:W5:Y:S01]  /*5880*/  @P1 LDG.E R0, desc[UR46][R4.64] ;  /* 0x0000002e04001981 */ /* 0x000362000c1e1900 */
[----:B---3--:R-:W-:Y:S01]  /*5890*/  USHF.R.S32.HI UR9, URZ, 0x1f, UR8 ;  /* 0x0000001f3f097899 */ /* 0x008fe20008011408 */
[----:B-1----:R-:W-:-:S05]  /*58a0*/  LOP3.LUT R5, R9, 0x1ffffffc, RZ, 0xc0, !PT ;  /* 0x1ffffffc09057812 */ /* 0x002fca00078ec0ff */
[----:B------:R-:W-:Y:S01]  /*58b0*/  IMAD.IADD R6, R6, 0x1, -R5 ;  /* 0x0000000106067824 */ /* 0x000fe200078e0a05 */
[----:B----4-:R-:W-:-:S13]  /*58c0*/  @P0 R2UR UR6, R8 ;  /* 0x00000000080602ca */ /* 0x010fda00000e0000 */
[----:B------:R-:W-:Y:S02]  /*58d0*/  @UP0 USHF.R.S32.HI UR7, URZ, 0x1f, UR6 ;  /* 0x0000001f3f070899 */ /* 0x000fe40008011406 */
[----:B------:R-:W-:-:S05]  /*58e0*/  @UP0 UMOV UR4, UR6 ;  /* 0x0000000600040c82 */ /* 0x000fca0008000000 */
[----:B------:R-:W-:Y:S01]  /*58f0*/  @UP0 UMOV UR5, UR7 ;  /* 0x0000000700050c82 */ /* 0x000fe20008000000 */
[----:B------:R-:W-:Y:S05]  /*5900*/  @P1 BRA `(.L_x_513) ;  /* 0x0000000000101947 */ /* 0x000fea0003800000 */
[----:B------:R-:W-:Y:S05]  /*5910*/  @!P0 BRA `(.L_x_513) ;  /* 0x00000000000c8947 */ /* 0x000fea0003800000 */
[----:B------:R-:W2:Y:S04]  /*5920*/  LDG.E R5, desc[UR46][R2.64] ;  /* 0x0000002e02057981 */ /* 0x000ea8000c1e1900 */
[----:B-----5:R-:W2:Y:S02]  /*5930*/  LDG.E R0, desc[UR46][R2.64+0x4] ;  /* 0x0000042e02007981 */ /* 0x020ea4000c1e1900 */
[----:B--2---:R-:W-:-:S07]  /*5940*/  IMAD.IADD R0, R0, 0x1, -R5 ;  /* 0x0000000100007824 */ /* 0x004fce00078e0a05 */
.L_x_513:
[----:B------:R-:W-:Y:S01]  /*5950*/  SHF.R.S32.HI R9, RZ, 0x2, R9 ;  /* 0x00000002ff097819 */ /* 0x000fe20000011409 */
[----:B------:R-:W1:Y:S01]  /*5960*/  LDC.64 R14, c[0x0][0x850] ;  /* 0x00021400ff0e7b82 */ /* 0x000e620000000a00 */
[----:B------:R-:W-:Y:S01]  /*5970*/  IMAD R2, R12, UR9, RZ ;  /* 0x000000090c027c24 */ /* 0x000fe2000f8e02ff */
[----:B------:R-:W-:Y:S01]  /*5980*/  ULDC.64 UR6, c[0x0][0x828] ;  /* 0x00020a0000067ab9 */ /* 0x000fe20000000a00 */
[----:B------:R-:W-:Y:S01]  /*5990*/  IMAD.SHL.U32 R10, R6, 0x8, RZ ;  /* 0x00000008060a7824 */ /* 0x000fe200078e00ff */
[----:B------:R-:W-:Y:S01]  /*59a0*/  BSSY B0, `(.L_x_514) ;  /* 0x000002a000007945 */ /* 0x000fe20003800000 */
[----:B-----5:R-:W-:Y:S02]  /*59b0*/  IMAD R0, R7, -0x80, R0 ;  /* 0xffffff8007007824 */ /* 0x020fe400078e0200 */
[----:B------:R-:W-:Y:S01]  /*59c0*/  VIADD R3, R9, 0x40 ;  /* 0x0000004009037836 */ /* 0x000fe20000000000 */
[----:B------:R-:W-:Y:S01]  /*59d0*/  SHF.R.S32.HI R11, RZ, 0x1f, R10 ;  /* 0x0000001fff0b7819 */ /* 0x000fe2000001140a */
[----:B------:R-:W-:Y:S01]  /*59e0*/  IMAD R13, R13, UR8, R2 ;  /* 0x000000080d0d7c24 */ /* 0x000fe2000f8e0202 */
[----:B------:R-:W-:Y:S01]  /*59f0*/  IADD3 R2, P2, R9, UR4, RZ ;  /* 0x0000000409027c10 */ /* 0x000fe2000ff5e0ff */
[----:B------:R-:W-:Y:S01]  /*5a00*/  USHF.R.S32.HI UR4, URZ, 0x1f, UR36 ;  /* 0x0000001f3f047899 */ /* 0x000fe20008011424 */
[-C--:B------:R-:W-:Y:S01]  /*5a10*/  ISETP.GE.AND P0, PT, R3, R0.reuse, PT ;  /* 0x000000000300720c */ /* 0x080fe20003f06270 */
[----:B------:R-:W-:Y:S01]  /*5a20*/  IMAD.WIDE.U32 R4, R12, UR8, R10 ;  /* 0x000000080c047c25 */ /* 0x000fe2000f8e000a */
[C---:B------:R-:W-:Y:S01]  /*5a30*/  LEA.HI.X.SX32 R3, R9.reuse, UR5, 0x1, P2 ;  /* 0x0000000509037c11 */ /* 0x040fe200090f0eff */
[----:B------:R-:W-:Y:S01]  /*5a40*/  USEL UR5, UR4, URZ, !UP0 ;  /* 0x0000003f04057287 */ /* 0x000fe2000c000000 */
[----:B------:R-:W-:Y:S01]  /*5a50*/  ISETP.GE.AND P1, PT, R9, R0, PT ;  /* 0x000000000900720c */ /* 0x000fe20003f26270 */
[----:B------:R-:W-:Y:S01]  /*5a60*/  USEL UR36, UR36, URZ, !UP0 ;  /* 0x0000003f24247287 */ /* 0x000fe2000c000000 */
[----:B------:R-:W-:Y:S01]  /*5a70*/  IMAD.IADD R5, R5, 0x1, R13 ;  /* 0x0000000105057824 */ /* 0x000fe200078e020d */
[----:B------:R-:W-:-:S02]  /*5a80*/  UIMAD UR4, UR5, UR6, URZ ;  /* 0x00000006050472a4 */ /* 0x000fc4000f8e023f */
[----:B------:R-:W-:Y:S02]  /*5a90*/  IMAD.U32 R9, RZ, RZ, UR6 ;  /* 0x00000006ff097e24 */ /* 0x000fe4000f8e00ff */
[----:B------:R-:W-:Y:S01]  /*5aa0*/  IMAD.WIDE R6, R7, 0x80, R2 ;  /* 0x0000008007067825 */ /* 0x000fe200078e0202 */
[----:B------:R-:W-:-:S03]  /*5ab0*/  UIMAD UR4, UR36, UR7, UR4 ;  /* 0x00000007240472a4 */ /* 0x000fc6000f8e0204 */
[----:B------:R-:W-:-:S04]  /*5ac0*/  IMAD.WIDE.U32 R8, R9, UR36, R4 ;  /* 0x0000002409087c25 */ /* 0x000fc8000f8e0004 */
[C---:B-1----:R-:W-:Y:S02]  /*5ad0*/  IMAD R0, R14.reuse, UR9, RZ ;  /* 0x000000090e007c24 */ /* 0x042fe4000f8e02ff */
[----:B------:R-:W-:Y:S02]  /*5ae0*/  VIADD R5, R9, UR4 ;  /* 0x0000000409057c36 */ /* 0x000fe40008000000 */
[----:B------:R-:W-:Y:S02]  /*5af0*/  IMAD R17, R15, UR8, R0 ;  /* 0x000000080f117c24 */ /* 0x000fe4000f8e0200 */
[----:B------:R-:W-:-:S04]  /*5b00*/  IMAD.WIDE.U32 R12, R14, UR8, R10 ;  /* 0x000000080e0c7c25 */ /* 0x000fc8000f8e000a */
[C---:B------:R-:W-:Y:S02]  /*5b10*/  VIADD R16, R10.reuse, 0x20 ;  /* 0x000000200a107836 */ /* 0x040fe40000000000 */
[----:B------:R-:W-:Y:S01]  /*5b20*/  VIADD R18, R10, 0x40 ;  /* 0x000000400a127836 */ /* 0x000fe20000000000 */
[----:B------:R-:W-:Y:S06]  /*5b30*/  @P1 BRA `(.L_x_515) ;  /* 0x0000000000401947 */ /* 0x000fec0003800000 */
[----:B------:R-:W-:Y:S01]  /*5b40*/  ULDC.64 UR6, c[0x0][0x818] ;  /* 0x0002060000067ab9 */ /* 0x000fe20000000a00 */
[----:B------:R-:W-:Y:S01]  /*5b50*/  IMAD.MOV.U32 R4, RZ, RZ, R8 ;  /* 0x000000ffff047224 */ /* 0x000fe200078e0008 */
[----:B------:R-:W-:Y:S01]  /*5b60*/  ULDC UR4, c[0x0][0x80c] ;  /* 0x0002030000047ab9 */ /* 0x000fe20000000800 */
[----:B------:R-:W-:Y:S01]  /*5b70*/  IMAD R15, R7, UR6, RZ ;  /* 0x00000006070f7c24 */ /* 0x000fe2000f8e02ff */
[----:B------:R-:W-:Y:S01]  /*5b80*/  ISETP.GE.AND P3, PT, R10, UR4, PT ;  /* 0x000000040a007c0c */ /* 0x000fe2000bf66270 */
[----:B------:R-:W-:Y:S01]  /*5b90*/  IMAD.WIDE.U32 R2, R6, UR6, R4 ;  /* 0x0000000606027c25 */ /* 0x000fe2000f8e0004 */
[----:B------:R-:W-:Y:S02]  /*5ba0*/  ISETP.GE.AND P4, PT, R16, UR4, PT ;  /* 0x0000000410007c0c */ /* 0x000fe4000bf86270 */
[----:B------:R-:W-:Y:S01]  /*5bb0*/  ISETP.GE.AND P5, PT, R18, UR4, PT ;  /* 0x0000000412007c0c */ /* 0x000fe2000bfa6270 */
[----:B------:R-:W-:Y:S01]  /*5bc0*/  IMAD R15, R6, UR7, R15 ;  /* 0x00000007060f7c24 */ /* 0x000fe2000f8e020f */
[----:B------:R-:W-:-:S02]  /*5bd0*/  ULDC.64 UR6, c[0x0][0x800] ;  /* 0x0002000000067ab9 */ /* 0x000fc40000000a00 */
[----:B------:R-:W-:Y:S01]  /*5be0*/  LEA R14, P2, R2, UR6, 0x1 ;  /* 0x00000006020e7c11 */ /* 0x000fe2000f8408ff */
[----:B------:R-:W-:-:S05]  /*5bf0*/  IMAD.IADD R3, R3, 0x1, R15 ;  /* 0x0000000103037824 */ /* 0x000fca00078e020f */
[----:B------:R-:W-:-:S05]  /*5c00*/  LEA.HI.X R15, R2, UR7, R3, 0x1, P2 ;  /* 0x00000007020f7c11 */ /* 0x000fca00090f0c03 */
[----:B------:R1:W-:Y:S04]  /*5c10*/  @!P3 STG.E.128 desc[UR46][R14.64], RZ ;  /* 0x000000ff0e00b986 */ /* 0x0003e8000c101d2e */
[----:B------:R1:W-:Y:S04]  /*5c20*/  @!P4 STG.E.128 desc[UR46][R14.64+0x40], RZ ;  /* 0x000040ff0e00c986 */ /* 0x0003e8000c101d2e */
[----:B------:R1:W-:Y:S02]  /*5c30*/  @!P5 STG.E.128 desc[UR46][R14.64+0x80], RZ ;  /* 0x000080ff0e00d986 */ /* 0x0003e4000c101d2e */
.L_x_515:
[----:B------:R-:W-:Y:S05]  /*5c40*/  BSYNC B0 ;  /* 0x0000000000007941 */ /* 0x000fea0003800000 */
.L_x_514:
[----:B------:R-:W-:Y:S04]  /*5c50*/  BSSY B0, `(.L_x_516) ;  /* 0x0000015000007945 */ /* 0x000fe80003800000 */
[----:B------:R-:W-:Y:S05]  /*5c60*/  @P0 BRA `(.L_x_517) ;  /* 0x00000000004c0947 */ /* 0x000fea0003800000 */
[----:B------:R-:W-:Y:S01]  /*5c70*/  IADD3 R9, P2, R6, 0x40, RZ ;  /* 0x0000004006097810 */ /* 0x000fe20007f5e0ff */
[----:B------:R-:W-:Y:S01]  /*5c80*/  ULDC.64 UR6, c[0x0][0x818] ;  /* 0x0002060000067ab9 */ /* 0x000fe20000000a00 */
[----:B------:R-:W-:Y:S01]  /*5c90*/  IMAD.MOV.U32 R2, RZ, RZ, R8 ;  /* 0x000000ffff027224 */ /* 0x000fe200078e0008 */
[----:B------:R-:W-:Y:S01]  /*5ca0*/  ULDC UR4, c[0x0][0x80c] ;  /* 0x0002030000047ab9 */ /* 0x000fe20000000800 */
[----:B------:R-:W-:Y:S01]  /*5cb0*/  IMAD.MOV.U32 R3, RZ, RZ, R5 ;  /* 0x000000ffff037224 */ /* 0x000fe200078e0005 */
[----:B------:R-:W-:Y:S01]  /*5cc0*/  ISETP.GE.AND P3, PT, R10, UR4, PT ;  /* 0x000000040a007c0c */ /* 0x000fe2000bf66270 */
[----:B------:R-:W-:Y:S01]  /*5cd0*/  IMAD.X R0, RZ, RZ, R7, P2 ;  /* 0x000000ffff007224 */ /* 0x000fe200010e0607 */
[----:B------:R-:W-:Y:S01]  /*5ce0*/  ISETP.GE.AND P4, PT, R16, UR4, PT ;  /* 0x0000000410007c0c */ /* 0x000fe2000bf86270 */
[----:B------:R-:W-:Y:S01]  /*5cf0*/  IMAD.WIDE.U32 R2, R9, UR6, R2 ;  /* 0x0000000609027c25 */ /* 0x000fe2000f8e0002 */
[----:B------:R-:W-:-:S03]  /*5d00*/  ISETP.GE.AND P5, PT, R18, UR4, PT ;  /* 0x0000000412007c0c */ /* 0x000fc6000bfa6270 */
[----:B------:R-:W-:-:S04]  /*5d10*/  IMAD R0, R0, UR6, RZ ;  /* 0x0000000600007c24 */ /* 0x000fc8000f8e02ff */
[----:B------:R-:W-:Y:S01]  /*5d20*/  IMAD R9, R9, UR7, R0 ;  /* 0x0000000709097c24 */ /* 0x000fe2000f8e0200 */
[----:B------:R-:W-:Y:S02]  /*5d30*/  ULDC.64 UR6, c[0x0][0x800] ;  /* 0x0002000000067ab9 */ /* 0x000fe40000000a00 */
[----:B------:R-:W-:Y:S01]  /*5d40*/  LEA R4, P2, R2, UR6, 0x1 ;  /* 0x0000000602047c11 */ /* 0x000fe2000f8408ff */
[----:B------:R-:W-:-:S05]  /*5d50*/  IMAD.IADD R3, R3, 0x1, R9 ;  /* 0x0000000103037824 */ /* 0x000fca00078e0209 */
[----:B------:R-:W-:-:S05]  /*5d60*/  LEA.HI.X R5, R2, UR7, R3, 0x1, P2 ;  /* 0x0000000702057c11 */ /* 0x000fca00090f0c03 */
[----:B------:R2:W-:Y:S04]  /*5d70*/  @!P3 STG.E.128 desc[UR46][R4.64], RZ ;  /* 0x000000ff0400b986 */ /* 0x0005e8000c101d2e */
[----:B------:R2:W-:Y:S04]  /*5d80*/  @!P4 STG.E.128 desc[UR46][R4.64+0x40], RZ ;  /* 0x000040ff0400c986 */ /* 0x0005e8000c101d2e */
[----:B------:R2:W-:Y:S02]  /*5d90*/  @!P5 STG.E.128 desc[UR46][R4.64+0x80], RZ ;  /* 0x000080ff0400d986 */ /* 0x0005e4000c101d2e */
.L_x_517:
[----:B------:R-:W-:Y:S05]  /*5da0*/  BSYNC B0 ;  /* 0x0000000000007941 */ /* 0x000fea0003800000 */
.L_x_516:
[----:B------:R-:W-:Y:S01]  /*5db0*/  ULDC.64 UR6, c[0x0][0x858] ;  /* 0x0002160000067ab9 */ /* 0x000fe20000000a00 */
[----:B------:R-:W-:Y:S01]  /*5dc0*/  IMAD.IADD R13, R13, 0x1, R17 ;  /* 0x000000010d0d7824 */ /* 0x000fe200078e0211 */
[----:B------:R-:W-:Y:S02]  /*5dd0*/  UIMAD UR4, UR5, UR6, URZ ;  /* 0x00000006050472a4 */ /* 0x000fe4000f8e023f */
[----:B------:R-:W-:Y:S01]  /*5de0*/  IMAD.U32 R9, RZ, RZ, UR6 ;  /* 0x00000006ff097e24 */ /* 0x000fe2000f8e00ff */
[----:B------:R-:W-:Y:S01]  /*5df0*/  BSSY B0, `(.L_x_518) ;  /* 0x0000015000007945 */ /* 0x000fe20003800000 */
[----:B------:R-:W-:Y:S02]  /*5e00*/  UIMAD UR4, UR36, UR7, UR4 ;  /* 0x00000007240472a4 */ /* 0x000fe4000f8e0204 */
[----:B------:R-:W-:-:S04]  /*5e10*/  IMAD.WIDE.U32 R8, R9, UR36, R12 ;  /* 0x0000002409087c25 */ /* 0x000fc8000f8e000c */
[----:B--2---:R-:W-:Y:S01]  /*5e20*/  VIADD R5, R9, UR4 ;  /* 0x0000000409057c36 */ /* 0x004fe20008000000 */
        /* <DEDUP_REMOVED lines=17> */
.L_x_519:
[----:B------:R-:W-:Y:S05]  /*5f40*/  BSYNC B0 ;  /* 0x0000000000007941 */ /* 0x000fea0003800000 */
.L_x_518:
        /* <DEDUP_REMOVED lines=10> */
[----:B------:R-:W-:-:S04]  /*5ff0*/  IMAD R0, R0, UR6, RZ ;  /* 0x0000000600007c24 */ /* 0x000fc8000f8e02ff */
[----:B------:R-:W-:Y:S01]  /*6000*/  IMAD R5, R9, UR7, R0 ;  /* 0x0000000709057c24 */ /* 0x000fe2000f8e0200 */
[----:B------:R-:W-:Y:S02]  /*6010*/  ULDC.64 UR6, c[0x0][0x830] ;  /* 0x00020c0000067ab9 */ /* 0x000fe40000000a00 */
[----:B------:R-:W-:Y:S01]  /*6020*/  LEA R4, P0, R2, UR6, 0x1 ;  /* 0x0000000602047c11 */ /* 0x000fe2000f8008ff */
[----:B------:R-:W-:-:S05]  /*6030*/  IMAD.IADD R3, R3, 0x1, R5 ;  /* 0x0000000103037824 */ /* 0x000fca00078e0205 */
[----:B------:R-:W-:Y:S02]  /*6040*/  LEA.HI.X R5, R2, UR7, R3, 0x1, P0 ;  /* 0x0000000702057c11 */ /* 0x000fe400080f0c03 */
[----:B------:R-:W-:-:S03]  /*6050*/  ISETP.GE.AND P0, PT, R18, UR4, PT ;  /* 0x0000000412007c0c */ /* 0x000fc6000bf06270 */
[----:B------:R3:W-:Y:S04]  /*6060*/  @!P1 STG.E.128 desc[UR46][R4.64], RZ ;  /* 0x000000ff04009986 */ /* 0x0007e8000c101d2e */
[----:B------:R3:W-:Y:S06]  /*6070*/  @!P2 STG.E.128 desc[UR46][R4.64+0x40], RZ ;  /* 0x000040ff0400a986 */ /* 0x0007ec000c101d2e */
[----:B------:R-:W-:Y:S05]  /*6080*/  @P0 BRA `(.L_x_480) ;  /* 0x0000003800480947 */ /* 0x000fea0003800000 */
[----:B------:R4:W-:Y:S01]  /*6090*/  STG.E.128 desc[UR46][R4.64+0x80], RZ ;  /* 0x000080ff04007986 */ /* 0x0009e2000c101d2e */
[----:B------:R-:W-:Y:S05]  /*60a0*/  BRA `(.L_x_480) ;  /* 0x0000003800407947 */ /* 0x000fea0003800000 */
.L_x_475:
[----:B------:R-:W-:-:S08]  /*60b0*/  NOP ;  /* 0x0000000000007918 */ /* 0x000fd00000000000 */
[----:B------:R-:W1:-:S00]  /*60c0*/  USETMAXREG.DEALLOC.CTAPOOL 0x18 ;  /* 0x00000018000079c8 */ /* 0x000e4000080e0500 */
[----:B-1----:R-:W-:-:S06]  /*60d0*/  LOP3.LUT R0, R0, 0x3, RZ, 0xc0, !PT ;  /* 0x0000000300007812 */ /* 0x002fcc00078ec0ff */
[----:B------:R-:W1:Y:S02]  /*60e0*/  SHFL.IDX PT, R0, R0, RZ, 0x1f ;  /* 0x00001fff00007589 */ /* 0x000e6400000e0000 */
[----:B-1----:R-:W-:-:S13]  /*60f0*/  ISETP.NE.AND P0, PT, R0, RZ, PT ;  /* 0x000000ff0000720c */ /* 0x002fda0003f05270 */
[----:B------:R-:W-:Y:S05]  /*6100*/  @!P0 BRA `(.L_x_520) ;  /* 0x0000000c00d48947 */ /* 0x000fea0003800000 */
[----:B------:R-:W-:-:S13]  /*6110*/  ISETP.NE.AND P0, PT, R0, 0x1, PT ;  /* 0x000000010000780c */ /* 0x000fda0003f05270 */
[----:B------:R-:W-:Y:S05]  /*6120*/  @P0 BRA `(.L_x_480) ;  /* 0x0000003800200947 */ /* 0x000fea0003800000 */
[----:B------:R-:W-:Y:S01]  /*6130*/  ULDC.64 UR4, c[0x0][0x8d8] ;  /* 0x0002360000047ab9 */ /* 0x000fe20000000a00 */
[----:B------:R-:W1:Y:S01]  /*6140*/  S2UR UR12, SR_CTAID.Z ;  /* 0x00000000000c79c3 */ /* 0x000e620000002700 */
[----:B------:R-:W-:-:S04]  /*6150*/  ISETP.NE.U32.AND P0, PT, RZ, UR4, PT ;  /* 0x00000004ff007c0c */ /* 0x000fc8000bf05070 */
[----:B------:R-:W-:-:S13]  /*6160*/  ISETP.NE.AND.EX P0, PT, RZ, UR5, PT, P0 ;  /* 0x00000005ff007c0c */ /* 0x000fda000bf05300 */
[----:B------:R-:W-:Y:S05]  /*6170*/  @!P0 BRA `(.L_x_521) ;  /* 0x00000000001c8947 */ /* 0x000fea0003800000 */
[----:B------:R-:W-:Y:S02]  /*6180*/  ULDC.64 UR4, c[0x0][0x8d8] ;  /* 0x0002360000047ab9 */ /* 0x000fe40000000a00 */
[----:B-1----:R-:W-:-:S06]  /*6190*/  UIMAD.WIDE UR4, UR12, 0x4, UR4 ;  /* 0x000000040c0478a5 */ /* 0x002fcc000f8e0204 */
[----:B------:R-:W-:Y:S02]  /*61a0*/  IMAD.U32 R2, RZ, RZ, UR4 ;  /* 0x00000004ff027e24 */ /* 0x000fe4000f8e00ff */
[----:B------:R-:W-:-:S05]  /*61b0*/  IMAD.U32 R3, RZ, RZ, UR5 ;  /* 0x00000005ff037e24 */ /* 0x000fca000f8e00ff */
[----:B------:R-:W2:Y:S02]  /*61c0*/  LDG.E R2, desc[UR46][R2.64] ;  /* 0x0000002e02027981 */ /* 0x000ea4000c1e1900 */
[----:B--2---:R-:W-:Y:S01]  /*61d0*/  R2UR UR5, R2 ;  /* 0x00000000020572ca */ /* 0x004fe200000e0000 */
[----:B------:R-:W-:-:S14]  /*61e0*/  BRA `(.L_x_522) ;  /* 0x0000000000387947 */ /* 0x000fdc0003800000 */
.L_x_521:
[----:B------:R-:W-:Y:S02]  /*61f0*/  ULDC.64 UR4, c[0x0][0x8d0] ;  /* 0x0002340000047ab9 */ /* 0x000fe40000000a00 */
[----:B------:R-:W-:-:S04]  /*6200*/  ISETP.NE.U32.AND P0, PT, RZ, UR4, PT ;  /* 0x00000004ff007c0c */ /* 0x000fc8000bf05070 */
[----:B------:R-:W-:-:S13]  /*6210*/  ISETP.NE.AND.EX P0, PT, RZ, UR5, PT, P0 ;  /* 0x00000005ff007c0c */ /* 0x000fda000bf05300 */
[----:B------:R-:W-:Y:S05]  /*6220*/  @!P0 BRA `(.L_x_523) ;  /* 0x0000000000248947 */ /* 0x000fea0003800000 */
[----:B------:R-:W-:Y:S02]  /*6230*/  ULDC.64 UR4, c[0x0][0x8d0] ;  /* 0x0002340000047ab9 */ /* 0x000fe40000000a00 */
[----:B-1----:R-:W-:-:S06]  /*6240*/  UIMAD.WIDE UR4, UR12, 0x4, UR4 ;  /* 0x000000040c0478a5 */ /* 0x002fcc000f8e0204 */
[----:B------:R-:W-:Y:S02]  /*6250*/  IMAD.U32 R2, RZ, RZ, UR4 ;  /* 0x00000004ff027e24 */ /* 0x000fe4000f8e00ff */
[----:B------:R-:W-:-:S05]  /*6260*/  IMAD.U32 R3, RZ, RZ, UR5 ;  /* 0x00000005ff037e24 */ /* 0x000fca000f8e00ff */
[----:B------:R-:W2:Y:S04]  /*6270*/  LDG.E R0, desc[UR46][R2.64] ;  /* 0x0000002e02007981 */ /* 0x000ea8000c1e1900 */
[----:B------:R-:W2:Y:S02]  /*6280*/  LDG.E R5, desc[UR46][R2.64+0x4] ;  /* 0x0000042e02057981 */ /* 0x000ea4000c1e1900 */
[----:B--2---:R-:W-:-:S05]  /*6290*/  IMAD.IADD R0, R5, 0x1, -R0 ;  /* 0x0000000105007824 */ /* 0x004fca00078e0a00 */
[----:B------:R-:W-:Y:S01]  /*62a0*/  R2UR UR5, R0 ;  /* 0x00000000000572ca */ /* 0x000fe200000e0000 */
[----:B------:R-:W-:-:S14]  /*62b0*/  BRA `(.L_x_522) ;  /* 0x0000000000047947 */ /* 0x000fdc0003800000 */
.L_x_523:
[----:B------:R-:W-:-:S05]  /*62c0*/  ULDC UR5, c[0x0][0x8bc] ;  /* 0x00022f0000057ab9 */ /* 0x000fca0000000800 */
.L_x_522:
[----:B------:R-:W2:Y:S02]  /*62d0*/  S2UR UR4, SR_CTAID.X ;  /* 0x00000000000479c3 */ /* 0x000ea40000002500 */
[----:B--2---:R-:W-:-:S04]  /*62e0*/  USHF.L.U32 UR4, UR4, 0x7, URZ ;  /* 0x0000000704047899 */ /* 0x004fc8000800063f */
[----:B------:R-:W-:-:S04]  /*62f0*/  UISETP.GE.AND UP0, UPT, UR4, UR5, UPT ;  /* 0x000000050400728c */ /* 0x000fc8000bf06270 */
[----:B-1----:R-:W-:-:S06]  /*6300*/  USEL UR12, UR12, 0xffffffff, !UP0 ;  /* 0xffffffff0c0c7887 */ /* 0x002fcc000c000000 */
[----:B------:R-:W-:-:S13]  /*6310*/  ISETP.LE.AND P0, PT, RZ, UR12, PT ;  /* 0x0000000cff007c0c */ /* 0x000fda000bf03270 */
[----:B------:R-:W-:Y:S05]  /*6320*/  @!P0 BRA `(.L_x_480) ;  /* 0x0000003400a08947 */ /* 0x000fea0003800000 */
[----:B------:R-:W-:Y:S02]  /*6330*/  ULDC.64 UR4, c[0x0][0x770] ;  /* 0x0001dc0000047ab9 */ /* 0x000fe40000000a00 */
[----:B------:R-:W-:-:S04]  /*6340*/  UISETP.NE.U32.AND UP0, UPT, UR4, URZ, UPT ;  /* 0x0000003f0400728c */ /* 0x000fc8000bf05070 */
[----:B------:R-:W-:-:S03]  /*6350*/  UISETP.NE.AND.EX UP0, UPT, UR5, URZ, UPT, UP0 ;  /* 0x0000003f0500728c */ /* 0x000fc6000bf05300 */
[----:B------:R-:W-:Y:S02]  /*6360*/  ULDC.64 UR4, c[0x0][0x770] ;  /* 0x0001dc0000047ab9 */ /* 0x000fe40000000a00 */
[----:B------:R-:W-:Y:S01]  /*6370*/  UIMAD.WIDE UR4, UR12, 0x4, UR4 ;  /* 0x000000040c0478a5 */ /* 0x000fe2000f8e0204 */
[----:B------:R-:W-:-:S05]  /*6380*/  PLOP3.LUT P0, PT, PT, PT, UP0, 0x80, 0x0 ;  /* 0x000000000000781c */ /* 0x000fca0003f0f008 */
[----:B------:R-:W-:Y:S02]  /*6390*/  IMAD.U32 R2, RZ, RZ, UR4 ;  /* 0x00000004ff027e24 */ /* 0x000fe4000f8e00ff */
[----:B------:R-:W-:Y:S01]  /*63a0*/  IMAD.U32 R3, RZ, RZ, UR5 ;  /* 0x00000005ff037e24 */ /* 0x000fe2000f8e00ff */
[----:B------:R-:W-:-:S05]  /*63b0*/  ULDC.64 UR4, c[0x0][0x780] ;  /* 0x0001e00000047ab9 */ /* 0x000fca0000000a00 */
[----:B------:R-:W2:Y:S01]  /*63c0*/  @P0 LDG.E R6, desc[UR46][R2.64] ;  /* 0x0000002e02060981 */ /* 0x000ea2000c1e1900 */
[----:B------:R-:W-:Y:S01]  /*63d0*/  UISETP.NE.U32.AND UP1, UPT, UR4, URZ, UPT ;  /* 0x0000003f0400728c */ /* 0x000fe2000bf25070 */
[----:B------:R-:W-:-:S03]  /*63e0*/  ULDC UR6, c[0x0][0x280] ;  /* 0x0000a00000067ab9 */ /* 0x000fc60000000800 */
[----:B------:R-:W-:Y:S01]  /*63f0*/  UISETP.NE.AND.EX UP1, UPT, UR5, URZ, UPT, UP1 ;  /* 0x0000003f0500728c */ /* 0x000fe2000bf25310 */
[----:B------:R-:W-:-:S05]  /*6400*/  IMAD.U32 R0, RZ, RZ, UR6 ;  /* 0x00000006ff007e24 */ /* 0x000fca000f8e00ff */
[----:B------:R-:W-:-:S05]  /*6410*/  PLOP3.LUT P1, PT, PT, PT, UP1, 0x80, 0x0 ;  /* 0x000000000000781c */ /* 0x000fca0003f2f018 */
[----:B------:R-:W-:Y:S02]  /*6420*/  @UP1 ULDC.64 UR4, c[0x0][0x780] ;  /* 0x0001e00000041ab9 */ /* 0x000fe40000000a00 */
[----:B------:R-:W-:-:S06]  /*6430*/  @UP1 UIMAD.WIDE UR4, UR12, 0x4, UR4 ;  /* 0x000000040c0418a5 */ /* 0x000fcc000f8e0204 */
[----:B------:R-:W-:Y:S02]  /*6440*/  IMAD.U32 R4, RZ, RZ, UR4 ;  /* 0x00000004ff047e24 */ /* 0x000fe4000f8e00ff */
[----:B------:R-:W-:-:S05]  /*6450*/  IMAD.U32 R5, RZ, RZ, UR5 ;  /* 0x00000005ff057e24 */ /* 0x000fca000f8e00ff */
[----:B------:R1:W5:Y:S01]  /*6460*/  @P1 LDG.E R0, desc[UR46][R4.64] ;  /* 0x0000002e04001981 */ /* 0x000362000c1e1900 */
[----:B------:R-:W-:Y:S01]  /*6470*/  PLOP3.LUT P2, PT, PT, PT, UP0, 0x80, 0x0 ;  /* 0x000000000000781c */ /* 0x000fe20003f4f008 */
[----:B------:R-:W3:Y:S02]  /*6480*/  S2UR UR13, SR_CTAID.Y ;  /* 0x00000000000d79c3 */ /* 0x000ee40000002600 */
[----:B---3--:R-:W-:-:S10]  /*6490*/  USHF.R.S32.HI UR7, URZ, 0x1f, UR13 ;  /* 0x0000001f3f077899 */ /* 0x008fd4000801140d */
[----:B--2---:R-:W-:-:S13]  /*64a0*/  @P2 R2UR UR4, R6 ;  /* 0x00000000060422ca */ /* 0x004fda00000e0000 */
[----:B------:R-:W-:-:S04]  /*64b0*/  @UP0 ULEA UR4, UR12, UR4, 0x6 ;  /* 0x000000040c040291 */ /* 0x000fc8000f8e303f */
[----:B------:R-:W-:-:S04]  /*64c0*/  @UP0 USHF.R.S32.HI UR5, URZ, 0x1f, UR4 ;  /* 0x0000001f3f050899 */ /* 0x000fc80008011404 */
[----:B------:R-:W-:-:S04]  /*64d0*/  @UP0 ULEA.HI UR5, UR5, UR4, URZ, 0x6 ;  /* 0x0000000405050291 */ /* 0x000fc8000f8f303f */
[----:B------:R-:W-:-:S04]  /*64e0*/  @UP0 USHF.R.S32.HI UR5, URZ, 0x6, UR5 ;  /* 0x000000063f050899 */ /* 0x000fc80008011405 */
[----:B------:R-:W-:Y:S01]  /*64f0*/  @UP0 UIMAD UR6, UR5, 0x1800, URZ ;  /* 0x00001800050608a4 */ /* 0x000fe2000f8e023f */
[----:B-1----:R-:W-:Y:S11]  /*6500*/  @P1 BRA `(.L_x_524) ;  /* 0x0000000000101947 */ /* 0x002ff60003800000 */
[----:B------:R-:W-:Y:S05]  /*6510*/  @!P0 BRA `(.L_x_524) ;  /* 0x00000000000c8947 */ /* 0x000fea0003800000 */
[----:B------:R-:W2:Y:S04]  /*6520*/  LDG.E R5, desc[UR46][R2.64] ;  /* 0x0000002e02057981 */ /* 0x000ea8000c1e1900 */
[----:B-----5:R-:W2:Y:S02]  /*6530*/  LDG.E R0, desc[UR46][R2.64+0x4] ;  /* 0x0000042e02007981 */ /* 0x020ea4000c1e1900 */
[----:B--2---:R-:W-:-:S07]  /*6540*/  IMAD.IADD R0, R0, 0x1, -R5 ;  /* 0x0000000100007824 */ /* 0x004fce00078e0a05 */
.L_x_524:
[----:B-----5:R-:W-:Y:S01]  /*6550*/  ISETP.GE.AND P0, PT, R0, 0x1, PT ;  /* 0x000000010000780c */ /* 0x020fe20003f06270 */
[----:B------:R-:W-:Y:S01]  /*6560*/  @UP0 USHF.R.S32.HI UR8, URZ, 0x1f, UR6 ;  /* 0x0000001f3f080899 */ /* 0x000fe20008011406 */
[----:B------:R-:W-:Y:S01]  /*6570*/  UMOV UR4, URZ ;  /* 0x0000003f00047c82 */ /* 0x000fe20008000000 */
[----:B------:R-:W-:Y:S01]  /*6580*/  UMOV UR5, URZ ;  /* 0x0000003f00057c82 */ /* 0x000fe20008000000 */
[----:B------:R-:W-:-:S04]  /*6590*/  @UP0 UMOV UR4, UR6 ;  /* 0x0000000600040c82 */ /* 0x000fc80008000000 */
[----:B------:R-:W-:-:S05]  /*65a0*/  @UP0 UMOV UR5, UR8 ;  /* 0x0000000800050c82 */ /* 0x000fca0008000000 */
[----:B------:R-:W-:Y:S05]  /*65b0*/  @!P0 BRA `(.L_x_480) ;  /* 0x0000003000fc8947 */ /* 0x000fea0003800000 */
[----:B------:R-:W-:Y:S01]  /*65c0*/  ULDC.64 UR8, c[0x0][0x2d8] ;  /* 0x0000b60000087ab9 */ /* 0x000fe20000000a00 */
[C---:B------:R-:W-:Y:S01]  /*65d0*/  VIADD R2, R0.reuse, 0x3f ;  /* 0x0000003f00027836 */ /* 0x040fe20000000000 */
[----:B------:R-:W-:Y:S01]  /*65e0*/  UIMAD UR7, UR7, UR8, URZ ;  /* 0x00000008070772a4 */ /* 0x000fe2000f8e023f */
[----:B------:R-:W-:Y:S01]  /*65f0*/  ISETP.GE.AND P1, PT, R0, 0x41, PT ;  /* 0x000000410000780c */ /* 0x000fe20003f26270 */
[----:B------:R-:W-:Y:S02]  /*6600*/  USHF.R.S32.HI UR6, URZ, 0x1f, UR12 ;  /* 0x0000001f3f067899 */ /* 0x000fe4000801140c */
[----:B------:R-:W-:Y:S01]  /*6610*/  UIMAD.WIDE.U32 UR10, UR13, UR8, URZ ;  /* 0x000000080d0a72a5 */ /* 0x000fe2000f8e003f */
[----:B------:R-:W-:Y:S01]  /*6620*/  SHF.R.S32.HI R3, RZ, 0x1f, R2 ;  /* 0x0000001fff037819 */ /* 0x000fe20000011402 */
[----:B------:R-:W-:Y:S02]  /*6630*/  UIMAD UR7, UR13, UR9, UR7 ;  /* 0x000000090d0772a4 */ /* 0x000fe4000f8e0207 */
[----:B------:R-:W-:Y:S01]  /*6640*/  UIADD3 UR8, UP1, UR4, UR10, URZ ;  /* 0x0000000a04087290 */ /* 0x000fe2000ff3e03f */
[----:B------:R-:W-:Y:S01]  /*6650*/  LEA.HI R3, R3, R2, RZ, 0x6 ;  /* 0x0000000203037211 */ /* 0x000fe200078f30ff */
[----:B------:R-:W-:-:S02]  /*6660*/  UIADD3 UR7, UR11, UR7, URZ ;  /* 0x000000070b077290 */ /* 0x000fc4000fffe03f */
[----:B------:R-:W-:Y:S01]  /*6670*/  USEL UR6, UR6, URZ, !UP0 ;  /* 0x0000003f06067287 */ /* 0x000fe2000c000000 */
[----:B------:R-:W-:Y:S01]  /*6680*/  SHF.R.S32.HI R3, RZ, 0x6, R3 ;  /* 0x00000006ff037819 */ /* 0x000fe20000011403 */
[----:B------:R-:W-:Y:S01]  /*6690*/  ULDC.64 UR14, c[0x0][0x2e0] ;  /* 0x0000b800000e7ab9 */ /* 0x000fe20000000a00 */
[----:B------:R-:W-:Y:S02]  /*66a0*/  USEL UR13, UR12, URZ, !UP0 ;  /* 0x0000003f0c0d7287 */ /* 0x000fe4000c000000 */
[----:B------:R-:W-:Y:S01]  /*66b0*/  UIADD3.X UR9, UR5, UR7, URZ, UP1, !UPT ;  /* 0x0000000705097290 */ /* 0x000fe20008ffe43f */
[----:B------:R-:W-:Y:S01]  /*66c0*/  VIMNMX R3, R3, 0x1, !PT ;  /* 0x0000000103037848 */ /* 0x000fe20007fe0100 */
[----:B------:R-:W-:Y:S02]  /*66d0*/  UIMAD UR6, UR6, UR14, URZ ;  /* 0x0000000e060672a4 */ /* 0x000fe4000f8e023f */
[----:B------:R-:W-:Y:S01]  /*66e0*/  UIMAD.WIDE.U32 UR8, UR13, UR14, UR8 ;  /* 0x0000000e0d0872a5 */ /* 0x000fe2000f8e0008 */
[----:B------:R-:W-:Y:S01]  /*66f0*/  LOP3.LUT R2, R3, 0x1, RZ, 0xc0, !PT ;  /* 0x0000000103027812 */ /* 0x000fe200078ec0ff */
[----:B------:R-:W-:Y:S01]  /*6700*/  UIMAD UR12, UR13, UR15, UR6 ;  /* 0x0000000f0d0c72a4 */ /* 0x000fe2000f8e0206 */
[----:B------:R-:W-:-:S03]  /*6710*/  ELECT P0, URZ, PT ;  /* 0x00000000003f782f */ /* 0x000fc60003800000 */
[----:B------:R-:W-:Y:S01]  /*6720*/  UIADD3 UR19, UR9, UR12, URZ ;  /* 0x0000000c09137290 */ /* 0x000fe2000fffe03f */
[----:B------:R-:W-:Y:S01]  /*6730*/  UMOV UR6, URZ ;  /* 0x0000003f00067c82 */ /* 0x000fe20008000000 */
[----:B------:R-:W-:Y:S10]  /*6740*/  @!P1 BRA `(.L_x_525) ;  /* 0x0000000400889947 */ /* 0x000ff40003800000 */
[----:B------:R-:W-:Y:S01]  /*6750*/  UMOV UR6, UR10 ;  /* 0x0000000a00067c82 */ /* 0x000fe20008000000 */
[----:B------:R-:W-:Y:S01]  /*6760*/  ULDC.64 UR10, c[0x0][0x2c0] ;  /* 0x0000b000000a7ab9 */ /* 0x000fe20000000a00 */
[----:B------:R-:W-:Y:S01]  /*6770*/  UIMAD.WIDE.U32 UR6, UR13, UR14, UR6 ;  /* 0x0000000e0d0672a5 */ /* 0x000fe2000f8e0006 */
[----:B------:R-:W-:Y:S01]  /*6780*/  IMAD.IADD R0, R3, 0x1, -R2 ;  /* 0x0000000103007824 */ /* 0x000fe200078e0a02 */
[----:B------:R-:W-:Y:S02]  /*6790*/  ULDC.64 UR20, c[0x0][0x2c0] ;  /* 0x0000b00000147ab9 */ /* 0x000fe40000000a00 */
[----:B------:R-:W-:-:S04]  /*67a0*/  UIADD3 UR15, UP0, UR4, UR6, URZ ;  /* 0x00000006040f7290 */ /* 0x000fc8000ff1e03f */
[----:B------:R-:W-:Y:S02]  /*67b0*/  UIADD3.X UR4, UR5, UR12, UR7, UP0, !UPT ;  /* 0x0000000c05047290 */ /* 0x000fe400087fe407 */
[----:B------:R-:W-:Y:S01]  /*67c0*/  ULEA UR14, UP0, UR15, UR10, 0x2 ;  /* 0x0000000a0f0e7291 */ /* 0x000fe2000f80103f */
[----:B------:R-:W-:-:S03]  /*67d0*/  UMOV UR5, URZ ;  /* 0x0000003f00057c82 */ /* 0x000fc60008000000 */
[----:B------:R-:W-:Y:S02]  /*67e0*/  ULEA.HI.X UR15, UR15, UR11, UR4, 0x2, UP0 ;  /* 0x0000000b0f0f7291 */ /* 0x000fe400080f1404 */
[----:B------:R-:W-:Y:S02]  /*67f0*/  UIADD3 UR10, UP0, UR14, 0x3000, URZ ;  /* 0x000030000e0a7890 */ /* 0x000fe4000ff1e03f */
[----:B------:R-:W-:Y:S02]  /*6800*/  UIADD3 UR12, UP1, UR14, 0x6000, URZ ;  /* 0x000060000e0c7890 */ /* 0x000fe4000ff3e03f */
[----:B------:R-:W-:Y:S02]  /*6810*/  UIADD3 UR14, UP2, UR14, 0x9000, URZ ;  /* 0x000090000e0e7890 */ /* 0x000fe4000ff5e03f */
[----:B------:R-:W-:Y:S02]  /*6820*/  UIADD3.X UR11, URZ, UR15, URZ, UP0, !UPT ;  /* 0x0000000f3f0b7290 */ /* 0x000fe400087fe43f */
[----:B------:R-:W-:-:S02]  /*6830*/  UIADD3.X UR13, URZ, UR15, URZ, UP1, !UPT ;  /* 0x0000000f3f0d7290 */ /* 0x000fc40008ffe43f */
[----:B------:R-:W-:Y:S01]  /*6840*/  UIADD3.X UR15, URZ, UR15, URZ, UP2, !UPT ;  /* 0x0000000f3f0f7290 */ /* 0x000fe200097fe43f */
[----:B------:R-:W-:-:S11]  /*6850*/  UMOV UR4, URZ ;  /* 0x0000003f00047c82 */ /* 0x000fd60008000000 */
.L_x_538:
        /* <DEDUP_REMOVED lines=21> */
.L_x_527:
[----:B------:R-:W-:Y:S05]  /*69b0*/  BSYNC B0 ;  /* 0x0000000000007941 */ /* 0x000fea0003800000 */
.L_x_526:
        /* <DEDUP_REMOVED lines=13> */
.L_x_529:
[----:B------:R-:W-:Y:S05]  /*6a90*/  BSYNC B0 ;  /* 0x0000000000007941 */ /* 0x000fea0003800000 */
.L_x_528:
[----:B------:R-:W-:Y:S06]  /*6aa0*/  BAR.ARV 0xa, 0xa0 ;  /* 0x0282800000007b1d */ /* 0x000fec0000002000 */
[----:B------:R-:W-:Y:S04]  /*6ab0*/  BSSY B0, `(.L_x_530) ;  /* 0x0000003000007945 */ /* 0x000fe80003800000 */
[----:B------:R-:W-:Y:S05]  /*6ac0*/  @!P0 BRA `(.L_x_531) ;  /* 0x0000000000048947 */ /* 0x000fea0003800000 */
[----:B------:R-:W-:-:S04]  /*6ad0*/  DEPBAR.LE SB0, 0x0 ;  /* 0x000080000000791a */ /* 0x000fc80000000000 */
.L_x_531:
[----:B------:R-:W-:Y:S05]  /*6ae0*/  BSYNC B0 ;  /* 0x0000000000007941 */ /* 0x000fea0003800000 */
.L_x_530:
        /* <DEDUP_REMOVED lines=13> */
.L_x_533:
[----:B------:R-:W-:Y:S05]  /*6bc0*/  BSYNC B0 ;  /* 0x0000000000007941 */ /* 0x000fea0003800000 */
.L_x_532:
        /* <DEDUP_REMOVED lines=13> */
.L_x_535:
[----:B------:R-:W-:Y:S05]  /*6ca0*/  BSYNC B0 ;  /* 0x0000000000007941 */ /* 0x000fea0003800000 */
.L_x_534:
[----:B------:R-:W-:Y:S01]  /*6cb0*/  VIADD R0, R0, 0xfffffffe ;  /* 0xfffffffe00007836 */ /* 0x000fe20000000000 */
[----:B------:R-:W-:Y:S06]  /*6cc0*/  BAR.ARV 0xa, 0xa0 ;  /* 0x0282800000007b1d */ /* 0x000fec0000002000 */
[----:B------:R-:W-:Y:S01]  /*6cd0*/  BSSY B0, `(.L_x_536) ;  /* 0x0000004000007945 */ /* 0x000fe20003800000 */
[----:B------:R-:W-:-:S03]  /*6ce0*/  ISETP.NE.AND P1, PT, R0, RZ, PT ;  /* 0x000000ff0000720c */ /* 0x000fc60003f25270 */
[----:B------:R-:W-:Y:S10]  /*6cf0*/  @!P0 BRA `(.L_x_537) ;  /* 0x0000000000048947 */ /* 0x000ff40003800000 */
[----:B------:R-:W-:-:S04]  /*6d00*/  DEPBAR.LE SB0, 0x0 ;  /* 0x000080000000791a */ /* 0x000fc80000000000 */
.L_x_537:
[----:B------:R-:W-:Y:S05]  /*6d10*/  BSYNC B0 ;  /* 0x0000000000007941 */ /* 0x000fea0003800000 */
.L_x_536:
[----:B------:R-:W-:Y:S06]  /*6d20*/  BAR.ARV 0xb, 0xa0 ;  /* 0x02c2800000007b1d */ /* 0x000fec0000002000 */
[----:B------:R-:W-:Y:S02]  /*6d30*/  UIADD3 UR5, UR5, 0x2, URZ ;  /* 0x0000000205057890 */ /* 0x000fe4000fffe03f */
[----:B------:R-:W-:Y:S01]  /*6d40*/  UIADD3 UR4, UR4, 0x1, URZ ;  /* 0x0000000104047890 */ /* 0x000fe2000fffe03f */
[----:B------:R-:W-:Y:S11]  /*6d50*/  @P1 BRA `(.L_x_538) ;  /* 0xfffffff800c01947 */ /* 0x000ff6000383ffff */
[----:B------:R-:W-:-:S12]  /*6d60*/  UIADD3 UR6, UR16, 0x3000, URZ ;  /* 0x0000300010067890 */ /* 0x000fd8000fffe03f */
.L_x_525:
[----:B------:R-:W-:-:S13]  /*6d70*/  ISETP.NE.AND P1, PT, R2, RZ, PT ;  /* 0x000000ff0200720c */ /* 0x000fda0003f25270 */
        /* <DEDUP_REMOVED lines=9> */
[----:B------:R-:W-:Y:S01]  /*6e10*/  ULEA UR4, UP0, UR11, UR4, 0x2 ;  /* 0x000000040b047291 */ /* 0x000fe2000f80103f */
[----:B------:R-:W-:-:S03]  /*6e20*/  UMOV UR13, 0x14f00000 ;  /* 0x14f00000000d7882 */ /* 0x000fc60000000000 */
[----:B------:R-:W-:-:S03]  /*6e30*/  ULEA.HI.X UR5, UR11, UR5, UR12, 0x2, UP0 ;  /* 0x000000050b057291 */ /* 0x000fc600080f140c */
[----:B------:R-:W-:Y:S01]  /*6e40*/  UMOV UR12, 0x0 ;  /* 0x00000000000c7882 */ /* 0x000fe20000000000 */
[----:B-1----:R-:W-:-:S03]  /*6e50*/  ULEA UR7, UR10, UR7, 0x18 ;  /* 0x000000070a077291 */ /* 0x002fc6000f8ec03f */
[----:B------:R-:W-:Y:S01]  /*6e60*/  UMOV UR10, 0x300 ;  /* 0x00000300000a7882 */ /* 0x000fe20000000000 */
[----:B------:R-:W-:-:S09]  /*6e70*/  UIADD3 UR7, UR7, 0xc000, URZ ;  /* 0x0000c00007077890 */ /* 0x000fd2000fffe03f */
[----:B------:R1:W-:Y:S02]  /*6e80*/  UBLKRED.G.S.ADD.F32.RN [UR4], [UR7], UR10, desc[UR12] ;  /* 0x00000c04070073bb */ /* 0x0003e400080a140a */
[----:B-1----:R0:W-:Y:S02]  /*6e90*/  UTMACMDFLUSH ;  /* 0x00000000000079b7 */ /* 0x0021e40000000000 */
.L_x_540:
[----:B------:R-:W-:Y:S05]  /*6ea0*/  BSYNC B0 ;  /* 0x0000000000007941 */ /* 0x000fea0003800000 */
.L_x_539:
[----:B------:R-:W-:Y:S06]  /*6eb0*/  BAR.SYNC.DEFER_BLOCKING 0xe, 0xa0 ;  /* 0x0382800000007b1d */ /* 0x000fec0000010000 */
[----:B------:R-:W-:Y:S04]  /*6ec0*/  BSSY B0, `(.L_x_541) ;  /* 0x0000012000007945 */ /* 0x000fe80003800000 */
[----:B------:R-:W-:Y:S05]  /*6ed0*/  @!P0 BRA `(.L_x_542) ;  /* 0x0000000000408947 */ /* 0x000fea0003800000 */
[----:B------:R-:W1:Y:S01]  /*6ee0*/  S2UR UR7, SR_CgaCtaId ;  /* 0x00000000000779c3 */ /* 0x000e620000008800 */
[----:B------:R-:W-:Y:S01]  /*6ef0*/  UIADD3 UR4, UR6, 0xc00, URZ ;  /* 0x00000c0006047890 */ /* 0x000fe2000fffe03f */
[----:B------:R-:W-:Y:S01]  /*6f00*/  UMOV UR5, 0x400 ;  /* 0x0000040000057882 */ /* 0x000fe20000000000 */
[----:B------:R-:W-:Y:S02]  /*6f10*/  ULDC.64 UR10, c[0x0][0x2c0] ;  /* 0x0000b000000a7ab9 */ /* 0x000fe40000000a00 */
[----:B------:R-:W-:Y:S01]  /*6f20*/  UIADD3 UR12, UP0, UR4, UR8, URZ ;  /* 0x00000008040c7290 */ /* 0x000fe2000ff1e03f */
[----:B------:R-:W-:Y:S01]  /*6f30*/  UMOV UR13, 0x14f00000 ;  /* 0x14f00000000d7882 */ /* 0x000fe20000000000 */
[----:B-1----:R-:W-:Y:S02]  /*6f40*/  ULEA UR7, UR7, UR5, 0x18 ;  /* 0x0000000507077291 */ /* 0x002fe4000f8ec03f */
[----:B------:R-:W-:Y:S02]  /*6f50*/  ULEA.HI.X.SX32 UR5, UR4, UR19, 0x1, UP0 ;  /* 0x0000001304057291 */ /* 0x000fe400080f0e3f */
[----:B------:R-:W-:-:S02]  /*6f60*/  ULEA UR4, UP0, UR12, UR10, 0x2 ;  /* 0x0000000a0c047291 */ /* 0x000fc4000f80103f */
[----:B------:R-:W-:Y:S02]  /*6f70*/  UIADD3 UR7, UR7, 0xf000, URZ ;  /* 0x0000f00007077890 */ /* 0x000fe4000fffe03f */
[----:B------:R-:W-:Y:S01]  /*6f80*/  ULEA.HI.X UR5, UR12, UR11, UR5, 0x2, UP0 ;  /* 0x0000000b0c057291 */ /* 0x000fe200080f1405 */
[----:B------:R-:W-:Y:S02]  /*6f90*/  UMOV UR10, 0x300 ;  /* 0x00000300000a7882 */ /* 0x000fe40000000000 */
[----:B------:R-:W-:-:S06]  /*6fa0*/  UMOV UR12, 0x0 ;  /* 0x00000000000c7882 */ /* 0x000fcc0000000000 */
[----:B------:R1:W-:Y:S01]  /*6fb0*/  UBLKRED.G.S.ADD.F32.RN [UR4], [UR7], UR10, desc[UR12] ;  /* 0x00000c04070073bb */ /* 0x0003e200080a140a */
[----:B------:R0:W-:Y:S01]  /*6fc0*/  UTMACMDFLUSH ;  /* 0x00000000000079b7 */ /* 0x0001e20000000000 */
[----:B-1----:R-:W-:-:S04]  /*6fd0*/  DEPBAR.LE SB0, 0x1 ;  /* 0x000080400000791a */ /* 0x002fc80000000000 */
.L_x_542:
[----:B------:R-:W-:Y:S05]  /*6fe0*/  BSYNC B0 ;  /* 0x0000000000007941 */ /* 0x000fea0003800000 */
.L_x_541:
[----:B------:R-:W-:Y:S06]  /*6ff0*/  BAR.ARV 0xa, 0xa0 ;  /* 0x0282800000007b1d */ /* 0x000fec0000002000 */
[----:B------:R-:W-:Y:S04]  /*7000*/  BSSY B0, `(.L_x_543) ;  /* 0x0000003000007945 */ /* 0x000fe80003800000 */
[----:B------:R-:W-:Y:S05]  /*7010*/  @!P0 BRA `(.L_x_544) ;  /* 0x0000000000048947 */ /* 0x000fea0003800000 */
[----:B------:R-:W-:-:S04]  /*7020*/  DEPBAR.LE SB0, 0x0 ;  /* 0x000080000000791a */ /* 0x000fc80000000000 */
.L_x_544:
[----:B------:R-:W-:Y:S05]  /*7030*/  BSYNC B0 ;  /* 0x0000000000007941 */ /* 0x000fea0003800000 */
.L_x_543:
[----:B------:R-:W-:Y:S06]  /*7040*/  BAR.ARV 0xb, 0xa0 ;  /* 0x02c2800000007b1d */ /* 0x000fec0000002000 */
[----:B------:R-:W-:Y:S05]  /*7050*/  BRA `(.L_x_480) ;  /* 0x0000002800547947 */ /* 0x000fea0003800000 */
.L_x_520:
[----:B------:R-:W-:Y:S01]  /*7060*/  ULDC.64 UR4, c[0x0][0x8d8] ;  /* 0x0002360000047ab9 */ /* 0x000fe20000000a00 */
[----:B------:R-:W1:Y:S01]  /*7070*/  S2UR UR13, SR_CTAID.Z ;  /* 0x00000000000d79c3 */ /* 0x000e620000002700 */
[----:B------:R-:W-:-:S04]  /*7080*/  ISETP.NE.U32.AND P0, PT, RZ, UR4, PT ;  /* 0x00000004ff007c0c */ /* 0x000fc8000bf05070 */
[----:B------:R-:W-:-:S03]  /*7090*/  ISETP.NE.AND.EX P0, PT, RZ, UR5, PT, P0 ;  /* 0x00000005ff007c0c */ /* 0x000fc6000bf05300 */
[----:B------:R-:W2:Y:S10]  /*70a0*/  S2UR UR20, SR_CTAID.Y ;  /* 0x00000000001479c3 */ /* 0x000eb40000002600 */
[----:B------:R-:W-:Y:S05]  /*70b0*/  @!P0 BRA `(.L_x_545) ;  /* 0x00000000001c8947 */ /* 0x000fea0003800000 */
[----:B------:R-:W-:Y:S02]  /*70c0*/  ULDC.64 UR4, c[0x0][0x8d8] ;  /* 0x0002360000047ab9 */ /* 0x000fe40000000a00 */
[----:B-1----:R-:W-:-:S06]  /*70d0*/  UIMAD.WIDE UR4, UR13, 0x4, UR4 ;  /* 0x000000040d0478a5 */ /* 0x002fcc000f8e0204 */
[----:B------:R-:W-:Y:S02]  /*70e0*/  IMAD.U32 R2, RZ, RZ, UR4 ;  /* 0x00000004ff027e24 */ /* 0x000fe4000f8e00ff */
[----:B------:R-:W-:-:S05]  /*70f0*/  IMAD.U32 R3, RZ, RZ, UR5 ;  /* 0x00000005ff037e24 */ /* 0x000fca000f8e00ff */
[----:B------:R-:W3:Y:S02]  /*7100*/  LDG.E R2, desc[UR46][R2.64] ;  /* 0x0000002e02027981 */ /* 0x000ee4000c1e1900 */
[----:B---3--:R-:W-:Y:S01]  /*7110*/  R2UR UR4, R2 ;  /* 0x00000000020472ca */ /* 0x008fe200000e0000 */
[----:B------:R-:W-:-:S14]  /*7120*/  BRA `(.L_x_546) ;  /* 0x00000000003c7947 */ /* 0x000fdc0003800000 */
.L_x_545:
        /* <DEDUP_REMOVED lines=8> */
[----:B------:R-:W3:Y:S04]  /*71b0*/  LDG.E R0, desc[UR46][R2.64] ;  /* 0x0000002e02007981 */ /* 0x000ee8000c1e1900 */
[----:B------:R-:W4:Y:S01]  /*71c0*/  LDG.E R4, desc[UR46][R2.64+0x4] ;  /* 0x0000042e02047981 */ /* 0x000f22000c1e1900 */
[----:B---3--:R-:W-:Y:S02]  /*71d0*/  R2UR UR4, R0 ;  /* 0x00000000000472ca */ /* 0x008fe400000e0000 */
[----:B----4-:R-:W-:-:S13]  /*71e0*/  R2UR UR5, R4 ;  /* 0x00000000040572ca */ /* 0x010fda00000e0000 */
[----:B------:R-:W-:Y:S01]  /*71f0*/  UIADD3 UR4, -UR4, UR5, URZ ;  /* 0x0000000504047290 */ /* 0x000fe2000fffe13f */
[----:B------:R-:W-:Y:S11]  /*7200*/  BRA `(.L_x_546) ;  /* 0x0000000000047947 */ /* 0x000ff60003800000 */
.L_x_547:
[----:B------:R-:W-:-:S05]  /*7210*/  ULDC UR4, c[0x0][0x8bc] ;  /* 0x00022f0000047ab9 */ /* 0x000fca0000000800 */
.L_x_546:
[----:B------:R-:W3:Y:S01]  /*7220*/  S2UR UR8, SR_CTAID.X ;  /* 0x00000000000879c3 */ /* 0x000ee20000002500 */
[----:B------:R-:W-:Y:S02]  /*7230*/  IMAD.MOV.U32 R9, RZ, RZ, 0x1 ;  /* 0x00000001ff097424 */ /* 0x000fe400078e00ff */
[----:B------:R-:W-:Y:S01]  /*7240*/  IMAD.MOV.U32 R0, RZ, RZ, RZ ;  /* 0x000000ffff007224 */ /* 0x000fe200078e00ff */
[----:B---3--:R-:W-:-:S04]  /*7250*/  USHF.L.U32 UR8, UR8, 0x7, URZ ;  /* 0x0000000708087899 */ /* 0x008fc8000800063f */
[----:B------:R-:W-:-:S04]  /*7260*/  UISETP.GE.AND UP0, UPT, UR8, UR4, UPT ;  /* 0x000000040800728c */ /* 0x000fc8000bf06270 */
[----:B-1----:R-:W-:-:S06]  /*7270*/  USEL UR13, UR13, 0xffffffff, !UP0 ;  /* 0xffffffff0d0d7887 */ /* 0x002fcc000c000000 */
[----:B------:R-:W-:-:S13]  /*7280*/  ISETP.LE.AND P0, PT, RZ, UR13, PT ;  /* 0x0000000dff007c0c */ /* 0x000fda000bf03270 */
[----:B------:R-:W-:Y:S05]  /*7290*/  @!P0 BRA `(.L_x_548) ;  /* 0x0000002400308947 */ /* 0x000fea0003800000 */
[----:B------:R-:W-:Y:S01]  /*72a0*/  ULDC.64 UR14, c[0x0][0x770] ;  /* 0x0001dc00000e7ab9 */ /* 0x000fe20000000a00 */
[----:B------:R-:W-:Y:S01]  /*72b0*/  ULDC.64 UR4, c[0x0][0x778] ;  /* 0x0001de0000047ab9 */ /* 0x000fe20000000a00 */
[----:B------:R-:W-:Y:S01]  /*72c0*/  UISETP.NE.U32.AND UP1, UPT, UR14, URZ, UPT ;  /* 0x0000003f0e00728c */ /* 0x000fe2000bf25070 */
[----:B------:R-:W-:Y:S01]  /*72d0*/  ULDC.64 UR6, c[0x0][0x770] ;  /* 0x0001dc0000067ab9 */ /* 0x000fe20000000a00 */
[----:B------:R-:W-:Y:S02]  /*72e0*/  UISETP.NE.U32.AND UP0, UPT, UR4, URZ, UPT ;  /* 0x0000003f0400728c */ /* 0x000fe4000bf05070 */
[----:B------:R-:W-:Y:S02]  /*72f0*/  UISETP.NE.AND.EX UP1, UPT, UR15, URZ, UPT, UP1 ;  /* 0x0000003f0f00728c */ /* 0x000fe4000bf25310 */
[----:B------:R-:W-:Y:S02]  /*7300*/  UIMAD.WIDE UR6, UR13, 0x4, UR6 ;  /* 0x000000040d0678a5 */ /* 0x000fe4000f8e0206 */
[----:B------:R-:W-:-:S02]  /*7310*/  UISETP.NE.AND.EX UP0, UPT, UR5, URZ, UPT, UP0 ;  /* 0x0000003f0500728c */ /* 0x000fc4000bf05300 */
[----:B------:R-:W-:Y:S01]  /*7320*/  PLOP3.LUT P0, PT, PT, PT, UP1, 0x80, 0x0 ;  /* 0x000000000000781c */ /* 0x000fe20003f0f018 */
[----:B------:R-:W-:Y:S01]  /*7330*/  ULDC.64 UR10, c[0x0][0x780] ;  /* 0x0001e000000a7ab9 */ /* 0x000fe20000000a00 */
[----:B------:R-:W-:Y:S02]  /*7340*/  IMAD.U32 R2, RZ, RZ, UR6 ;  /* 0x00000006ff027e24 */ /* 0x000fe4000f8e00ff */
[----:B------:R-:W-:Y:S01]  /*7350*/  IMAD.U32 R3, RZ, RZ, UR7 ;  /* 0x00000007ff037e24 */ /* 0x000fe2000f8e00ff */
[----:B------:R-:W-:-:S04]  /*7360*/  UISETP.NE.U32.AND UP2, UPT, UR10, URZ, UPT ;  /* 0x0000003f0a00728c */ /* 0x000fc8000bf45070 */
[----:B------:R-:W-:Y:S01]  /*7370*/  UISETP.NE.AND.EX UP2, UPT, UR11, URZ, UPT, UP2 ;  /* 0x0000003f0b00728c */ /* 0x000fe2000bf45320 */
[----:B------:R-:W-:-:S03]  /*7380*/  @UP0 ULDC.64 UR4, c[0x0][0x778] ;  /* 0x0001de0000040ab9 */ /* 0x000fc60000000a00 */
[----:B------:R1:W3:Y:S01]  /*7390*/  @P0 LDG.E R6, desc[UR46][R2.64] ;  /* 0x0000002e02060981 */ /* 0x0002e2000c1e1900 */
[----:B------:R-:W-:Y:S01]  /*73a0*/  @UP0 UIMAD.WIDE UR4, UR13, 0x4, UR4 ;  /* 0x000000040d0408a5 */ /* 0x000fe2000f8e0204 */
[----:B------:R-:W-:Y:S02]  /*73b0*/  PLOP3.LUT P1, PT, PT, PT, UP0, 0x80, 0x0 ;  /* 0x000000000000781c */ /* 0x000fe40003f2f008 */
[----:B------:R-:W-:-:S03]  /*73c0*/  PLOP3.LUT P2, PT, PT, PT, UP2, 0x80, 0x0 ;  /* 0x000000000000781c */ /* 0x000fc60003f4f028 */
[----:B-1----:R-:W-:Y:S02]  /*73d0*/  IMAD.U32 R2, RZ, RZ, UR4 ;  /* 0x00000004ff027e24 */ /* 0x002fe4000f8e00ff */
[----:B------:R-:W-:Y:S01]  /*73e0*/  IMAD.U32 R3, RZ, RZ, UR5 ;  /* 0x00000005ff037e24 */ /* 0x000fe2000f8e00ff */
[----:B------:R-:W-:Y:S02]  /*73f0*/  @UP2 ULDC.64 UR4, c[0x0][0x780] ;  /* 0x0001e00000042ab9 */ /* 0x000fe40000000a00 */
[----:B------:R-:W-:-:S03]  /*7400*/  @UP2 UIMAD.WIDE UR4, UR13, 0x4, UR4 ;  /* 0x000000040d0428a5 */ /* 0x000fc6000f8e0204 */
[----:B------:R1:W4:Y:S03]  /*7410*/  @P1 LDG.E R4, desc[UR46][R2.64] ;  /* 0x0000002e02041981 */ /* 0x000326000c1e1900 */
[----:B-1----:R-:W-:Y:S02]  /*7420*/  IMAD.U32 R2, RZ, RZ, UR4 ;  /* 0x00000004ff027e24 */ /* 0x002fe4000f8e00ff */
[----:B------:R-:W-:-:S05]  /*7430*/  IMAD.U32 R3, RZ, RZ, UR5 ;  /* 0x00000005ff037e24 */ /* 0x000fca000f8e00ff */
[----:B------:R1:W2:Y:S02]  /*7440*/  @P2 LDG.E R5, desc[UR46][R2.64] ;  /* 0x0000002e02052981 */ /* 0x0002a4000c1e1900 */
[----:B-1----:R-:W-:Y:S02]  /*7450*/  IMAD.U32 R2, RZ, RZ, UR6 ;  /* 0x00000006ff027e24 */ /* 0x002fe4000f8e00ff */
[----:B------:R-:W-:-:S05]  /*7460*/  IMAD.U32 R3, RZ, RZ, UR7 ;  /* 0x00000007ff037e24 */ /* 0x000fca000f8e00ff */
[----:B------:R1:W5:Y:S01]  /*7470*/  @P0 LDG.E R0, desc[UR46][R2.64] ;  /* 0x0000002e02000981 */ /* 0x000362000c1e1900 */
[----:B------:R-:W-:Y:S01]  /*7480*/  UMOV UR11, URZ ;  /* 0x0000003f000b7c82 */ /* 0x000fe20008000000 */
[----:B---3--:R-:W-:-:S13]  /*7490*/  @P0 R2UR UR4, R6 ;  /* 0x00000000060402ca */ /* 0x008fda00000e0000 */
[----:B------:R-:W-:-:S04]  /*74a0*/  @UP1 ULEA UR4, UR13, UR4, 0x6 ;  /* 0x000000040d041291 */ /* 0x000fc8000f8e303f */
[----:B------:R-:W-:Y:S01]  /*74b0*/  @UP1 USHF.R.S32.HI UR5, URZ, 0x1f, UR4 ;  /* 0x0000001f3f051899 */ /* 0x000fe20008011404 */
[----:B----4-:R-:W-:Y:S02]  /*74c0*/  @P1 R2UR UR11, R4 ;  /* 0x00000000040b12ca */ /* 0x010fe400000e0000 */
[----:B------:R-:W-:Y:S01]  /*74d0*/  PLOP3.LUT P1, PT, PT, PT, UP1, 0x80, 0x0 ;  /* 0x000000000000781c */ /* 0x000fe20003f2f018 */
[----:B------:R-:W-:-:S03]  /*74e0*/  @UP1 ULEA.HI UR4, UR5, UR4, URZ, 0x6 ;  /* 0x0000000405041291 */ /* 0x000fc6000f8f303f */
[----:B------:R-:W-:Y:S01]  /*74f0*/  ULDC UR5, c[0x0][0x280] ;  /* 0x0000a00000057ab9 */ /* 0x000fe20000000800 */
[----:B--2---:R-:W-:Y:S01]  /*7500*/  @P2 R2UR UR5, R5 ;  /* 0x00000000050522ca */ /* 0x004fe200000e0000 */
[----:B-1----:R-:W-:-:S14]  /*7510*/  @P2 BRA `(.L_x_549) ;  /* 0x0000000000202947 */ /* 0x002fdc0003800000 */
[----:B------:R-:W-:Y:S05]  /*7520*/  @!P0 BRA `(.L_x_549) ;  /* 0x00000000001c8947 */ /* 0x000fea0003800000 */
[----:B------:R-:W-:Y:S02]  /*7530*/  IMAD.U32 R2, RZ, RZ, UR6 ;  /* 0x00000006ff027e24 */ /* 0x000fe4000f8e00ff */
[----:B------:R-:W-:-:S05]  /*7540*/  IMAD.U32 R3, RZ, RZ, UR7 ;  /* 0x00000007ff037e24 */ /* 0x000fca000f8e00ff */
[----:B------:R-:W2:Y:S04]  /*7550*/  LDG.E R4, desc[UR46][R2.64] ;  /* 0x0000002e02047981 */ /* 0x000ea8000c1e1900 */
[----:B------:R-:W3:Y:S01]  /*7560*/  LDG.E R5, desc[UR46][R2.64+0x4] ;  /* 0x0000042e02057981 */ /* 0x000ee2000c1e1900 */
[----:B--2---:R-:W-:Y:S02]  /*7570*/  R2UR UR6, R4 ;  /* 0x00000000040672ca */ /* 0x004fe400000e0000 */
[----:B---3--:R-:W-:-:S13]  /*7580*/  R2UR UR5, R5 ;  /* 0x00000000050572ca */ /* 0x008fda00000e0000 */
[----:B------:R-:W-:-:S12]  /*7590*/  UIADD3 UR5, -UR6, UR5, URZ ;  /* 0x0000000506057290 */ /* 0x000fd8000fffe13f */
.L_x_549:
[----:B------:R-:W-:Y:S02]  /*75a0*/  UISETP.GE.AND UP2, UPT, UR5, 0x1, UPT ;  /* 0x000000010500788c */ /* 0x000fe4000bf46270 */
[----:B------:R-:W-:Y:S01]  /*75b0*/  @UP1 ULOP3.LUT UR4, UR4, 0xffffffc0, URZ, 0xc0, !UPT ;  /* 0xffffffc004041892 */ /* 0x000fe2000f8ec03f */
[----:B------:R-:W-:Y:S01]  /*75c0*/  UMOV UR43, URZ ;  /* 0x0000003f002b7c82 */ /* 0x000fe20008000000 */
[----:B------:R-:W-:Y:S02]  /*75d0*/  UMOV UR6, URZ ;  /* 0x0000003f00067c82 */ /* 0x000fe40008000000 */
[----:B------:R-:W-:Y:S01]  /*75e0*/  PLOP3.LUT P0, PT, PT, PT, UP2, 0x80, 0x0 ;  /* 0x000000000000781c */ /* 0x000fe20003f0f028 */
[----:B------:R-:W-:Y:S01]  /*75f0*/  @UP1 USHF.R.S32.HI UR9, URZ, 0x1f, UR4 ;  /* 0x0000001f3f091899 */ /* 0x000fe20008011404 */
[----:B-----5:R-:W-:Y:S01]  /*7600*/  @P1 R2UR UR43, R0 ;  /* 0x00000000002b12ca */ /* 0x020fe200000e0000 */
[----:B------:R-:W-:Y:S01]  /*7610*/  UMOV UR7, URZ ;  /* 0x0000003f00077c82 */ /* 0x000fe20008000000 */
[----:B------:R-:W-:Y:S01]  /*7620*/  @UP1 UMOV UR6, UR4 ;  /* 0x0000000400061c82 */ /* 0x000fe20008000000 */
[----:B------:R-:W-:-:S03]  /*7630*/  IMAD.MOV.U32 R0, RZ, RZ, RZ ;  /* 0x000000ffff007224 */ /* 0x000fc600078e00ff */
[----:B------:R-:W-:-:S05]  /*7640*/  @UP1 UMOV UR7, UR9 ;  /* 0x0000000900071c82 */ /* 0x000fca0008000000 */
[----:B------:R-:W-:Y:S05]  /*7650*/  @!P0 BRA `(.L_x_548) ;  /* 0x0000002000408947 */ /* 0x000fea0003800000 */
[----:B------:R-:W-:Y:S01]  /*7660*/  USHF.R.S32.HI UR10, URZ, 0x1f, UR20 ;  /* 0x0000001f3f0a7899 */ /* 0x000fe20008011414 */
[----:B------:R-:W-:Y:S01]  /*7670*/  BSSY B0, `(.L_x_548) ;  /* 0x000020e000007945 */ /* 0x000fe20003800000 */
[----:B------:R-:W-:Y:S01]  /*7680*/  ULDC.64 UR16, c[0x0][0x718] ;  /* 0x0001c60000107ab9 */ /* 0x000fe20000000a00 */
[----:B------:R-:W-:Y:S01]  /*7690*/  UISETP.NE.U32.AND UP1, UPT, UR14, URZ, UPT ;  /* 0x0000003f0e00728c */ /* 0x000fe2000bf25070 */
[----:B------:R-:W-:Y:S01]  /*76a0*/  IMAD.MOV.U32 R0, RZ, RZ, RZ ;  /* 0x000000ffff007224 */ /* 0x000fe200078e00ff */
[----:B------:R-:W-:Y:S02]  /*76b0*/  UIMAD UR4, UR10, UR16, URZ ;  /* 0x000000100a0472a4 */ /* 0x000fe4000f8e023f */
[----:B------:R-:W-:Y:S02]  /*76c0*/  UISETP.NE.AND.EX UP1, UPT, UR15, URZ, UPT, UP1 ;  /* 0x0000003f0f00728c */ /* 0x000fe4000bf25310 */
[----:B------:R-:W-:Y:S02]  /*76d0*/  UIMAD UR9, UR20, UR17, UR4 ;  /* 0x00000011140972a4 */ /* 0x000fe4000f8e0204 */
[----:B------:R-:W-:Y:S01]  /*76e0*/  USHF.R.S32.HI UR4, URZ, 0x1f, UR13 ;  /* 0x0000001f3f047899 */ /* 0x000fe2000801140d */
[----:B------:R-:W-:Y:S01]  /*76f0*/  UMOV UR14, UR6 ;  /* 0x00000006000e7c82 */ /* 0x000fe20008000000 */
[----:B------:R-:W-:-:S02]  /*7700*/  UMOV UR15, UR7 ;  /* 0x00000007000f7c82 */ /* 0x000fc40008000000 */
[----:B------:R-:W-:Y:S02]  /*7710*/  USEL UR4, UR4, URZ, !UP1 ;  /* 0x0000003f04047287 */ /* 0x000fe4000c800000 */
[----:B------:R-:W-:Y:S02]  /*7720*/  UIMAD.WIDE.U32 UR6, UR20, UR16, UR14 ;  /* 0x00000010140672a5 */ /* 0x000fe4000f8e000e */
[----:B------:R-:W-:Y:S01]  /*7730*/  USEL UR21, UR13, URZ, !UP1 ;  /* 0x0000003f0d157287 */ /* 0x000fe2000c800000 */
[----:B------:R-:W-:Y:S01]  /*7740*/  ULDC.64 UR16, c[0x0][0x720] ;  /* 0x0001c80000107ab9 */ /* 0x000fe20000000a00 */
[----:B------:R-:W-:Y:S02]  /*7750*/  UIADD3 UR7, UR7, UR9, URZ ;  /* 0x0000000907077290 */ /* 0x000fe4000fffe03f */
[----:B------:R-:W-:Y:S01]  /*7760*/  UIMAD UR9, UR4, UR16, URZ ;  /* 0x00000010040972a4 */ /* 0x000fe2000f8e023f */
[----:B------:R-:W-:Y:S01]  /*7770*/  ULDC.64 UR22, c[0x0][0x730] ;  /* 0x0001cc0000167ab9 */ /* 0x000fe20000000a00 */
[----:B------:R-:W-:-:S02]  /*7780*/  ELECT P0, URZ, PT ;  /* 0x00000000003f782f */ /* 0x000fc40003800000 */
[----:B------:R-:W-:Y:S02]  /*7790*/  UIMAD UR9, UR17, UR21, UR9 ;  /* 0x00000015110972a4 */ /* 0x000fe4000f8e0209 */
[----:B------:R-:W-:Y:S02]  /*77a0*/  UIMAD.WIDE.U32 UR16, UR16, UR21, UR6 ;  /* 0x00000015101072a5 */ /* 0x000fe4000f8e0006 */
[----:B------:R-:W-:Y:S01]  /*77b0*/  UIMAD.WIDE.U32 UR18, UR20, UR22, UR14 ;  /* 0x00000016141272a5 */ /* 0x000fe2000f8e000e */
[----:B------:R-:W-:Y:S02]  /*77c0*/  ULDC UR6, c[0x0][0x2e8] ;  /* 0x0000ba0000067ab9 */ /* 0x000fe40000000800 */
[----:B------:R-:W-:Y:S01]  /*77d0*/  ULDC.64 UR14, c[0x0][0x700] ;  /* 0x0001c000000e7ab9 */ /* 0x000fe20000000a00 */
[----:B------:R-:W-:Y:S02]  /*77e0*/  UISETP.NE.AND UP1, UPT, UR6, 0x1, UPT ;  /* 0x000000010600788c */ /* 0x000fe4000bf25270 */
[----:B------:R-:W-:-:S02]  /*77f0*/  UIMAD UR10, UR10, UR22, URZ ;  /* 0x000000160a0a72a4 */ /* 0x000fc4000f8e023f */
[----:B------:R-:W-:Y:S02]  /*7800*/  UIADD3 UR9, UR17, UR9, URZ ;  /* 0x0000000911097290 */ /* 0x000fe4000fffe03f */
[----:B------:R-:W-:Y:S02]  /*7810*/  ULEA UR14, UP2, UR16, UR14, 0x2 ;  /* 0x0000000e100e7291 */ /* 0x000fe4000f84103f */
[----:B------:R-:W-:Y:S02]  /*7820*/  UIMAD UR10, UR20, UR23, UR10 ;  /* 0x00000017140a72a4 */ /* 0x000fe4000f8e020a */
[----:B------:R-:W-:Y:S01]  /*7830*/  ULEA.HI.X UR15, UR16, UR15, UR9, 0x2, UP2 ;  /* 0x0000000f100f7291 */ /* 0x000fe200090f1409 */
[----:B------:R-:W-:Y:S02]  /*7840*/  ULDC.64 UR22, c[0x0][0x738] ;  /* 0x0001ce0000167ab9 */ /* 0x000fe40000000a00 */
[----:B------:R-:W-:Y:S01]  /*7850*/  @UP1 ULDC UR16, c[0x0][0x2ec] ;  /* 0x0000bb0000101ab9 */ /* 0x000fe20000000800 */
[----:B------:R-:W-:-:S02]  /*7860*/  UIADD3 UR7, UR19, UR10, URZ ;  /* 0x0000000a13077290 */ /* 0x000fc4000fffe03f */
[----:B------:R-:W-:Y:S02]  /*7870*/  UIMAD UR4, UR4, UR22, URZ ;  /* 0x00000016040472a4 */ /* 0x000fe4000f8e023f */
[----:B------:R-:W-:Y:S02]  /*7880*/  UIMAD.WIDE.U32 UR16, UR20, UR16, URZ ;  /* 0x00000010141072a5 */ /* 0x000fe4000f8e003f */
[----:B------:R-:W-:Y:S01]  /*7890*/  UIADD3 UR11, UR8, UR11, URZ ;  /* 0x0000000b080b7290 */ /* 0x000fe2000fffe03f */
[----:B------:R-:W-:Y:S02]  /*78a0*/  UMOV UR6, UR18 ;  /* 0x0000001200067c82 */ /* 0x000fe40008000000 */
[----:B------:R-:W-:Y:S01]  /*78b0*/  @UP1 ULDC UR8, c[0x0][0x2f0] ;  /* 0x0000bc0000081ab9 */ /* 0x000fe20000000800 */
[----:B------:R-:W-:Y:S01]  /*78c0*/  UMOV UR12, UR20 ;  /* 0x00000014000c7c82 */ /* 0x000fe20008000000 */
[----:B------:R-:W-:Y:S02]  /*78d0*/  UIMAD UR4, UR23, UR21, UR4 ;  /* 0x00000015170472a4 */ /* 0x000fe4000f8e0204 */
[----:B------:R-:W-:-:S02]  /*78e0*/  UIMAD.WIDE.U32 UR6, UR22, UR21, UR6 ;  /* 0x00000015160672a5 */ /* 0x000fc4000f8e0006 */
[----:B------:R-:W-:Y:S02]  /*78f0*/  USEL UR13, UR13, URZ, !UP0 ;  /* 0x0000003f0d0d7287 */ /* 0x000fe4000c000000 */
[----:B------:R-:W-:Y:S01]  /*7900*/  @UP1 USHF.R.U32.HI UR12, URZ, UR8, UR17 ;  /* 0x000000083f0c1299 */ /* 0x000fe20008011611 */
[----:B------:R-:W-:Y:S11]  /*7910*/  @!P0 BRA `(.L_x_550) ;  /* 0x0000001c008c8947 */ /* 0x000ff60003800000 */
[----:B------:R-:W1:Y:S01]  /*7920*/  S2R R3, SR_CgaCtaId ;  /* 0x0000000000037919 */ /* 0x000e620000008800 */
[----:B------:R-:W-:Y:S01]  /*7930*/  MOV R0, 0x400 ;  /* 0x0000040000007802 */ /* 0x000fe20000000f00 */
[----:B------:R-:W-:-:S03]  /*7940*/  IMAD.MOV.U32 R2, RZ, RZ, 0x1 ;  /* 0x00000001ff027424 */ /* 0x000fc600078e00ff */
[----:B-1----:R-:W-:Y:S02]  /*7950*/  LEA R0, R3, R0, 0x18 ;  /* 0x0000000003007211 */ /* 0x002fe400078ec0ff */
[----:B------:R-:W-:-:S04]  /*7960*/  SHF.L.U32 R3, R2, 0x1f, RZ ;  /* 0x0000001f02037819 */ /* 0x000fc800000006ff */
[----:B------:R-:W1:Y:S02]  /*7970*/  SYNCS.PHASECHK.TRANS64.TRYWAIT P0, [R0+URZ+0x26820], R3 ;  /* 0x02682003000075a7 */ /* 0x000e64000800017f */
[----:B-1----:R-:W-:Y:S05]  /*7980*/  @!P0 BRA `(.L_x_551) ;  /* 0x0000002000748947 */ /* 0x002fea0003800000 */
.L_x_579:
[----:B------:R-:W2:Y:S01]  /*7990*/  S2R R2, SR_TID.X ;  /* 0x0000000000027919 */ /* 0x000ea20000002100 */
[----:B------:R-:W-:Y:S02]  /*79a0*/  IMAD.U32 R8, RZ, RZ, UR7 ;  /* 0x00000007ff087e24 */ /* 0x000fe4000f8e00ff */
[----:B------:R-:W-:Y:S02]  /*79b0*/  IMAD.MOV.U32 R9, RZ, RZ, 0x1 ;  /* 0x00000001ff097424 */ /* 0x000fe400078e00ff */
[----:B------:R-:W-:Y:S01]  /*79c0*/  VIADD R8, R8, UR4 ;  /* 0x0000000408087c36 */ /* 0x000fe20008000000 */
        /* <DEDUP_REMOVED lines=9> */
.L_x_552:
[----:B------:R-:W2:Y:S01]  /*7a60*/  LDC.64 R6, c[0x0][0x198] ;  /* 0x00006600ff067b82 */ /* 0x000ea20000000a00 */
        /* <DEDUP_REMOVED lines=19> */
[----:B------:R-:W-:-:S02]  /*7ba0*/  UIADD3 UR16, UR8, 0x14000, URZ ;  /* 0x0001400008107890 */ /* 0x000fc4000fffe03f */
[----:B------:R-:W-:Y:S01]  /*7bb0*/  UIADD3 UR36, UR8, 0x1e000, URZ ;  /* 0x0001e00008247890 */ /* 0x000fe2000fffe03f */
[----:B--2---:R-:W-:Y:S01]  /*7bc0*/  IMAD.MOV.U32 R10, RZ, RZ, R6 ;  /* 0x000000ffff0a7224 */ /* 0x004fe200078e0006 */
[----:B------:R-:W-:Y:S01]  /*7bd0*/  UMOV UR25, UR41 ;  /* 0x0000002900197c82 */ /* 0x000fe20008000000 */
[----:B------:R-:W-:Y:S01]  /*7be0*/  IMAD.MOV.U32 R11, RZ, RZ, R7 ;  /* 0x000000ffff0b7224 */ /* 0x000fe200078e0007 */
[----:B------:R-:W-:Y:S01]  /*7bf0*/  UMOV UR17, UR41 ;  /* 0x0000002900117c82 */ /* 0x000fe20008000000 */
[----:B------:R-:W-:Y:S01]  /*7c00*/  UMOV UR37, UR41 ;  /* 0x0000002900257c82 */ /* 0x000fe20008000000 */
[----:B------:R-:W-:Y:S01]  /*7c10*/  IADD3 R2, P1, R10, 0x2f0, RZ ;  /* 0x000002f00a027810 */ /* 0x000fe20007f3e0ff */
[----:B------:R-:W-:Y:S01]  /*7c20*/  UISETP.GE.AND UP0, UPT, UR5, 0x41, UPT ;  /* 0x000000410500788c */ /* 0x000fe2000bf06270 */
[----:B------:R-:W-:Y:S02]  /*7c30*/  UMOV UR10, UR42 ;  /* 0x0000002a000a7c82 */ /* 0x000fe40008000000 */
[----:B------:R-:W-:Y:S01]  /*7c40*/  R2UR UR30, R2 ;  /* 0x00000000021e72ca */ /* 0x000fe200000e0000 */
[----:B------:R-:W-:Y:S01]  /*7c50*/  UIADD3 UR56, UR8, 0x4000, URZ ;  /* 0x0000400008387890 */ /* 0x000fe2000fffe03f */
[----:B------:R-:W-:Y:S01]  /*7c60*/  IADD3 R2, P2, R10, 0x3f0, RZ ;  /* 0x000003f00a027810 */ /* 0x000fe20007f5e0ff */
[----:B------:R-:W-:Y:S01]  /*7c70*/  UIADD3 UR48, UR8, 0x5000, URZ ;  /* 0x0000500008307890 */ /* 0x000fe2000fffe03f */
[----:B------:R-:W-:-:S02]  /*7c80*/  UMOV UR58, 0x40 ;  /* 0x00000040003a7882 */ /* 0x000fc40000000000 */
[----:B------:R-:W-:Y:S01]  /*7c90*/  R2UR UR22, R2 ;  /* 0x00000000021672ca */ /* 0x000fe200000e0000 */
[--C-:B------:R-:W-:Y:S01]  /*7ca0*/  IMAD.X R2, RZ, RZ, R11.reuse, P1 ;  /* 0x000000ffff027224 */ /* 0x100fe200008e060b */
[----:B------:R-:W-:Y:S01]  /*7cb0*/  UMOV UR59, UR11 ;  /* 0x0000000b003b7c82 */ /* 0x000fe20008000000 */
[----:B------:R-:W-:Y:S01]  /*7cc0*/  UMOV UR60, UR12 ;  /* 0x0000000c003c7c82 */ /* 0x000fe20008000000 */
[----:B------:R-:W-:Y:S01]  /*7cd0*/  UMOV UR61, UR13 ;  /* 0x0000000d003d7c82 */ /* 0x000fe20008000000 */
[----:B------:R-:W-:Y:S01]  /*7ce0*/  UMOV UR50, 0x50 ;  /* 0x0000005000327882 */ /* 0x000fe20000000000 */
[----:B------:R-:W-:Y:S01]  /*7cf0*/  R2UR UR31, R2 ;  /* 0x00000000021f72ca */ /* 0x000fe200000e0000 */
[----:B------:R-:W-:Y:S01]  /*7d00*/  IMAD.X R2, RZ, RZ, R11, P2 ;  /* 0x000000ffff027224 */ /* 0x000fe200010e060b */
[----:B------:R-:W-:Y:S01]  /*7d10*/  UMOV UR51, UR11 ;  /* 0x0000000b00337c82 */ /* 0x000fe20008000000 */
[----:B------:R-:W-:Y:S01]  /*7d20*/  UMOV UR52, UR12 ;  /* 0x0000000c00347c82 */ /* 0x000fe20008000000 */
[----:B------:R-:W-:-:S02]  /*7d30*/  UMOV UR53, UR13 ;  /* 0x0000000d00357c82 */ /* 0x000fc40008000000 */
[----:B------:R-:W-:Y:S02]  /*7d40*/  R2UR UR23, R2 ;  /* 0x00000000021772ca */ /* 0x000fe400000e0000 */
[----:B------:R-:W-:Y:S02]  /*7d50*/  IADD3 R2, P1, R10, 0xf0, RZ ;  /* 0x000000f00a027810 */ /* 0x000fe40007f3e0ff */
[----:B------:R-:W-:Y:S02]  /*7d60*/  MOV R12, UR22 ;  /* 0x00000016000c7c02 */ /* 0x000fe40008000f00 */
[----:B------:R-:W-:Y:S01]  /*7d70*/  R2UR UR32, R2 ;  /* 0x00000000022072ca */ /* 0x000fe200000e0000 */
[----:B-1----:R-:W-:Y:S01]  /*7d80*/  IMAD.X R3, RZ, RZ, R11, P1 ;  /* 0x000000ffff037224 */ /* 0x002fe200008e060b */
[----:B------:R-:W-:Y:S01]  /*7d90*/  R2UR UR22, R12 ;  /* 0x000000000c1672ca */ /* 0x000fe200000e0000 */
[----:B------:R-:W-:Y:S01]  /*7da0*/  IMAD.MOV.U32 R12, RZ, RZ, RZ ;  /* 0x000000ffff0c7224 */ /* 0x000fe200078e00ff */
[----:B------:R-:W-:-:S02]  /*7db0*/  PLOP3.LUT P1, PT, PT, PT, UP0, 0x80, 0x0 ;  /* 0x000000000000781c */ /* 0x000fc40003f2f008 */
        /* <DEDUP_REMOVED lines=8> */
[----:B-1----:R-:W-:Y:S01]  /*7e40*/  UMOV UR40, 0x0 ;  /* 0x0000000000287882 */ /* 0x002fe20000000000 */
[----:B------:R-:W-:Y:S01]  /*7e50*/  UMOV UR41, 0x10000000 ;  /* 0x1000000000297882 */ /* 0x000fe20000000000 */
[----:B--2---:R-:W-:Y:S01]  /*7e60*/  UIADD3 UR24, UR8, 0x2000, URZ ;  /* 0x0000200008187890 */ /* 0x004fe2000fffe03f */
[----:B----4-:R-:W-:Y:S01]  /*7e70*/  IMAD.MOV.U32 R5, RZ, RZ, RZ ;  /* 0x000000ffff057224 */ /* 0x010fe200078e00ff */
[----:B------:R-:W-:Y:S01]  /*7e80*/  UMOV UR27, UR11 ;  /* 0x0000000b001b7c82 */ /* 0x000fe20008000000 */
[----:B------:R-:W-:Y:S01]  /*7e90*/  UMOV UR28, UR12 ;  /* 0x0000000c001c7c82 */ /* 0x000fe20008000000 */
[----:B------:R-:W-:Y:S01]  /*7ea0*/  UMOV UR29, UR13 ;  /* 0x0000000d001d7c82 */ /* 0x000fe20008000000 */
[----:B---3--:R-:W-:-:S02]  /*7eb0*/  UIADD3 UR9, UR8, 0x26800, URZ ;  /* 0x0002680008097890 */ /* 0x008fc4000fffe03f */
[----:B------:R-:W-:Y:S02]  /*7ec0*/  UIADD3 UR16, UR8, 0x1000, URZ ;  /* 0x0000100008107890 */ /* 0x000fe4000fffe03f */
[----:B------:R-:W-:Y:S01]  /*7ed0*/  UIADD3 UR32, UR8, 0x3000, URZ ;  /* 0x0000300008207890 */ /* 0x000fe2000fffe03f */
[----:B------:R-:W-:Y:S01]  /*7ee0*/  UMOV UR18, 0x10 ;  /* 0x0000001000127882 */ /* 0x000fe20000000000 */
[----:B------:R-:W-:Y:S01]  /*7ef0*/  UMOV UR19, UR11 ;  /* 0x0000000b00137c82 */ /* 0x000fe20008000000 */
[----:B------:R-:W-:Y:S01]  /*7f00*/  UMOV UR20, UR12 ;  /* 0x0000000c00147c82 */ /* 0x000fe20008000000 */
[----:B------:R-:W-:Y:S01]  /*7f10*/  UMOV UR21, UR13 ;  /* 0x0000000d00157c82 */ /* 0x000fe20008000000 */
[----:B------:R-:W-:Y:S01]  /*7f20*/  UMOV UR17, UR9 ;  /* 0x0000000900117c82 */ /* 0x000fe20008000000 */
[----:B------:R1:W-:Y:S01]  /*7f30*/  UTMALDG.4D [UR8], [UR30], desc[UR40] ;  /* 0x000028081e0075b4 */ /* 0x0003e20008019000 */
[----:B------:R-:W-:Y:S01]  /*7f40*/  UMOV UR25, UR9 ;  /* 0x0000000900197c82 */ /* 0x000fe20008000000 */
[----:B------:R-:W-:Y:S01]  /*7f50*/  UMOV UR34, 0x30 ;  /* 0x0000003000227882 */ /* 0x000fe20000000000 */
[----:B------:R-:W-:Y:S01]  /*7f60*/  UMOV UR35, UR11 ;  /* 0x0000000b00237c82 */ /* 0x000fe20008000000 */
[----:B------:R-:W-:Y:S01]  /*7f70*/  UMOV UR36, UR12 ;  /* 0x0000000c00247c82 */ /* 0x000fe20008000000 */
[----:B------:R-:W-:Y:S01]  /*7f80*/  UMOV UR37, UR13 ;  /* 0x0000000d00257c82 */ /* 0x000fe20008000000 */
[----:B------:R-:W-:Y:S01]  /*7f90*/  UMOV UR33, UR9 ;  /* 0x0000000900217c82 */ /* 0x000fe20008000000 */
[----:B------:R-:W-:Y:S01]  /*7fa0*/  UMOV UR57, UR9 ;  /* 0x0000000900397c82 */ /* 0x000fe20008000000 */
[----:B------:R2:W-:Y:S01]  /*7fb0*/  UTMALDG.4D [UR16], [UR30], desc[UR40] ;  /* 0x000028101e0075b4 */ /* 0x0005e20008019000 */
[----:B------:R-:W-:Y:S01]  /*7fc0*/  UMOV UR49, UR9 ;  /* 0x0000000900317c82 */ /* 0x000fe20008000000 */
[----:B------:R3:W-:Y:S01]  /*7fd0*/  UTMALDG.4D [UR24], [UR30], desc[UR40] ;  /* 0x000028181e0075b4 */ /* 0x0007e20008019000 */
[----:B------:R4:W-:Y:S01]  /*7fe0*/  UTMALDG.4D [UR32], [UR30], desc[UR40] ;  /* 0x000028201e0075b4 */ /* 0x0009e20008019000 */
[----:B-1----:R-:W-:Y:S01]  /*7ff0*/  UMOV UR10, 0x40 ;  /* 0x00000040000a7882 */ /* 0x002fe20000000000 */
[----:B------:R1:W-:Y:S01]  /*8000*/  UTMALDG.4D [UR56], [UR30], desc[UR40] ;  /* 0x000028381e0075b4 */ /* 0x0003e20008019000 */
[----:B--2---:R-:W-:-:S02]  /*8010*/  R2UR UR21, R13 ;  /* 0x000000000d1572ca */ /* 0x004fc400000e0000 */
[----:B------:R-:W-:Y:S01]  /*8020*/  R2UR UR20, R14 ;  /* 0x000000000e1472ca */ /* 0x000fe200000e0000 */
[----:B------:R1:W-:Y:S01]  /*8030*/  UTMALDG.4D [UR48], [UR30], desc[UR40] ;  /* 0x000028301e0075b4 */ /* 0x0003e20008019000 */
[----:B---3--:R-:W-:Y:S01]  /*8040*/  UIADD3 UR24, UR8, 0x6000, URZ ;  /* 0x0000600008187890 */ /* 0x008fe2000fffe03f */
[----:B------:R-:W-:Y:S01]  /*8050*/  UMOV UR26, UR42 ;  /* 0x0000002a001a7c82 */ /* 0x000fe20008000000 */
[----:B----4-:R-:W-:-:S07]  /*8060*/  UIADD3 UR32, UR8, 0x8000, URZ ;  /* 0x0000800008207890 */ /* 0x010fce000fffe03f */
[----:B------:R1:W-:Y:S01]  /*8070*/  UTMALDG.4D [UR24], [UR22], desc[UR40] ;  /* 0x00002818160075b4 */ /* 0x0003e20008019000 */
[----:B------:R-:W-:Y:S01]  /*8080*/  UIADD3 UR8, UR8, 0xa000, URZ ;  /* 0x0000a00008087890 */ /* 0x000fe2000fffe03f */
[----:B------:R-:W-:Y:S02]  /*8090*/  UMOV UR34, 0x20 ;  /* 0x0000002000227882 */ /* 0x000fe40000000000 */
[----:B------:R1:W-:Y:S06]  /*80a0*/  UTMALDG.4D [UR32], [UR22], desc[UR40] ;  /* 0x00002820160075b4 */ /* 0x0003ec0008019000 */
[----:B------:R1:W-:Y:S02]  /*80b0*/  UTMALDG.4D [UR8], [UR22], desc[UR40] ;  /* 0x00002808160075b4 */ /* 0x0003e40008019000 */
[----:B-1----:R-:W-:Y:S05]  /*80c0*/  @!P1 BRA `(.L_x_553) ;  /* 0x0000001000a89947 */ /* 0x002fea0003800000 */
[----:B------:R-:W-:Y:S01]  /*80d0*/  UIADD3 UR8, UR5, 0x3f, URZ ;  /* 0x0000003f05087890 */ /* 0x000fe2000fffe03f */
[----:B------:R-:W1:Y:S01]  /*80e0*/  S2R R15, SR_TID.X ;  /* 0x00000000000f7919 */ /* 0x000e620000002100 */
[----:B------:R-:W-:Y:S02]  /*80f0*/  IMAD.MOV.U32 R9, RZ, RZ, 0x1 ;  /* 0x00000001ff097424 */ /* 0x000fe400078e00ff */
[----:B------:R-:W-:Y:S01]  /*8100*/  USHF.R.S32.HI UR9, URZ, 0x1f, UR8 ;  /* 0x0000001f3f097899 */ /* 0x000fe20008011408 */
[----:B------:R-:W-:Y:S02]  /*8110*/  IMAD.MOV.U32 R12, RZ, RZ, RZ ;  /* 0x000000ffff0c7224 */ /* 0x000fe400078e00ff */
[----:B------:R-:W-:Y:S01]  /*8120*/  IMAD.MOV.U32 R5, RZ, RZ, RZ ;  /* 0x000000ffff057224 */ /* 0x000fe200078e00ff */
[----:B------:R-:W-:Y:S01]  /*8130*/  ULEA.HI UR9, UR9, UR8, URZ, 0x6 ;  /* 0x0000000809097291 */ /* 0x000fe2000f8f303f */
[----:B------:R-:W-:-:S03]  /*8140*/  IMAD.MOV.U32 R17, RZ, RZ, RZ ;  /* 0x000000ffff117224 */ /* 0x000fc600078e00ff */
[----:B------:R-:W-:-:S04]  /*8150*/  ULEA.HI.SX32 UR9, UR9, 0xffffffff, 0x1a ;  /* 0xffffffff09097891 */ /* 0x000fc8000f8fd23f */
[----:B------:R-:W-:-:S04]  /*8160*/  UISETP.LT.AND UP0, UPT, UR9, 0x1, UPT ;  /* 0x000000010900788c */ /* 0x000fc8000bf01270 */
[----:B------:R-:W-:Y:S02]  /*8170*/  USEL UR8, UR9, 0x1, !UP0 ;  /* 0x0000000109087887 */ /* 0x000fe4000c000000 */
[----:B------:R-:W-:-:S04]  /*8180*/  UISETP.GE.AND UP0, UPT, UR5, 0x81, UPT ;  /* 0x000000810500788c */ /* 0x000fc8000bf06270 */
[----:B------:R-:W-:Y:S02]  /*8190*/  IMAD.U32 R13, RZ, RZ, UR8 ;  /* 0x00000008ff0d7e24 */ /* 0x000fe4000f8e00ff */
[----:B------:R-:W-:-:S03]  /*81a0*/  PLOP3.LUT P1, PT, PT, PT, UP0, 0x80, 0x0 ;  /* 0x000000000000781c */ /* 0x000fc60003f2f008 */
[----:B------:R-:W-:Y:S02]  /*81b0*/  LOP3.LUT R13, R13, 0x1, RZ, 0xc0, !PT ;  /* 0x000000010d0d7812 */ /* 0x000fe400078ec0ff */
[----:B-1----:R-:W-:-:S08]  /*81c0*/  LOP3.LUT R16, R15, 0x1f, RZ, 0xc0, !PT ;  /* 0x0000001f0f107812 */ /* 0x002fd000078ec0ff */
[----:B------:R-:W-:Y:S05]  /*81d0*/  @!P1 BRA `(.L_x_554) ;  /* 0x0000000800f49947 */ /* 0x000fea0003800000 */
[----:B------:R-:W-:Y:S01]  /*81e0*/  R2UR UR9, R13 ;  /* 0x000000000d0972ca */ /* 0x000fe200000e0000 */
[----:B------:R-:W-:Y:S02]  /*81f0*/  IMAD.MOV.U32 R17, RZ, RZ, RZ ;  /* 0x000000ffff117224 */ /* 0x000fe400078e00ff */
[----:B------:R-:W-:-:S10]  /*8200*/  IMAD.MOV.U32 R9, RZ, RZ, 0x1 ;  /* 0x00000001ff097424 */ /* 0x000fd400078e00ff */
[----:B------:R-:W-:-:S06]  /*8210*/  UIADD3 UR8, UR8, -UR9, URZ ;  /* 0x8000000908087290 */ /* 0x000fcc000fffe03f */
[----:B------:R-:W-:-:S07]  /*8220*/  IMAD.U32 R18, RZ, RZ, UR8 ;  /* 0x00000008ff127e24 */ /* 0x000fce000f8e00ff */
.L_x_563:
[----:B------:R-:W-:-:S04]  /*8230*/  SHF.L.U32 R21, R9, 0x1f, RZ ;  /* 0x0000001f09157819 */ /* 0x000fc800000006ff */
[----:B-1----:R-:W1:Y:S02]  /*8240*/  SYNCS.PHASECHK.TRANS64.TRYWAIT P1, [R0+URZ+0x26840], R21 ;  /* 0x02684015000075a7 */ /* 0x002e64000802017f */
[----:B-12---:R-:W-:Y:S05]  /*8250*/  @!P1 BRA `(.L_x_555) ;  /* 0x0000001800549947 */ /* 0x006fea0003800000 */
.L_x_580:
[----:B------:R-:W-:Y:S05]  /*8260*/  @P0 BRA `(.L_x_556) ;  /* 0x0000000000140947 */ /* 0x000fea0003800000 */
[----:B------:R-:W-:Y:S01]  /*8270*/  ISETP.NE.AND P1, PT, R16, RZ, PT ;  /* 0x000000ff1000720c */ /* 0x000fe20003f25270 */
[----:B------:R-:W-:-:S04]  /*8280*/  IMAD.MOV.U32 R3, RZ, RZ, 0x3100 ;  /* 0x00003100ff037424 */ /* 0x000fc800078e00ff */
[----:B------:R2:W-:Y:S08]  /*8290*/  SYNCS.ARRIVE.TRANS64 RZ, [R0+URZ+0x26830], R3 ;  /* 0x0268300300ff79a7 */ /* 0x0005f0000800003f */
[----:B------:R-:W-:Y:S05]  /*82a0*/  @!P1 BRA `(.L_x_556) ;  /* 0x0000000000049947 */ /* 0x000fea0003800000 */
[----:B------:R-:W-:Y:S01]  /*82b0*/  BPT.TRAP 0x1 ;  /* 0x000000040000795c */ /* 0x000fe20000300000 */
.L_x_556:
        /* <DEDUP_REMOVED lines=18> */
[----:B------:R-:W-:Y:S02]  /*83e0*/  UIADD3 UR19, UR19, UR43, URZ ;  /* 0x0000002b13137290 */ /* 0x000fe4000fffe03f */
[----:B------:R-:W-:Y:S01]  /*83f0*/  UIADD3 UR24, UR30, 0x1a000, URZ ;  /* 0x0001a0001e187890 */ /* 0x000fe2000fffe03f */
[----:B--2---:R-:W-:Y:S01]  /*8400*/  LEA R3, P2, R2, R14, 0x2 ;  /* 0x0000000e02037211 */ /* 0x004fe200078410ff */
[----:B------:R-:W-:Y:S01]  /*8410*/  UIADD3 UR30, UR30, 0x1e200, URZ ;  /* 0x0001e2001e1e7890 */ /* 0x000fe2000fffe03f */
[----:B------:R-:W-:Y:S02]  /*8420*/  UMOV UR33, UR17 ;  /* 0x0000001100217c82 */ /* 0x000fe40008000000 */
[----:B------:R-:W-:Y:S01]  /*8430*/  R2UR UR40, R3 ;  /* 0x00000000032872ca */ /* 0x000fe200000e0000 */
[----:B------:R-:W-:Y:S01]  /*8440*/  UMOV UR35, UR19 ;  /* 0x0000001300237c82 */ /* 0x000fe20008000000 */
[----:B------:R-:W-:Y:S01]  /*8450*/  LEA.HI.X.SX32 R3, R19, R8, 0x1, P1 ;  /* 0x0000000813037211 */ /* 0x000fe200008f0eff */
[----:B------:R-:W-:Y:S01]  /*8460*/  UMOV UR29, UR21 ;  /* 0x00000015001d7c82 */ /* 0x000fe20008000000 */
[----:B------:R-:W-:Y:S01]  /*8470*/  IADD3 R4, P1, R10, 0x1f0, RZ ;  /* 0x000001f00a047810 */ /* 0x000fe20007f3e0ff */
[----:B------:R-:W-:Y:S01]  /*8480*/  UMOV UR25, UR17 ;  /* 0x0000001100197c82 */ /* 0x000fe20008000000 */
[----:B------:R-:W-:Y:S01]  /*8490*/  LEA.HI.X R2, R2, R15, R3, 0x2, P2 ;  /* 0x0000000f02027211 */ /* 0x000fe200010f1403 */
[----:B------:R-:W-:Y:S01]  /*84a0*/  UMOV UR27, UR19 ;  /* 0x00000013001b7c82 */ /* 0x000fe20008000000 */
[----:B------:R-:W-:Y:S01]  /*84b0*/  R2UR UR8, R4 ;  /* 0x00000000040872ca */ /* 0x000fe200000e0000 */
[----:B------:R-:W-:Y:S01]  /*84c0*/  IMAD.X R5, RZ, RZ, R11, P1 ;  /* 0x000000ffff057224 */ /* 0x000fe200008e060b */
[----:B------:R-:W-:Y:S01]  /*84d0*/  R2UR UR41, R2 ;  /* 0x00000000022972ca */ /* 0x000fe200000e0000 */
[----:B------:R-:W-:Y:S01]  /*84e0*/  UMOV UR10, 0x10 ;  /* 0x00000010000a7882 */ /* 0x000fe20000000000 */
[----:B------:R-:W-:-:S02]  /*84f0*/  UMOV UR31, UR17 ;  /* 0x00000011001f7c82 */ /* 0x000fc40008000000 */
[----:B------:R-:W-:-:S13]  /*8500*/  R2UR UR9, R5 ;  /* 0x00000000050972ca */ /* 0x000fda00000e0000 */
[----:B------:R2:W-:Y:S01]  /*8510*/  UTMALDG.4D [UR16], [UR8], desc[UR22] ;  /* 0x00001610080075b4 */ /* 0x0005e20008019000 */
[----:B------:R2:W-:Y:S01]  /*8520*/  UTMALDG.4D [UR32], [UR8], desc[UR22] ;  /* 0x00001620080075b4 */ /* 0x0005e20008019000 */
[----:B------:R2:W-:Y:S01]  /*8530*/  UTMALDG.4D [UR24], [UR8], desc[UR22] ;  /* 0x00001618080075b4 */ /* 0x0005e20008019000 */
[----:B------:R2:W-:Y:S01]  /*8540*/  UBLKCP.S.G [UR30], [UR40], UR10 ;  /* 0x0000001e280073ba */ /* 0x0005e2000800020a */
[----:B------:R-:W3:Y:S02]  /*8550*/  SYNCS.PHASECHK.TRANS64.TRYWAIT P1, [R0+URZ+0x26828], R21 ;  /* 0x02682815000075a7 */ /* 0x000ee4000802017f */
[----:B--23--:R-:W-:Y:S05]  /*8560*/  @!P1 BRA `(.L_x_557) ;  /* 0x0000001400a49947 */ /* 0x00cfea0003800000 */
.L_x_581:
[----:B------:R-:W-:Y:S05]  /*8570*/  @P0 BRA `(.L_x_558) ;  /* 0x0000000000140947 */ /* 0x000fea0003800000 */
[----:B------:R-:W-:Y:S01]  /*8580*/  ISETP.NE.AND P1, PT, R16, RZ, PT ;  /* 0x000000ff1000720c */ /* 0x000fe20003f25270 */
[----:B------:R-:W-:-:S04]  /*8590*/  IMAD.MOV.U32 R3, RZ, RZ, 0x3100 ;  /* 0x00003100ff037424 */ /* 0x000fc800078e00ff */
[----:B------:R3:W-:Y:S08]  /*85a0*/  SYNCS.ARRIVE.TRANS64 RZ, [R0+URZ+0x26818], R3 ;  /* 0x0268180300ff79a7 */ /* 0x0007f0000800003f */
[----:B------:R-:W-:Y:S05]  /*85b0*/  @!P1 BRA `(.L_x_558) ;  /* 0x0000000000049947 */ /* 0x000fea0003800000 */
[----:B------:R-:W-:Y:S01]  /*85c0*/  BPT.TRAP 0x1 ;  /* 0x000000040000795c */ /* 0x000fe20000300000 */
.L_x_558:
[----:B------:R-:W-:Y:S01]  /*85d0*/  VIADD R19, R19, 0x40 ;  /* 0x0000004013137836 */ /* 0x000fe20000000000 */
[----:B------:R-:W-:Y:S01]  /*85e0*/  IADD3 R2, P1, R10, 0xf0, RZ ;  /* 0x000000f00a027810 */ /* 0x000fe20007f3e0ff */
[----:B------:R-:W-:Y:S01]  /*85f0*/  UMOV UR30, 0x0 ;  /* 0x00000000001e7882 */ /* 0x000fe20000000000 */
[----:B------:R-:W-:Y:S01]  /*8600*/  R2UR UR16, R0 ;  /* 0x00000000001072ca */ /* 0x000fe200000e0000 */
[C---:B------:R-:W-:Y:S01]  /*8610*/  VIADD R20, R19.reuse, UR43 ;  /* 0x0000002b13147c36 */ /* 0x040fe20008000000 */
[----:B------:R-:W-:Y:S01]  /*8620*/  R2UR UR8, R19 ;  /* 0x00000000130872ca */ /* 0x000fe200000e0000 */
[----:B---3--:R-:W-:Y:S01]  /*8630*/  IMAD.X R3, RZ, RZ, R11, P1 ;  /* 0x000000ffff037224 */ /* 0x008fe200008e060b */
        /* <DEDUP_REMOVED lines=13> */
[----:B------:R-:W-:Y:S02]  /*8710*/  UIADD3 UR16, UR16, 0x17000, URZ ;  /* 0x0001700010107890 */ /* 0x000fe4000fffe03f */
[----:B------:R-:W-:Y:S01]  /*8720*/  UIMAD.WIDE UR8, UR8, 0x4, UR14 ;  /* 0x00000004080878a5 */ /* 0x000fe2000f8e020e */
[----:B------:R3:W-:Y:S01]  /*8730*/  UTMALDG.4D [UR32], [UR22], desc[UR30] ;  /* 0x00001e20160075b4 */ /* 0x0007e20008019000 */
[----:B------:R-:W-:Y:S01]  /*8740*/  UMOV UR29, UR21 ;  /* 0x00000015001d7c82 */ /* 0x000fe20008000000 */
[----:B------:R-:W-:Y:S01]  /*8750*/  UMOV UR25, UR33 ;  /* 0x0000002100197c82 */ /* 0x000fe20008000000 */
[----:B------:R-:W-:Y:S01]  /*8760*/  UMOV UR27, UR35 ;  /* 0x00000023001b7c82 */ /* 0x000fe20008000000 */
[----:B------:R-:W-:Y:S01]  /*8770*/  UMOV UR18, 0x40 ;  /* 0x0000004000127882 */ /* 0x000fe20000000000 */
[----:B------:R-:W-:Y:S01]  /*8780*/  UMOV UR17, UR33 ;  /* 0x0000002100117c82 */ /* 0x000fe20008000000 */
[----:B------:R-:W-:Y:S01]  /*8790*/  UMOV UR19, UR35 ;  /* 0x0000002300137c82 */ /* 0x000fe20008000000 */
[----:B------:R-:W-:Y:S01]  /*87a0*/  UMOV UR41, UR33 ;  /* 0x0000002100297c82 */ /* 0x000fe20008000000 */
[----:B------:R3:W-:Y:S01]  /*87b0*/  UTMALDG.4D [UR24], [UR22], desc[UR30] ;  /* 0x00001e18160075b4 */ /* 0x0007e20008019000 */
[----:B------:R-:W-:Y:S01]  /*87c0*/  UMOV UR10, 0x10 ;  /* 0x00000010000a7882 */ /* 0x000fe20000000000 */
[----:B------:R3:W-:Y:S01]  /*87d0*/  UTMALDG.4D [UR16], [UR22], desc[UR30] ;  /* 0x00001e10160075b4 */ /* 0x0007e20008019000 */
[----:B------:R3:W-:Y:S01]  /*87e0*/  UBLKCP.S.G [UR40], [UR8], UR10 ;  /* 0x00000028080073ba */ /* 0x0007e2000800020a */
[----:B------:R-:W4:Y:S02]  /*87f0*/  SYNCS.PHASECHK.TRANS64.TRYWAIT P1, [R0+URZ+0x26848], R21 ;  /* 0x02684815000075a7 */ /* 0x000f24000802017f */
[----:B---34-:R-:W-:Y:S05]  /*8800*/  @!P1 BRA `(.L_x_559) ;  /* 0x0000001400109947 */ /* 0x018fea0003800000 */
.L_x_582:
[----:B-123--:R-:W-:Y:S01]  /*8810*/  SHF.R.S32.HI R21, RZ, 0x1f, R19 ;  /* 0x0000001fff157819 */ /* 0x00efe20000011413 */
[----:B------:R-:W-:Y:S06]  /*8820*/  @P0 BRA `(.L_x_560) ;  /* 0x00000000001c0947 */ /* 0x000fec0003800000 */
[----:B------:R-:W-:-:S04]  /*8830*/  IMAD.MOV.U32 R16, RZ, RZ, 0x3100 ;  /* 0x00003100ff107424 */ /* 0x000fc800078e00ff */
[----:B------:R1:W-:Y:S02]  /*8840*/  SYNCS.ARRIVE.TRANS64 RZ, [R0+URZ+0x26838], R16 ;  /* 0x0268381000ff79a7 */ /* 0x0003e4000800003f */
[----:B-1----:R-:W1:Y:S02]  /*8850*/  S2R R16, SR_TID.X ;  /* 0x0000000000107919 */ /* 0x002e640000002100 */
[----:B-1----:R-:W-:-:S04]  /*8860*/  LOP3.LUT R16, R16, 0x1f, RZ, 0xc0, !PT ;  /* 0x0000001f10107812 */ /* 0x002fc800078ec0ff */
[----:B------:R-:W-:-:S13]  /*8870*/  ISETP.NE.AND P1, PT, R16, RZ, PT ;  /* 0x000000ff1000720c */ /* 0x000fda0003f25270 */
[----:B------:R-:W-:Y:S05]  /*8880*/  @!P1 BRA `(.L_x_560) ;  /* 0x0000000000049947 */ /* 0x000fea0003800000 */
[----:B------:R-:W-:Y:S01]  /*8890*/  BPT.TRAP 0x1 ;  /* 0x000000040000795c */ /* 0x000fe20000300000 */
.L_x_560:
[----:B------:R-:W-:Y:S01]  /*88a0*/  IADD3 R19, P1, R19, UR6, RZ ;  /* 0x0000000613137c10 */ /* 0x000fe2000ff3e0ff */
[----:B------:R-:W-:Y:S01]  /*88b0*/  UMOV UR22, 0x0 ;  /* 0x0000000000167882 */ /* 0x000fe20000000000 */
[----:B------:R-:W-:Y:S01]  /*88c0*/  R2UR UR30, R0 ;  /* 0x00000000001e72ca */ /* 0x000fe200000e0000 */
[----:B------:R-:W-:Y:S01]  /*88d0*/  UMOV UR23, 0x14f00000 ;  /* 0x14f0000000177882 */ /* 0x000fe20000000000 */
[----:B------:R-:W-:Y:S01]  /*88e0*/  R2UR UR8, R4 ;  /* 0x00000000040872ca */ /* 0x000fe200000e0000 */
[----:B------:R-:W-:Y:S01]  /*88f0*/  IMAD.X R4, R21, 0x1, R8, P1 ;  /* 0x0000000115047824 */ /* 0x000fe200008e0608 */
[C---:B------:R-:W-:Y:S01]  /*8900*/  LEA R14, P1, R19.reuse, R14, 0x2 ;  /* 0x0000000e130e7211 */ /* 0x040fe200078210ff */
[----:B------:R-:W-:Y:S01]  /*8910*/  UMOV UR34, URZ ;  /* 0x0000003f00227c82 */ /* 0x000fe20008000000 */
[----:B------:R-:W-:Y:S01]  /*8920*/  R2UR UR35, R20 ;  /* 0x00000000142372ca */ /* 0x000fe200000e0000 */
[----:B------:R-:W-:Y:S01]  /*8930*/  UMOV UR36, UR20 ;  /* 0x0000001400247c82 */ /* 0x000fe20008000000 */
[----:B------:R-:W-:Y:S01]  /*8940*/  LEA.HI.X R15, R19, R15, R4, 0x2, P1 ;  /* 0x0000000f130f7211 */ /* 0x000fe200008f1404 */
[----:B------:R-:W-:Y:S01]  /*8950*/  UMOV UR37, UR21 ;  /* 0x0000001500257c82 */ /* 0x000fe20008000000 */
[----:B------:R-:W-:Y:S01]  /*8960*/  R2UR UR9, R5 ;  /* 0x00000000050972ca */ /* 0x000fe200000e0000 */
[----:B------:R-:W-:Y:S01]  /*8970*/  UMOV UR26, 0x20 ;  /* 0x00000020001a7882 */ /* 0x000fe20000000000 */
[----:B------:R-:W-:Y:S01]  /*8980*/  R2UR UR40, R14 ;  /* 0x000000000e2872ca */ /* 0x000fe200000e0000 */
[----:B------:R-:W-:Y:S01]  /*8990*/  UIADD3 UR32, UR30, 0x1b000, URZ ;  /* 0x0001b0001e207890 */ /* 0x000fe2000fffe03f */
[----:B------:R-:W-:Y:S01]  /*89a0*/  R2UR UR41, R15 ;  /* 0x000000000f2972ca */ /* 0x000fe200000e0000 */
[----:B------:R-:W-:Y:S01]  /*89b0*/  UIADD3 UR33, UR30, 0x26838, URZ ;  /* 0x000268381e217890 */ /* 0x000fe2000fffe03f */
[----:B------:R-:W-:Y:S01]  /*89c0*/  LOP3.LUT R9, R9, 0x1, RZ, 0x3c, !PT ;  /* 0x0000000109097812 */ /* 0x000fe200078e3cff */
[----:B------:R-:W-:-:S02]  /*89d0*/  UIADD3 UR24, UR30, 0x1c000, URZ ;  /* 0x0001c0001e187890 */ /* 0x000fc4000fffe03f */
[----:B------:R-:W-:Y:S01]  /*89e0*/  UIADD3 UR16, UR30, 0x1d000, URZ ;  /* 0x0001d0001e107890 */ /* 0x000fe2000fffe03f */
[----:B------:R-:W-:Y:S01]  /*89f0*/  SHF.L.U32 R5, R9, 0x1f, RZ ;  /* 0x0000001f09057819 */ /* 0x000fe200000006ff */
[----:B------:R-:W-:Y:S01]  /*8a00*/  UIADD3 UR30, UR30, 0x1e300, URZ ;  /* 0x0001e3001e1e7890 */ /* 0x000fe2000fffe03f */
[----:B------:R-:W-:Y:S01]  /*8a10*/  UMOV UR28, UR20 ;  /* 0x00000014001c7c82 */ /* 0x000fe20008000000 */
        /* <DEDUP_REMOVED lines=12> */
[----:B------:R-:W2:Y:S02]  /*8ae0*/  SYNCS.PHASECHK.TRANS64.TRYWAIT P1, [R0+URZ+0x26820], R5 ;  /* 0x02682005000075a7 */ /* 0x000ea4000802017f */
[----:B-12---:R-:W-:Y:S05]  /*8af0*/  @!P1 BRA `(.L_x_561) ;  /* 0x0000001000689947 */ /* 0x006fea0003800000 */
.L_x_584:
[----:B------:R-:W-:Y:S05]  /*8b00*/  @P0 BRA `(.L_x_562) ;  /* 0x0000000000140947 */ /* 0x000fea0003800000 */
[----:B------:R-:W-:Y:S01]  /*8b10*/  ISETP.NE.AND P1, PT, R16, RZ, PT ;  /* 0x000000ff1000720c */ /* 0x000fe20003f25270 */
[----:B-1----:R-:W-:-:S04]  /*8b20*/  IMAD.MOV.U32 R5, RZ, RZ, 0x3100 ;  /* 0x00003100ff057424 */ /* 0x002fc800078e00ff */
[----:B------:R2:W-:Y:S08]  /*8b30*/  SYNCS.ARRIVE.TRANS64 RZ, [R0+URZ+0x26810], R5 ;  /* 0x0268100500ff79a7 */ /* 0x0005f0000800003f */
[----:B------:R-:W-:Y:S05]  /*8b40*/  @!P1 BRA `(.L_x_562) ;  /* 0x0000000000049947 */ /* 0x000fea0003800000 */
[----:B------:R-:W-:Y:S01]  /*8b50*/  BPT.TRAP 0x1 ;  /* 0x000000040000795c */ /* 0x000fe20000300000 */
.L_x_562:
        /* <DEDUP_REMOVED lines=18> */
[----:B------:R-:W-:Y:S02]  /*8c80*/  UIADD3 UR35, UR40, UR43, URZ ;  /* 0x0000002b28237290 */ /* 0x000fe4000fffe03f */
[----:B------:R-:W-:Y:S02]  /*8c90*/  UIADD3 UR24, UR16, 0x13000, URZ ;  /* 0x0001300010187890 */ /* 0x000fe4000fffe03f */
[----:B------:R-:W-:-:S02]  /*8ca0*/  UIADD3 UR44, UR16, 0x1e000, URZ ;  /* 0x0001e000102c7890 */ /* 0x000fc4000fffe03f */
        /* <DEDUP_REMOVED lines=13> */
[----:B------:R3:W-:Y:S02]  /*8d80*/  UBLKCP.S.G [UR44], [UR8], UR39 ;  /* 0x0000002c080073ba */ /* 0x0007e40008000227 */
[----:B---3--:R-:W-:Y:S05]  /*8d90*/  @P1 BRA `(.L_x_563) ;  /* 0xfffffff400241947 */ /* 0x008fea000383ffff */
[----:B-12---:R-:W-:-:S07]  /*8da0*/  IMAD.U32 R5, RZ, RZ, UR40 ;  /* 0x00000028ff057e24 */ /* 0x006fce000f8e00ff */
.L_x_554:
[----:B------:R-:W-:-:S13]  /*8db0*/  ISETP.NE.AND P1, PT, R13, RZ, PT ;  /* 0x000000ff0d00720c */ /* 0x000fda0003f25270 */
[----:B------:R-:W-:Y:S05]  /*8dc0*/  @!P1 BRA `(.L_x_553) ;  /* 0x0000000400689947 */ /* 0x000fea0003800000 */
[----:B------:R-:W-:-:S04]  /*8dd0*/  SHF.L.U32 R7, R9, 0x1f, RZ ;  /* 0x0000001f09077819 */ /* 0x000fc800000006ff */
[----:B------:R-:W1:Y:S02]  /*8de0*/  SYNCS.PHASECHK.TRANS64.TRYWAIT P1, [R0+URZ+0x26840], R7 ;  /* 0x02684007000075a7 */ /* 0x000e64000802017f */
[----:B-1----:R-:W-:Y:S05]  /*8df0*/  @!P1 BRA `(.L_x_564) ;  /* 0x0000000c00c09947 */ /* 0x002fea0003800000 */
.L_x_585:
[----:B------:R-:W-:Y:S05]  /*8e00*/  @P0 BRA `(.L_x_565) ;  /* 0x0000000000140947 */ /* 0x000fea0003800000 */
[----:B------:R-:W-:Y:S01]  /*8e10*/  ISETP.NE.AND P1, PT, R16, RZ, PT ;  /* 0x000000ff1000720c */ /* 0x000fe20003f25270 */
[----:B------:R-:W-:-:S04]  /*8e20*/  IMAD.MOV.U32 R5, RZ, RZ, 0x3100 ;  /* 0x00003100ff057424 */ /* 0x000fc800078e00ff */
[----:B------:R2:W-:Y:S08]  /*8e30*/  SYNCS.ARRIVE.TRANS64 RZ, [R0+URZ+0x26830], R5 ;  /* 0x0268300500ff79a7 */ /* 0x0005f0000800003f */
[----:B------:R-:W-:Y:S05]  /*8e40*/  @!P1 BRA `(.L_x_565) ;  /* 0x0000000000049947 */ /* 0x000fea0003800000 */
[----:B------:R-:W-:Y:S01]  /*8e50*/  BPT.TRAP 0x1 ;  /* 0x000000040000795c */ /* 0x000fe20000300000 */
.L_x_565:
[----:B--2---:R-:W2:Y:S01]  /*8e60*/  LDC.64 R4, c[0x0][0x728] ;  /* 0x0001ca00ff047b82 */ /* 0x004ea20000000a00 */
        /* <DEDUP_REMOVED lines=31> */
[----:B------:R-:W-:Y:S01]  /*9060*/  UMOV UR41, UR33 ;  /* 0x0000002100297c82 */ /* 0x000fe20008000000 */
[----:B------:R-:W-:-:S02]  /*9070*/  UMOV UR10, 0x10 ;  /* 0x00000010000a7882 */ /* 0x000fc40000000000 */
[----:B------:R-:W-:-:S13]  /*9080*/  R2UR UR9, R4 ;  /* 0x00000000040972ca */ /* 0x000fda00000e0000 */
[----:B------:R2:W-:Y:S01]  /*9090*/  UTMALDG.4D [UR32], [UR8], desc[UR22] ;  /* 0x00001620080075b4 */ /* 0x0005e20008019000 */
[----:B------:R2:W-:Y:S01]  /*90a0*/  UTMALDG.4D [UR24], [UR8], desc[UR22] ;  /* 0x00001618080075b4 */ /* 0x0005e20008019000 */
[----:B------:R2:W-:Y:S01]  /*90b0*/  UTMALDG.4D [UR16], [UR8], desc[UR22] ;  /* 0x00001610080075b4 */ /* 0x0005e20008019000 */
[----:B------:R2:W-:Y:S01]  /*90c0*/  UBLKCP.S.G [UR40], [UR30], UR10 ;  /* 0x000000281e0073ba */ /* 0x0005e2000800020a */
[----:B------:R-:W3:Y:S02]  /*90d0*/  SYNCS.PHASECHK.TRANS64.TRYWAIT P1, [R0+URZ+0x26828], R7 ;  /* 0x02682807000075a7 */ /* 0x000ee4000802017f */
[----:B--23--:R-:W-:Y:S05]  /*90e0*/  @!P1 BRA `(.L_x_566) ;  /* 0x0000000c00189947 */ /* 0x00cfea0003800000 */
.L_x_586:
[----:B------:R-:W-:Y:S05]  /*90f0*/  @P0 BRA `(.L_x_567) ;  /* 0x0000000000140947 */ /* 0x000fea0003800000 */
[----:B------:R-:W-:Y:S01]  /*9100*/  ISETP.NE.AND P0, PT, R16, RZ, PT ;  /* 0x000000ff1000720c */ /* 0x000fe20003f05270 */
[----:B------:R-:W-:-:S04]  /*9110*/  IMAD.MOV.U32 R5, RZ, RZ, 0x3100 ;  /* 0x00003100ff057424 */ /* 0x000fc800078e00ff */
[----:B------:R3:W-:Y:S08]  /*9120*/  SYNCS.ARRIVE.TRANS64 RZ, [R0+URZ+0x26818], R5 ;  /* 0x0268180500ff79a7 */ /* 0x0007f0000800003f */
[----:B------:R-:W-:Y:S05]  /*9130*/  @!P0 BRA `(.L_x_567) ;  /* 0x0000000000048947 */ /* 0x000fea0003800000 */
[----:B------:R-:W-:Y:S01]  /*9140*/  BPT.TRAP 0x1 ;  /* 0x000000040000795c */ /* 0x000fe20000300000 */
.L_x_567:
        /* <DEDUP_REMOVED lines=17> */
[----:B------:R-:W-:Y:S02]  /*9260*/  UIADD3 UR35, UR10, UR43, URZ ;  /* 0x0000002b0a237290 */ /* 0x000fe4000fffe03f */
[----:B---3--:R-:W-:Y:S01]  /*9270*/  IMAD.U32 R5, RZ, RZ, UR10 ;  /* 0x0000000aff057e24 */ /* 0x008fe2000f8e00ff */
        /* <DEDUP_REMOVED lines=13> */
[----:B------:R3:W-:Y:S02]  /*9350*/  UBLKCP.S.G [UR40], [UR8], UR39 ;  /* 0x00000028080073ba */ /* 0x0007e40008000227 */
[----:B---3--:R-:W-:Y:S01]  /*9360*/  NOP ;  /* 0x0000000000007918 */ /* 0x008fe20000000000 */
.L_x_553:
[----:B------:R-:W3:Y:S01]  /*9370*/  S2R R2, SR_TID.X ;  /* 0x0000000000027919 */ /* 0x000ee20000002100 */
[----:B------:R-:W-:Y:S01]  /*9380*/  IMAD R3, R12, 0x8, R0 ;  /* 0x000000080c037824 */ /* 0x000fe200078e0200 */
[----:B---3--:R-:W-:Y:S02]  /*9390*/  LOP3.LUT R4, R2, 0x7f, RZ, 0xc0, !PT ;  /* 0x0000007f02047812 */ /* 0x008fe400078ec0ff */
[----:B------:R-:W-:Y:S02]  /*93a0*/  SHF.L.U32 R2, R9, 0x1f, RZ ;  /* 0x0000001f09027819 */ /* 0x000fe400000006ff */
[----:B------:R-:W-:Y:S02]  /*93b0*/  ISETP.NE.AND P1, PT, R4, RZ, PT ;  /* 0x000000ff0400720c */ /* 0x000fe40003f25270 */
[----:B------:R-:W3:Y:S02]  /*93c0*/  SYNCS.PHASECHK.TRANS64.TRYWAIT P0, [R3+URZ+0x26840], R2 ;  /* 0x02684002030075a7 */ /* 0x000ee4000800017f */
[----:B---3--:R-:W-:Y:S09]  /*93d0*/  @!P0 BRA `(.L_x_568) ;  /* 0x0000000800708947 */ /* 0x008ff20003800000 */
.L_x_587:
[----:B------:R-:W-:Y:S05]  /*93e0*/  @P1 BRA `(.L_x_569) ;  /* 0x0000000000181947 */ /* 0x000fea0003800000 */
[----:B------:R-:W4:Y:S01]  /*93f0*/  S2R R4, SR_TID.X ;  /* 0x0000000000047919 */ /* 0x000f220000002100 */
[----:B---3--:R-:W-:-:S04]  /*9400*/  IMAD.MOV.U32 R2, RZ, RZ, 0x3100 ;  /* 0x00003100ff027424 */ /* 0x008fc800078e00ff */
[----:B------:R3:W-:Y:S01]  /*9410*/  SYNCS.ARRIVE.TRANS64 RZ, [R3+URZ+0x26830], R2 ;  /* 0x0268300203ff79a7 */ /* 0x0007e2000800003f */
[----:B----4-:R-:W-:-:S13]  /*9420*/  LOP3.LUT P0, RZ, R4, 0x1f, RZ, 0xc0, !PT ;  /* 0x0000001f04ff7812 */ /* 0x010fda000780c0ff */
[----:B---3--:R-:W-:Y:S05]  /*9430*/  @!P0 BRA `(.L_x_569) ;  /* 0x0000000000048947 */ /* 0x008fea0003800000 */
[----:B------:R-:W-:Y:S01]  /*9440*/  BPT.TRAP 0x1 ;  /* 0x000000040000795c */ /* 0x000fe20000300000 */
.L_x_569:
[----:B------:R-:W-:Y:S01]  /*9450*/  R2UR UR35, R5 ;  /* 0x00000000052372ca */ /* 0x000fe200000e0000 */
[C-C-:B---3--:R-:W-:Y:S01]  /*9460*/  IMAD R2, R12.reuse, 0x3000, R0.reuse ;  /* 0x000030000c027824 */ /* 0x148fe200078e0200 */
[----:B------:R-:W-:Y:S01]  /*9470*/  R2UR UR33, R3 ;  /* 0x00000000032172ca */ /* 0x000fe200000e0000 */
[----:B-12---:R-:W-:Y:S01]  /*9480*/  IMAD R0, R12, 0x100, R0 ;  /* 0x000001000c007824 */ /* 0x006fe200078e0200 */
        /* <DEDUP_REMOVED lines=11> */
[----:B------:R-:W-:-:S02]  /*9540*/  UIADD3 UR35, UR35, UR43, URZ ;  /* 0x0000002b23237290 */ /* 0x000fc4000fffe03f */
[----:B------:R-:W-:Y:S02]  /*9550*/  UIADD3 UR33, UR33, 0x26830, URZ ;  /* 0x0002683021217890 */ /* 0x000fe4000fffe03f */
        /* <DEDUP_REMOVED lines=13> */
[----:B------:R-:W-:Y:S01]  /*9630*/  UMOV UR25, UR33 ;  /* 0x0000002100197c82 */ /* 0x000fe20008000000 */
[----:B------:R-:W-:Y:S01]  /*9640*/  UMOV UR27, UR35 ;  /* 0x00000023001b7c82 */ /* 0x000fe20008000000 */
[----:B------:R-:W-:Y:S01]  /*9650*/  R2UR UR23, R11 ;  /* 0x000000000b1772ca */ /* 0x000fe200000e0000 */
[----:B------:R-:W-:Y:S01]  /*9660*/  UMOV UR19, UR35 ;  /* 0x0000002300137c82 */ /* 0x000fe20008000000 */
[----:B------:R-:W-:Y:S01]  /*9670*/  UMOV UR41, UR33 ;  /* 0x0000002100297c82 */ /* 0x000fe20008000000 */
[----:B------:R-:W-:Y:S01]  /*9680*/  UMOV UR10, 0x10 ;  /* 0x00000010000a7882 */ /* 0x000fe20000000000 */
[----:B------:R-:W-:Y:S01]  /*9690*/  ISETP.NE.AND P0, PT, R0, 0x2, PT ;  /* 0x000000020000780c */ /* 0x000fe20003f05270 */
[----:B------:R-:W-:-:S03]  /*96a0*/  ULEA.HI.X UR9, UR17, UR9, UR18, 0x2, UP0 ;  /* 0x0000000911097291 */ /* 0x000fc600080f1412 */
[----:B------:R-:W-:Y:S01]  /*96b0*/  UMOV UR18, 0x40 ;  /* 0x0000004000127882 */ /* 0x000fe20000000000 */
[----:B------:R-:W-:Y:S01]  /*96c0*/  UMOV UR17, UR33 ;  /* 0x0000002100117c82 */ /* 0x000fe20008000000 */
[----:B------:R-:W-:Y:S02]  /*96d0*/  SEL R2, RZ, 0x1, P0 ;  /* 0x00000001ff027807 */ /* 0x000fe40000000000 */
[----:B------:R-:W-:Y:S01]  /*96e0*/  SEL R0, R0, RZ, P0 ;  /* 0x000000ff00007207 */ /* 0x000fe20000000000 */
[----:B------:R1:W-:Y:S01]  /*96f0*/  UTMALDG.4D [UR32], [UR22], desc[UR30] ;  /* 0x00001e20160075b4 */ /* 0x0003e20008019000 */
[----:B------:R-:W-:Y:S01]  /*9700*/  LOP3.LUT R9, R9, R2, RZ, 0x3c, !PT ;  /* 0x0000000209097212 */ /* 0x000fe200078e3cff */
[----:B------:R1:W-:Y:S01]  /*9710*/  UTMALDG.4D [UR24], [UR22], desc[UR30] ;  /* 0x00001e18160075b4 */ /* 0x0003e20008019000 */
[----:B------:R1:W-:Y:S01]  /*9720*/  UTMALDG.4D [UR16], [UR22], desc[UR30] ;  /* 0x00001e10160075b4 */ /* 0x0003e20008019000 */
[----:B------:R1:W-:Y:S02]  /*9730*/  UBLKCP.S.G [UR40], [UR8], UR10 ;  /* 0x00000028080073ba */ /* 0x0003e4000800020a */
[----:B-1----:R-:W-:-:S02]  /*9740*/  NOP ;  /* 0x0000000000007918 */ /* 0x002fc40000000000 */
.L_x_550:
[----:B------:R-:W-:Y:S05]  /*9750*/  BSYNC B0 ;  /* 0x0000000000007941 */ /* 0x000fea0003800000 */
.L_x_548:
[----:B------:R-:W-:-:S03]  /*9760*/  UMOV UR8, 0xffffffff ;  /* 0xffffffff00087882 */ /* 0x000fc60000000000 */
[----:B------:R-:W-:Y:S05]  /*9770*/  BRA.DIV UR8, `(.L_x_570) ;  /* 0x00000006089c7947 */ /* 0x000fea000b800000 */
[----:B------:R-:W-:-:S13]  /*9780*/  ELECT P0, URZ, PT ;  /* 0x00000000003f782f */ /* 0x000fda0003800000 */
.L_x_590:
[----:B------:R-:W-:Y:S05]  /*9790*/  @!P0 BRA `(.L_x_480) ;  /* 0x0000000000848947 */ /* 0x000fea0003800000 */
[----:B------:R-:W-:-:S06]  /*97a0*/  ULOP3.LUT UR8, UR38, 0x2, URZ, 0xfc, !UPT ;  /* 0x0000000226087892 */ /* 0x000fcc000f8efc3f */
[----:B------:R-:W-:-:S05]  /*97b0*/  IMAD.U32 R2, RZ, RZ, UR8 ;  /* 0x00000008ff027e24 */ /* 0x000fca000f8e00ff */
[----:B------:R-:W-:-:S13]  /*97c0*/  ISETP.NE.AND P2, PT, R2, 0x3, PT ;  /* 0x000000030200780c */ /* 0x000fda0003f45270 */
[----:B------:R-:W-:Y:S05]  /*97d0*/  @!P2 BRA `(.L_x_571) ;  /* 0x000000000004a947 */ /* 0x000fea0003800000 */
[----:B--2---:R-:W-:Y:S01]  /*97e0*/  BPT.TRAP 0x1 ;  /* 0x000000040000795c */ /* 0x004fe20000300000 */
.L_x_571:
        /* <DEDUP_REMOVED lines=15> */
.L_x_591:
[----:B------:R-:W3:Y:S02]  /*98e0*/  SYNCS.PHASECHK.TRANS64.TRYWAIT P0, [R3+URZ], R2 ;  /* 0x00000002030075a7 */ /* 0x000ee4000800017f */
[----:B---3--:R-:W-:Y:S05]  /*98f0*/  @!P0 BRA `(.L_x_573) ;  /* 0x0000000400748947 */ /* 0x008fea0003800000 */
.L_x_592:
[----:B------:R-:W-:Y:S05]  /*9900*/  @!P2 BRA `(.L_x_574) ;  /* 0x000000000004a947 */ /* 0x000fea0003800000 */
[----:B--2---:R-:W-:Y:S01]  /*9910*/  BPT.TRAP 0x1 ;  /* 0x000000040000795c */ /* 0x004fe20000300000 */
.L_x_574:
[----:B---3--:R-:W-:-:S04]  /*9920*/  VIADD R3, R7, 0x26840 ;  /* 0x0002684007037836 */ /* 0x008fc80000000000 */
[----:B------:R-:W-:-:S04]  /*9930*/  IMAD R0, R0, 0x8, R3 ;  /* 0x0000000800007824 */ /* 0x000fc800078e0203 */
[----:B------:R-:W3:Y:S02]  /*9940*/  SYNCS.PHASECHK.TRANS64.TRYWAIT P0, [R0+URZ], R5 ;  /* 0x00000005000075a7 */ /* 0x000ee4000800017f */
[----:B---3--:R-:W-:Y:S05]  /*9950*/  @!P0 BRA `(.L_x_575) ;  /* 0x0000000400708947 */ /* 0x008fea0003800000 */
.L_x_593:
[----:B------:R-:W-:-:S07]  /*9960*/  IMAD R3, R4, 0x8, R3 ;  /* 0x0000000804037824 */ /* 0x000fce00078e0203 */
.L_x_576:
[----:B----4-:R4:W1:Y:S02]  /*9970*/  SYNCS.PHASECHK.TRANS64.TRYWAIT P0, [R3+URZ], R2 ;  /* 0x00000002030075a7 */ /* 0x010864000800017f */
[----:B-1----:R-:W-:Y:S05]  /*9980*/  @!P0 NANOSLEEP.SYNCS 0x989680 ;  /* 0x009896800000895d */ /* 0x002fea0003900000 */
[----:B------:R-:W1:Y:S02]  /*9990*/  @!P0 SYNCS.PHASECHK.TRANS64 P0, [R3+URZ], R2 ;  /* 0x00000002030085a7 */ /* 0x000e64000800007f */
[----:B-1----:R-:W-:Y:S05]  /*99a0*/  @!P0 BRA `(.L_x_576) ;  /* 0xfffffffc00f08947 */ /* 0x002fea000383ffff */
.L_x_480:
[----:B--2---:R-:W-:Y:S05]  /*99b0*/  BSYNC B6 ;  /* 0x0000000000067941 */ /* 0x004fea0003800000 */
.L_x_474:
[----:B------:R-:W-:Y:S05]  /*99c0*/  EXIT ;  /* 0x000000000000794d */ /* 0x000fea0003800000 */
.L_x_490:
[----:B------:R-:W-:Y:S02]  /*99d0*/  IMAD.MOV.U32 R13, RZ, RZ, R16 ;  /* 0x000000ffff0d7224 */ /* 0x000fe400078e0010 */
[----:B------:R-:W-:Y:S02]  /*99e0*/  IMAD.MOV.U32 R12, RZ, RZ, RZ ;  /* 0x000000ffff0c7224 */ /* 0x000fe400078e00ff */
[----:B------:R-:W-:Y:S02]  /*99f0*/  IMAD.MOV.U32 R11, RZ, RZ, 0x1f ;  /* 0x0000001fff0b7424 */ /* 0x000fe400078e00ff */
[----:B------:R-:W-:-:S07]  /*9a00*/  IMAD.MOV.U32 R15, RZ, RZ, -0x1 ;  /* 0xffffffffff0f7424 */ /* 0x000fce00078e00ff */
[----:B-1---5:R-:W-:Y:S05]  /*9a10*/  WARPSYNC.COLLECTIVE R15, `(.L_x_577) ;  /* 0x000000000f087348 */ /* 0x022fea0003c00000 */
[----:B------:R2:W3:Y:S02]  /*9a20*/  SHFL.IDX P6, R14, R13, R12, R11 ;  /* 0x0000000c0d0e7389 */ /* 0x0004e400000c000b */
[----:B-123-5:R-:W-:Y:S01]  /*9a30*/  ENDCOLLECTIVE ;  /* 0x000000000000791b */ /* 0x02efe20003800000 */
.L_x_577:
[----:B------:R-:W-:Y:S05]  /*9a40*/  BRA `(.L_x_578) ;  /* 0xffffff7800487947 */ /* 0x000fea000383ffff */
.L_x_492:
[----:B-1----:R1:W3:Y:S02]  /*9a50*/  SYNCS.PHASECHK.TRANS64.TRYWAIT P0, [R18+URZ+0x26800], R5 ;  /* 0x02680005120075a7 */ /* 0x0022e4000800017f */
[----:B---3--:R-:W-:Y:S05]  /*9a60*/  @!P0 NANOSLEEP.SYNCS 0x989680 ;  /* 0x009896800000895d */ /* 0x008fea0003900000 */
[----:B------:R-:W3:Y:S02]  /*9a70*/  @!P0 SYNCS.PHASECHK.TRANS64 P0, [R18+URZ+0x26800], R5 ;  /* 0x02680005120085a7 */ /* 0x000ee4000800007f */
[----:B---3--:R-:W-:Y:S05]  /*9a80*/  @!P0 BRA `(.L_x_492) ;  /* 0xfffffffc00f08947 */ /* 0x008fea000383ffff */
[----:B------:R-:W-:Y:S05]  /*9a90*/  BRA `(.L_x_491) ;  /* 0xffffff78006c7947 */ /* 0x000fea000383ffff */
.L_x_497:
[----:B--2---:R-:W-:-:S04]  /*9aa0*/  IMAD.U32 R5, RZ, RZ, UR8 ;  /* 0x00000008ff057e24 */ /* 0x004fc8000f8e00ff */
[----:B------:R2:W3:Y:S03]  /*9ab0*/  SYNCS.PHASECHK.TRANS64.TRYWAIT P1, [R5+URZ+0x26810], R16 ;  /* 0x02681010050075a7 */ /* 0x0004e6000802017f */
[----:B---3--:R-:W-:Y:S05]  /*9ac0*/  @!P1 NANOSLEEP.SYNCS 0x989680 ;  /* 0x009896800000995d */ /* 0x008fea0003900000 */
[----:B------:R-:W3:Y:S02]  /*9ad0*/  @!P1 SYNCS.PHASECHK.TRANS64 P1, [R5+URZ+0x26810], R16 ;  /* 0x02681010050095a7 */ /* 0x000ee4000802007f */
[----:B---3--:R-:W-:Y:S05]  /*9ae0*/  @!P1 BRA `(.L_x_497) ;  /* 0xfffffffc00ec9947 */ /* 0x008fea000383ffff */
[----:B------:R-:W-:Y:S05]  /*9af0*/  BRA `(.L_x_496) ;  /* 0xffffff8000cc7947 */ /* 0x000fea000383ffff */
.L_x_501:
[----:B------:R-:W-:-:S04]  /*9b00*/  IMAD.U32 R5, RZ, RZ, UR8 ;  /* 0x00000008ff057e24 */ /* 0x000fc8000f8e00ff */
[----:B------:R1:W1:Y:S03]  /*9b10*/  SYNCS.PHASECHK.TRANS64.TRYWAIT P1, [R5+URZ+0x26830], R16 ;  /* 0x02683010050075a7 */ /* 0x000266000802017f */
[----:B-1----:R-:W-:Y:S05]  /*9b20*/  @!P1 NANOSLEEP.SYNCS 0x989680 ;  /* 0x009896800000995d */ /* 0x002fea0003900000 */
[----:B------:R-:W1:Y:S02]  /*9b30*/  @!P1 SYNCS.PHASECHK.TRANS64 P1, [R5+URZ+0x26830], R16 ;  /* 0x02683010050095a7 */ /* 0x000e64000802007f */
[----:B-1----:R-:W-:Y:S05]  /*9b40*/  @!P1 BRA `(.L_x_501) ;  /* 0xfffffffc00ec9947 */ /* 0x002fea000383ffff */
[----:B------:R-:W-:Y:S05]  /*9b50*/  BRA `(.L_x_500) ;  /* 0xffffff8400d87947 */ /* 0x000fea000383ffff */
.L_x_551:
[----:B-1----:R1:W2:Y:S02]  /*9b60*/  SYNCS.PHASECHK.TRANS64.TRYWAIT P0, [R0+URZ+0x26820], R3 ;  /* 0x02682003000075a7 */ /* 0x0022a4000800017f */
[----:B--2---:R-:W-:Y:S05]  /*9b70*/  @!P0 NANOSLEEP.SYNCS 0x989680 ;  /* 0x009896800000895d */ /* 0x004fea0003900000 */
[----:B------:R-:W2:Y:S02]  /*9b80*/  @!P0 SYNCS.PHASECHK.TRANS64 P0, [R0+URZ+0x26820], R3 ;  /* 0x02682003000085a7 */ /* 0x000ea4000800007f */
[----:B--2---:R-:W-:Y:S05]  /*9b90*/  @!P0 BRA `(.L_x_551) ;  /* 0xfffffffc00f08947 */ /* 0x004fea000383ffff */
[----:B------:R-:W-:Y:S05]  /*9ba0*/  BRA `(.L_x_579) ;  /* 0xffffffdc00787947 */ /* 0x000fea000383ffff */
.L_x_555:
[----:B-1----:R1:W2:Y:S02]  /*9bb0*/  SYNCS.PHASECHK.TRANS64.TRYWAIT P1, [R0+URZ+0x26840], R21 ;  /* 0x02684015000075a7 */ /* 0x0022a4000802017f */
[----:B--2---:R-:W-:Y:S05]  /*9bc0*/  @!P1 NANOSLEEP.SYNCS 0x989680 ;  /* 0x009896800000995d */ /* 0x004fea0003900000 */
[----:B------:R-:W2:Y:S02]  /*9bd0*/  @!P1 SYNCS.PHASECHK.TRANS64 P1, [R0+URZ+0x26840], R21 ;  /* 0x02684015000095a7 */ /* 0x000ea4000802007f */
[----:B--2---:R-:W-:Y:S05]  /*9be0*/  @!P1 BRA `(.L_x_555) ;  /* 0xfffffffc00f09947 */ /* 0x004fea000383ffff */
[----:B------:R-:W-:Y:S05]  /*9bf0*/  BRA `(.L_x_580) ;  /* 0xffffffe400987947 */ /* 0x000fea000383ffff */
.L_x_557:
[----:B--2---:R2:W3:Y:S02]  /*9c00*/  SYNCS.PHASECHK.TRANS64.TRYWAIT P1, [R0+URZ+0x26828], R21 ;  /* 0x02682815000075a7 */ /* 0x0044e4000802017f */
[----:B---3--:R-:W-:Y:S05]  /*9c10*/  @!P1 NANOSLEEP.SYNCS 0x989680 ;  /* 0x009896800000995d */ /* 0x008fea0003900000 */
[----:B------:R-:W3:Y:S02]  /*9c20*/  @!P1 SYNCS.PHASECHK.TRANS64 P1, [R0+URZ+0x26828], R21 ;  /* 0x02682815000095a7 */ /* 0x000ee4000802007f */
[----:B---3--:R-:W-:Y:S05]  /*9c30*/  @!P1 BRA `(.L_x_557) ;  /* 0xfffffffc00f09947 */ /* 0x008fea000383ffff */
[----:B------:R-:W-:Y:S05]  /*9c40*/  BRA `(.L_x_581) ;  /* 0xffffffe800487947 */ /* 0x000fea000383ffff */
.L_x_559:
[----:B---3--:R3:W4:Y:S02]  /*9c50*/  SYNCS.PHASECHK.TRANS64.TRYWAIT P1, [R0+URZ+0x26848], R21 ;  /* 0x02684815000075a7 */ /* 0x008724000802017f */
[----:B----4-:R-:W-:Y:S05]  /*9c60*/  @!P1 NANOSLEEP.SYNCS 0x989680 ;  /* 0x009896800000995d */ /* 0x010fea0003900000 */
[----:B------:R-:W4:Y:S02]  /*9c70*/  @!P1 SYNCS.PHASECHK.TRANS64 P1, [R0+URZ+0x26848], R21 ;  /* 0x02684815000095a7 */ /* 0x000f24000802007f */
[----:B----4-:R-:W-:Y:S05]  /*9c80*/  @!P1 BRA `(.L_x_559) ;  /* 0xfffffffc00f09947 */ /* 0x010fea000383ffff */
[----:B------:R-:W-:Y:S05]  /*9c90*/  BRA `(.L_x_582) ;  /* 0xffffffe800dc7947 */ /* 0x000fea000383ffff */
.L_x_561:
[----:B------:R-:W-:-:S07]  /*9ca0*/  SHF.L.U32 R5, R9, 0x1f, RZ ;  /* 0x0000001f09057819 */ /* 0x000fce00000006ff */
.L_x_583:
[----:B-1----:R1:W2:Y:S02]  /*9cb0*/  SYNCS.PHASECHK.TRANS64.TRYWAIT P1, [R0+URZ+0x26820], R5 ;  /* 0x02682005000075a7 */ /* 0x0022a4000802017f */
[----:B--2---:R-:W-:Y:S05]  /*9cc0*/  @!P1 NANOSLEEP.SYNCS 0x989680 ;  /* 0x009896800000995d */ /* 0x004fea0003900000 */
[----:B------:R-:W2:Y:S02]  /*9cd0*/  @!P1 SYNCS.PHASECHK.TRANS64 P1, [R0+URZ+0x26820], R5 ;  /* 0x02682005000095a7 */ /* 0x000ea4000802007f */
[----:B--2---:R-:W-:Y:S05]  /*9ce0*/  @!P1 BRA `(.L_x_583) ;  /* 0xfffffffc00f09947 */ /* 0x004fea000383ffff */
[----:B------:R-:W-:Y:S05]  /*9cf0*/  BRA `(.L_x_584) ;  /* 0xffffffec00807947 */ /* 0x000fea000383ffff */
.L_x_564:
[----:B-1----:R1:W2:Y:S02]  /*9d00*/  SYNCS.PHASECHK.TRANS64.TRYWAIT P1, [R0+URZ+0x26840], R7 ;  /* 0x02684007000075a7 */ /* 0x0022a4000802017f */
[----:B--2---:R-:W-:Y:S05]  /*9d10*/  @!P1 NANOSLEEP.SYNCS 0x989680 ;  /* 0x009896800000995d */ /* 0x004fea0003900000 */
[----:B------:R-:W2:Y:S02]  /*9d20*/  @!P1 SYNCS.PHASECHK.TRANS64 P1, [R0+URZ+0x26840], R7 ;  /* 0x02684007000095a7 */ /* 0x000ea4000802007f */
[----:B--2---:R-:W-:Y:S05]  /*9d30*/  @!P1 BRA `(.L_x_564) ;  /* 0xfffffffc00f09947 */ /* 0x004fea000383ffff */
[----:B------:R-:W-:Y:S05]  /*9d40*/  BRA `(.L_x_585) ;  /* 0xfffffff0002c7947 */ /* 0x000fea000383ffff */
.L_x_566:
[----:B--2---:R2:W3:Y:S02]  /*9d50*/  SYNCS.PHASECHK.TRANS64.TRYWAIT P1, [R0+URZ+0x26828], R7 ;  /* 0x02682807000075a7 */ /* 0x0044e4000802017f */
[----:B---3--:R-:W-:Y:S05]  /*9d60*/  @!P1 NANOSLEEP.SYNCS 0x989680 ;  /* 0x009896800000995d */ /* 0x008fea0003900000 */
[----:B------:R-:W3:Y:S02]  /*9d70*/  @!P1 SYNCS.PHASECHK.TRANS64 P1, [R0+URZ+0x26828], R7 ;  /* 0x02682807000095a7 */ /* 0x000ee4000802007f */
[----:B---3--:R-:W-:Y:S05]  /*9d80*/  @!P1 BRA `(.L_x_566) ;  /* 0xfffffffc00f09947 */ /* 0x008fea000383ffff */
[----:B------:R-:W-:Y:S05]  /*9d90*/  BRA `(.L_x_586) ;  /* 0xfffffff000d47947 */ /* 0x000fea000383ffff */
.L_x_568:
[----:B---3--:R3:W4:Y:S02]  /*9da0*/  SYNCS.PHASECHK.TRANS64.TRYWAIT P0, [R3+URZ+0x26840], R2 ;  /* 0x02684002030075a7 */ /* 0x008724000800017f */
[----:B----4-:R-:W-:Y:S05]  /*9db0*/  @!P0 NANOSLEEP.SYNCS 0x989680 ;  /* 0x009896800000895d */ /* 0x010fea0003900000 */
[----:B------:R-:W4:Y:S02]  /*9dc0*/  @!P0 SYNCS.PHASECHK.TRANS64 P0, [R3+URZ+0x26840], R2 ;  /* 0x02684002030085a7 */ /* 0x000f24000800007f */
[----:B----4-:R-:W-:Y:S05]  /*9dd0*/  @!P0 BRA `(.L_x_568) ;  /* 0xfffffffc00f08947 */ /* 0x010fea000383ffff */
[----:B------:R-:W-:Y:S05]  /*9de0*/  BRA `(.L_x_587) ;  /* 0xfffffff4007c7947 */ /* 0x000fea000383ffff */
.L_x_570:
[----:B------:R-:W-:Y:S01]  /*9df0*/  BSSY B0, `(.L_x_588) ;  /* 0x0000006000007945 */ /* 0x000fe20003800000 */
[----:B------:R-:W-:-:S07]  /*9e00*/  IMAD.MOV.U32 R15, RZ, RZ, -0x1 ;  /* 0xffffffffff0f7424 */ /* 0x000fce00078e00ff */
[----:B--2---:R-:W-:Y:S05]  /*9e10*/  WARPSYNC.COLLECTIVE R15, `(.L_x_589) ;  /* 0x000000000f0c7348 */ /* 0x004fea0003c00000 */
[----:B------:R-:W-:Y:S02]  /*9e20*/  ELECT P6, UR62, PT ;  /* 0x00000000003e782f */ /* 0x000fe400038c0000 */
[----:B------:R-:W-:Y:S01]  /*9e30*/  MOV R14, UR62 ;  /* 0x0000003e000e7c02 */ /* 0x000fe20008000f00 */
[----:B--2---:R-:W-:Y:S10]  /*9e40*/  ENDCOLLECTIVE ;  /* 0x000000000000791b */ /* 0x004ff40003800000 */
.L_x_589:
[----:B------:R-:W-:Y:S05]  /*9e50*/  BSYNC B0 ;  /* 0x0000000000007941 */ /* 0x000fea0003800000 */
.L_x_588:
[----:B------:R-:W-:Y:S01]  /*9e60*/  PLOP3.LUT P0, PT, P6, PT, PT, 0x80, 0x0 ;  /* 0x000000000000781c */ /* 0x000fe2000370f070 */
[----:B------:R-:W-:-:S12]  /*9e70*/  BRA `(.L_x_590) ;  /* 0xfffffff800447947 */ /* 0x000fd8000383ffff */
.L_x_572:
[----:B-1----:R1:W3:Y:S02]  /*9e80*/  SYNCS.PHASECHK.TRANS64.TRYWAIT P0, [R6+URZ], R5 ;  /* 0x00000005060075a7 */ /* 0x0022e4000800017f */
[----:B---3--:R-:W-:Y:S05]  /*9e90*/  @!P0 NANOSLEEP.SYNCS 0x989680 ;  /* 0x009896800000895d */ /* 0x008fea0003900000 */
[----:B------:R-:W3:Y:S02]  /*9ea0*/  @!P0 SYNCS.PHASECHK.TRANS64 P0, [R6+URZ], R5 ;  /* 0x00000005060085a7 */ /* 0x000ee4000800007f */
[----:B---3--:R-:W-:Y:S05]  /*9eb0*/  @!P0 BRA `(.L_x_572) ;  /* 0xfffffffc00f08947 */ /* 0x008fea000383ffff */
[----:B------:R-:W-:Y:S05]  /*9ec0*/  BRA `(.L_x_591) ;  /* 0xfffffff800847947 */ /* 0x000fea000383ffff */
.L_x_573:
[----:B---3--:R3:W4:Y:S02]  /*9ed0*/  SYNCS.PHASECHK.TRANS64.TRYWAIT P0, [R3+URZ], R2 ;  /* 0x00000002030075a7 */ /* 0x008724000800017f */
[----:B----4-:R-:W-:Y:S05]  /*9ee0*/  @!P0 NANOSLEEP.SYNCS 0x989680 ;  /* 0x009896800000895d */ /* 0x010fea0003900000 */
[----:B------:R-:W4:Y:S02]  /*9ef0*/  @!P0 SYNCS.PHASECHK.TRANS64 P0, [R3+URZ], R2 ;  /* 0x00000002030085a7 */ /* 0x000f24000800007f */
[----:B----4-:R-:W-:Y:S05]  /*9f00*/  @!P0 BRA `(.L_x_573) ;  /* 0xfffffffc00f08947 */ /* 0x010fea000383ffff */
[----:B------:R-:W-:Y:S05]  /*9f10*/  BRA `(.L_x_592) ;  /* 0xfffffff800787947 */ /* 0x000fea000383ffff */
.L_x_575:
[----:B---3--:R3:W4:Y:S02]  /*9f20*/  SYNCS.PHASECHK.TRANS64.TRYWAIT P0, [R0+URZ], R5 ;  /* 0x00000005000075a7 */ /* 0x008724000800017f */
[----:B----4-:R-:W-:Y:S05]  /*9f30*/  @!P0 NANOSLEEP.SYNCS 0x989680 ;  /* 0x009896800000895d */ /* 0x010fea0003900000 */
[----:B------:R-:W4:Y:S02]  /*9f40*/  @!P0 SYNCS.PHASECHK.TRANS64 P0, [R0+URZ], R5 ;  /* 0x00000005000085a7 */ /* 0x000f24000800007f */
[----:B----4-:R-:W-:Y:S05]  /*9f50*/  @!P0 BRA `(.L_x_575) ;  /* 0xfffffffc00f08947 */ /* 0x010fea000383ffff */
[----:B------:R-:W-:Y:S05]  /*9f60*/  BRA `(.L_x_593) ;  /* 0xfffffff8007c7947 */ /* 0x000fea000383ffff */
.L_x_594:
        /* <DEDUP_REMOVED lines=9> */
.L_x_3297:


//--------------------- .text._ZN7cutlass13device_kernelIN5flash11enable_sm90INS1_16FlashAttnBwdSm90INS1_25CollectiveMainloopBwdSm90ILi2ELi2ELi2EN4cute5tupleIJNS5_1CILi1EEES8_S8_EEENS6_IJNS7_ILi64EEENS7_ILi128EEENS7_ILi96EEEEEENS_10bfloat16_tEfNS_4arch4Sm90ELb0ELb0ELb0ELb1ELb1ELb1ELb0ELb0ELi2ELi1ELi2ELi1ELb1EEENS1_21CollectiveEpilogueBwdISD_SE_SG_Li256ELb1ELb0ELi1EEENS1_19SingleTileSchedulerILb1ELb0ELb0ELi128EEEEEEEEEvNT_6ParamsE --------------------------
	.section	.text._ZN7cutlass13device_kernelIN5flash11enable_sm90INS1_16FlashAttnBwdSm90INS1_25CollectiveMainloopBwdSm90ILi2ELi2ELi2EN4cute5tupleIJNS5_1CILi1EEES8_S8_EEENS6_IJNS7_ILi64EEENS7_ILi128EEENS7_ILi96EEEEEENS_10bfloat16_tEfNS_4arch4Sm90ELb0ELb0ELb0ELb1ELb1ELb1ELb0ELb0ELi2ELi1ELi2ELi1ELb1EEENS1_21CollectiveEpilogueBwdISD_SE_SG_Li256ELb1ELb0ELi1EEENS1_19SingleTileSchedulerILb1ELb0ELb0ELi128EEEEEEEEEvNT_6ParamsE,"ax",@progbits
	.align	128
.text._ZN7cutlass13device_kernelIN5flash11enable_sm90INS1_16FlashAttnBwdSm90INS1_25CollectiveMainloopBwdSm90ILi2ELi2ELi2EN4cute5tupleIJNS5_1CILi1EEES8_S8_EEENS6_IJNS7_ILi64EEENS7_ILi128EEENS7_ILi96EEEEEENS_10bfloat16_tEfNS_4arch4Sm90ELb0ELb0ELb0ELb1ELb1ELb1ELb0ELb0ELi2ELi1ELi2ELi1ELb1EEENS1_21CollectiveEpilogueBwdISD_SE_SG_Li256ELb1ELb0ELi1EEENS1_19SingleTileSchedulerILb1ELb0ELb0ELi128EEEEEEEEEvNT_6ParamsE:
        .type           _ZN7cutlass13device_kernelIN5flash11enable_sm90INS1_16FlashAttnBwdSm90INS1_25CollectiveMainloopBwdSm90ILi2ELi2ELi2EN4cute5tupleIJNS5_1CILi1EEES8_S8_EEENS6_IJNS7_ILi64EEENS7_ILi128EEENS7_ILi96EEEEEENS_10bfloat16_tEfNS_4arch4Sm90ELb0ELb0ELb0ELb1ELb1ELb1ELb0ELb0ELi2ELi1ELi2ELi1ELb1EEENS1_21CollectiveEpilogueBwdISD_SE_SG_Li256ELb1ELb0ELi1EEENS1_19SingleTileSchedulerILb1ELb0ELb0ELi128EEEEEEEEEvNT_6ParamsE,@function
        .size           _ZN7cutlass13device_kernelIN5flash11enable_sm90INS1_16FlashAttnBwdSm90INS1_25CollectiveMainloopBwdSm90ILi2ELi2ELi2EN4cute5tupleIJNS5_1CILi1EEES8_S8_EEENS6_IJNS7_ILi64EEENS7_ILi128EEENS7_ILi96EEEEEENS_10bfloat16_tEfNS_4arch4Sm90ELb0ELb0ELb0ELb1ELb1ELb1ELb0ELb0ELi2ELi1ELi2ELi1ELb1EEENS1_21CollectiveEpilogueBwdISD_SE_SG_Li256ELb1ELb0ELi1EEENS1_19SingleTileSchedulerILb1ELb0ELb0ELi128EEEEEEEEEvNT_6ParamsE,(.L_x_3298 - _ZN7cutlass13device_kernelIN5flash11enable_sm90INS1_16FlashAttnBwdSm90INS1_25CollectiveMainloopBwdSm90ILi2ELi2ELi2EN4cute5tupleIJNS5_1CILi1EEES8_S8_EEENS6_IJNS7_ILi64EEENS7_ILi128EEENS7_ILi96EEEEEENS_10bfloat16_tEfNS_4arch4Sm90ELb0ELb0ELb0ELb1ELb1ELb1ELb0ELb0ELi2ELi1ELi2ELi1ELb1EEENS1_21CollectiveEpilogueBwdISD_SE_SG_Li256ELb1ELb0ELi1EEENS1_19SingleTileSchedulerILb1ELb0ELb0ELi128EEEEEEEEEvNT_6ParamsE)
        .other          _ZN7cutlass13device_kernelIN5flash11enable_sm90INS1_16FlashAttnBwdSm90INS1_25CollectiveMainloopBwdSm90ILi2ELi2ELi2EN4cute5tupleIJNS5_1CILi1EEES8_S8_EEENS6_IJNS7_ILi64EEENS7_ILi128EEENS7_ILi96EEEEEENS_10bfloat16_tEfNS_4arch4Sm90ELb0ELb0ELb0ELb1ELb1ELb1ELb0ELb0ELi2ELi1ELi2ELi1ELb1EEENS1_21CollectiveEpilogueBwdISD_SE_SG_Li256ELb1ELb0ELi1EEENS1_19SingleTileSchedulerILb1ELb0ELb0ELi128EEEEEEEEEvNT_6ParamsE,@"STO_CUDA_ENTRY STV_DEFAULT"
_ZN7cutlass13device_kernelIN5flash11enable_sm90INS1_16FlashAttnBwdSm90INS1_25CollectiveMainloopBwdSm90ILi2ELi2ELi2EN4cute5tupleIJNS5_1CILi1EEES8_S8_EEENS6_IJNS7_ILi64EEENS7_ILi128EEENS7_ILi96EEEEEENS_10bfloat16_tEfNS_4arch4Sm90ELb0ELb0ELb0ELb1ELb1ELb1ELb0ELb0ELi2ELi1ELi2ELi1ELb1EEENS1_21CollectiveEpilogueBwdISD_SE_SG_Li256ELb1ELb0ELi1EEENS1_19SingleTileSchedulerILb1ELb0ELb0ELi128EEEEEEEEEvNT_6ParamsE:
        /* <DEDUP_REMOVED lines=23> */
.L_x_596:
[----:B------:R-:W-:Y:S05]  /*0170*/  BSYNC B0 ;  /* 0x0000000000007941 */ /* 0x000fea0003800000 */
.L_x_595:
        /* <DEDUP_REMOVED lines=37> */
.L_x_597:
        /* <DEDUP_REMOVED lines=22> */
.L_x_598:
[----:B------:R-:W-:Y:S01]  /*0530*/  PLOP3.LUT P0, PT, PT, PT, UP0, 0x80, 0x0 ;  /* 0x000000000000781c */ /* 0x000fe20003f0f008 */
[----:B------:R-:W-:Y:S01]  /*0540*/  NOP ;  /* 0x0000000000007918 */ /* 0x000fe20000000000 */
[----:B------:R-:W-:Y:S01]  /*0550*/  ULDC.64 UR46, c[0x0][0x208] ;  /* 0x00008200002e7ab9 */ /* 0x000fe20000000a00 */
[----:B------:R-:W-:Y:S01]  /*0560*/  BSSY B6, `(.L_x_599) ;  /* 0x00009ca000067945 */ /* 0x000fe20003800000 */
[----:B-12-4-:R-:W-:Y:S09]  /*0570*/  BAR.SYNC.DEFER_BLOCKING 0x0 ;  /* 0x0000000000007b1d */ /* 0x016ff20000010000 */
[----:B------:R-:W-:Y:S05]  /*0580*/  @!P0 BRA `(.L_x_600) ;  /* 0x0000005800c88947 */ /* 0x000fea0003800000 */
.L_x_601:
        /* <DEDUP_REMOVED lines=21> */
.L_x_602:
        /* <DEDUP_REMOVED lines=14> */
.L_x_604:
[----:B------:R-:W-:-:S05]  /*07c0*/  ULDC UR4, c[0x0][0x8bc] ;  /* 0x00022f0000047ab9 */ /* 0x000fca0000000800 */
.L_x_603:
        /* <DEDUP_REMOVED lines=21> */
.L_x_606:
        /* <DEDUP_REMOVED lines=14> */
.L_x_607:
        /* <DEDUP_REMOVED lines=10> */
.L_x_608:
        /* <DEDUP_REMOVED lines=11> */
.L_x_609:
        /* <DEDUP_REMOVED lines=72> */
.L_x_612:
        /* <DEDUP_REMOVED lines=15> */
.L_x_611:
        /* <DEDUP_REMOVED lines=22> */
.L_x_614:
        /* <DEDUP_REMOVED lines=15> */
.L_x_613:
[----:B------:R-:W-:Y:S01]  /*1310*/  SHF.R.S32.HI R25, RZ, 0x1f, R22 ;  /* 0x0000001fff197819 */ /* 0x000fe20000011416 */
[----:B------:R-:W-:-:S03]  /*1320*/  UMOV UR4, 0xffffffff ;  /* 0xffffffff00047882 */ /* 0x000fc60000000000 */
[----:B------:R-:W-:-:S04]  /*1330*/  LEA.HI R0, R25, R22, RZ, 0x7 ;  /* 0x0000001619007211 */ /* 0x000fc800078f38ff */
[----:B------:R-:W-:Y:S01]  /*1340*/  SHF.R.S32.HI R16, RZ, 0x7, R0 ;  /* 0x00000007ff107819 */ /* 0x000fe20000011400 */
[----:B------:R-:W-:Y:S06]  /*1350*/  BRA.DIV UR4, `(.L_x_615) ;  /* 0x0000008e04b07947 */ /* 0x000fec000b800000 */
[----:B------:R2:W3:Y:S02]  /*1360*/  SHFL.IDX PT, R14, R16, RZ, 0x1f ;  /* 0x00001fff100e7589 */ /* 0x0004e400000e0000 */
.L_x_719:
        /* <DEDUP_REMOVED lines=14> */
.L_x_616:
        /* <DEDUP_REMOVED lines=19> */
.L_x_618:
        /* <DEDUP_REMOVED lines=125> */
.L_x_629:
[----:B------:R-:W-:-:S06]  /*1d50*/  UISETP.NE.AND UP0, UPT, UR11, 0x3, UPT ;  /* 0x000000030b00788c */ /* 0x000fcc000bf05270 */
[----:B------:R-:W-:-:S13]  /*1d60*/  PLOP3.LUT P0, PT, PT, PT, UP0, 0x80, 0x0 ;  /* 0x000000000000781c */ /* 0x000fda0003f0f008 */
[----:B-1----:R-:W-:Y:S05]  /*1d70*/  @!P0 BRA `(.L_x_619) ;  /* 0x0000000000048947 */ /* 0x002fea0003800000 */
[----:B------:R-:W-:Y:S01]  /*1d80*/  BPT.TRAP 0x1 ;  /* 0x000000040000795c */ /* 0x000fe20000300000 */
.L_x_619:
[----:B------:R-:W-:Y:S01]  /*1d90*/  R2UR UR8, R18 ;  /* 0x00000000120872ca */ /* 0x000fe200000e0000 */
[----:B------:R-:W-:-:S05]  /*1da0*/  IMAD.U32 R16, RZ, RZ, UR5 ;  /* 0x00000005ff107e24 */ /* 0x000fca000f8e00ff */
[----:B------:R-:W-:-:S07]  /*1db0*/  SHF.L.U32 R16, R16, 0x1f, RZ ;  /* 0x0000001f10107819 */ /* 0x000fce00000006ff */
[----:B------:R-:W-:-:S09]  /*1dc0*/  ULEA UR8, UR6, UR8, 0x3 ;  /* 0x0000000806087291 */ /* 0x000fd2000f8e183f */
[----:B------:R1:W2:Y:S01]  /*1dd0*/  SYNCS.PHASECHK.TRANS64.TRYWAIT P1, [UR8+0x26810], R16 ;  /* 0x02681010ff0075a7 */ /* 0x0002a20008020148 */
[----:B------:R-:W-:Y:S05]  /*1de0*/  @!P0 BRA `(.L_x_620) ;  /* 0x0000000000048947 */ /* 0x000fea0003800000 */
[----:B------:R-:W-:Y:S01]  /*1df0*/  BPT.TRAP 0x1 ;  /* 0x000000040000795c */ /* 0x000fe20000300000 */
.L_x_620:
[----:B--2---:R-:W-:Y:S05]  /*1e00*/  @P1 BRA `(.L_x_621) ;  /* 0x0000000000081947 */ /* 0x004fea0003800000 */
[----:B------:R-:W2:Y:S02]  /*1e10*/  SYNCS.PHASECHK.TRANS64.TRYWAIT P1, [UR8+0x26810], R16 ;  /* 0x02681010ff0075a7 */ /* 0x000ea40008020148 */
[----:B--2---:R-:W-:Y:S05]  /*1e20*/  @!P1 BRA `(.L_x_622) ;  /* 0x0000008400309947 */ /* 0x004fea0003800000 */
.L_x_621:
        /* <DEDUP_REMOVED lines=67> */
.L_x_623:
[----:B------:R1:W1:Y:S01]  /*2260*/  SYNCS.PHASECHK.TRANS64.TRYWAIT P1, [UR8+0x26830], R16 ;  /* 0x02683010ff0075a7 */ /* 0x0002620008020148 */
[----:B------:R-:W-:Y:S05]  /*2270*/  @!P0 BRA `(.L_x_624) ;  /* 0x0000000000048947 */ /* 0x000fea0003800000 */
[----:B------:R-:W-:Y:S01]  /*2280*/  BPT.TRAP 0x1 ;  /* 0x000000040000795c */ /* 0x000fe20000300000 */
.L_x_624:
[----:B-1----:R-:W-:Y:S05]  /*2290*/  @P1 BRA `(.L_x_625) ;  /* 0x0000000000081947 */ /* 0x002fea0003800000 */
[----:B------:R-:W1:Y:S02]  /*22a0*/  SYNCS.PHASECHK.TRANS64.TRYWAIT P1, [UR8+0x26830], R16 ;  /* 0x02683010ff0075a7 */ /* 0x000e640008020148 */
[----:B-1----:R-:W-:Y:S05]  /*22b0*/  @!P1 BRA `(.L_x_626) ;  /* 0x0000008000249947 */ /* 0x002fea0003800000 */
.L_x_625:
        /* <DEDUP_REMOVED lines=440> */
.L_x_627:
        /* <DEDUP_REMOVED lines=46> */
.L_x_628:
        /* <DEDUP_REMOVED lines=62> */
.L_x_610:
        /* <DEDUP_REMOVED lines=150> */
.L_x_631:
        /* <DEDUP_REMOVED lines=60> */
.L_x_633:
[----:B------:R-:W-:Y:S05]  /*5220*/  BSYNC B0 ;  /* 0x0000000000007941 */ /* 0x000fea0003800000 */
.L_x_632:
        /* <DEDUP_REMOVED lines=22> */
.L_x_635:
[----:B------:R-:W-:Y:S05]  /*5390*/  BSYNC B0 ;  /* 0x0000000000007941 */ /* 0x000fea0003800000 */
.L_x_634:
        /* <DEDUP_REMOVED lines=26> */
.L_x_637:
[----:B------:R-:W-:Y:S05]  /*5540*/  BSYNC B0 ;  /* 0x0000000000007941 */ /* 0x000fea0003800000 */
.L_x_636:
        /* <DEDUP_REMOVED lines=23> */
.L_x_630:
        /* <DEDUP_REMOVED lines=41> */
.L_x_638:
        /* <DEDUP_REMOVED lines=47> */
.L_x_640:
[----:B------:R-:W-:Y:S05]  /*5c40*/  BSYNC B0 ;  /* 0x0000000000007941 */ /* 0x000fea0003800000 */
.L_x_639:
        /* <DEDUP_REMOVED lines=21> */
.L_x_642:
[----:B------:R-:W-:Y:S05]  /*5da0*/  BSYNC B0 ;  /* 0x0000000000007941 */ /* 0x000fea0003800000 */
.L_x_641:
        /* <DEDUP_REMOVED lines=25> */
.L_x_644:
[----:B------:R-:W-:Y:S05]  /*5f40*/  BSYNC B0 ;  /* 0x0000000000007941 */ /* 0x000fea0003800000 */
.L_x_643:
        /* <DEDUP_REMOVED lines=22> */
.L_x_600:
        /* <DEDUP_REMOVED lines=9> */
[----:B------:R-:W1:Y:S01]  /*6140*/  S2UR UR25, SR_CTAID.X ;  /* 0x00000000001979c3 */ /* 0x000e620000002500 */
[----:B------:R-:W-:-:S04]  /*6150*/  ISETP.NE.U32.AND P0, PT, RZ, UR4, PT ;  /* 0x00000004ff007c0c */ /* 0x000fc8000bf05070 */
[----:B------:R-:W-:-:S03]  /*6160*/  ISETP.NE.AND.EX P0, PT, RZ, UR5, PT, P0 ;  /* 0x00000005ff007c0c */ /* 0x000fc6000bf05300 */
[----:B------:R-:W2:Y:S10]  /*6170*/  S2UR UR12, SR_CTAID.Z ;  /* 0x00000000000c79c3 */ /* 0x000eb40000002700 */
[----:B------:R-:W-:Y:S05]  /*6180*/  @!P0 BRA `(.L_x_646) ;  /* 0x00000000001c8947 */ /* 0x000fea0003800000 */
[----:B------:R-:W-:Y:S02]  /*6190*/  ULDC.64 UR4, c[0x0][0x8d8] ;  /* 0x0002360000047ab9 */ /* 0x000fe40000000a00 */
[----:B--2---:R-:W-:-:S06]  /*61a0*/  UIMAD.WIDE UR4, UR12, 0x4, UR4 ;  /* 0x000000040c0478a5 */ /* 0x004fcc000f8e0204 */
[----:B------:R-:W-:Y:S02]  /*61b0*/  IMAD.U32 R2, RZ, RZ, UR4 ;  /* 0x00000004ff027e24 */ /* 0x000fe4000f8e00ff */
[----:B------:R-:W-:-:S05]  /*61c0*/  IMAD.U32 R3, RZ, RZ, UR5 ;  /* 0x00000005ff037e24 */ /* 0x000fca000f8e00ff */
[----:B------:R-:W2:Y:S02]  /*61d0*/  LDG.E R2, desc[UR46][R2.64] ;  /* 0x0000002e02027981 */ /* 0x000ea4000c1e1900 */
[----:B--2---:R-:W-:Y:S01]  /*61e0*/  R2UR UR4, R2 ;  /* 0x00000000020472ca */ /* 0x004fe200000e0000 */
[----:B------:R-:W-:-:S14]  /*61f0*/  BRA `(.L_x_647) ;  /* 0x0000000000387947 */ /* 0x000fdc0003800000 */
.L_x_646:
[----:B------:R-:W-:Y:S02]  /*6200*/  ULDC.64 UR4, c[0x0][0x8d0] ;  /* 0x0002340000047ab9 */ /* 0x000fe40000000a00 */
[----:B------:R-:W-:-:S04]  /*6210*/  ISETP.NE.U32.AND P0, PT, RZ, UR4, PT ;  /* 0x00000004ff007c0c */ /* 0x000fc8000bf05070 */
[----:B------:R-:W-:-:S13]  /*6220*/  ISETP.NE.AND.EX P0, PT, RZ, UR5, PT, P0 ;  /* 0x00000005ff007c0c */ /* 0x000fda000bf05300 */
[----:B------:R-:W-:Y:S05]  /*6230*/  @!P0 BRA `(.L_x_648) ;  /* 0x0000000000248947 */ /* 0x000fea0003800000 */
[----:B------:R-:W-:Y:S02]  /*6240*/  ULDC.64 UR4, c[0x0][0x8d0] ;  /* 0x0002340000047ab9 */ /* 0x000fe40000000a00 */
[----:B--2---:R-:W-:-:S06]  /*6250*/  UIMAD.WIDE UR4, UR12, 0x4, UR4 ;  /* 0x000000040c0478a5 */ /* 0x004fcc000f8e0204 */
[----:B------:R-:W-:Y:S02]  /*6260*/  IMAD.U32 R2, RZ, RZ, UR4 ;  /* 0x00000004ff027e24 */ /* 0x000fe4000f8e00ff */
[----:B------:R-:W-:-:S05]  /*6270*/  IMAD.U32 R3, RZ, RZ, UR5 ;  /* 0x00000005ff037e24 */ /* 0x000fca000f8e00ff */
[----:B------:R-:W2:Y:S04]  /*6280*/  LDG.E R0, desc[UR46][R2.64] ;  /* 0x0000002e02007981 */ /* 0x000ea8000c1e1900 */
[----:B------:R-:W2:Y:S02]  /*6290*/  LDG.E R5, desc[UR46][R2.64+0x4] ;  /* 0x0000042e02057981 */ /* 0x000ea4000c1e1900 */
[----:B--2---:R-:W-:-:S05]  /*62a0*/  IMAD.IADD R0, R5, 0x1, -R0 ;  /* 0x0000000105007824 */ /* 0x004fca00078e0a00 */
[----:B------:R-:W-:Y:S01]  /*62b0*/  R2UR UR4, R0 ;  /* 0x00000000000472ca */ /* 0x000fe200000e0000 */
[----:B------:R-:W-:-:S14]  /*62c0*/  BRA `(.L_x_647) ;  /* 0x0000000000047947 */ /* 0x000fdc0003800000 */
.L_x_648:
[----:B------:R-:W-:-:S05]  /*62d0*/  ULDC UR4, c[0x0][0x8bc] ;  /* 0x00022f0000047ab9 */ /* 0x000fca0000000800 */
.L_x_647:
[----:B-1----:R-:W-:-:S04]  /*62e0*/  USHF.L.U32 UR5, UR25, 0x7, URZ ;  /* 0x0000000719057899 */ /* 0x002fc8000800063f */
[----:B------:R-:W-:-:S04]  /*62f0*/  UISETP.GE.AND UP0, UPT, UR5, UR4, UPT ;  /* 0x000000040500728c */ /* 0x000fc8000bf06270 */
[----:B--2---:R-:W-:-:S06]  /*6300*/  USEL UR12, UR12, 0xffffffff, !UP0 ;  /* 0xffffffff0c0c7887 */ /* 0x004fcc000c000000 */
        /* <DEDUP_REMOVED lines=10> */
[----:B------:R-:W-:Y:S02]  /*63b0*/  ULDC.64 UR4, c[0x0][0x780] ;  /* 0x0001e00000047ab9 */ /* 0x000fe40000000a00 */
[----:B------:R-:W-:-:S03]  /*63c0*/  UISETP.NE.U32.AND UP1, UPT, UR4, URZ, UPT ;  /* 0x0000003f0400728c */ /* 0x000fc6000bf25070 */
[----:B------:R-:W2:Y:S01]  /*63d0*/  @P0 LDG.E R0, desc[UR46][R2.64] ;  /* 0x0000002e02000981 */ /* 0x000ea2000c1e1900 */
[----:B------:R-:W-:-:S06]  /*63e0*/  UISETP.NE.AND.EX UP1, UPT, UR5, URZ, UPT, UP1 ;  /* 0x0000003f0500728c */ /* 0x000fcc000bf25310 */
[----:B------:R-:W-:-:S05]  /*63f0*/  PLOP3.LUT P1, PT, PT, PT, UP1, 0x80, 0x0 ;  /* 0x000000000000781c */ /* 0x000fca0003f2f018 */
[----:B------:R-:W-:Y:S02]  /*6400*/  @UP1 ULDC.64 UR4, c[0x0][0x780] ;  /* 0x0001e00000041ab9 */ /* 0x000fe40000000a00 */
[----:B------:R-:W-:-:S06]  /*6410*/  @UP1 UIMAD.WIDE UR4, UR12, 0x4, UR4 ;  /* 0x000000040c0418a5 */ /* 0x000fcc000f8e0204 */
[----:B------:R-:W-:Y:S02]  /*6420*/  IMAD.U32 R4, RZ, RZ, UR4 ;  /* 0x00000004ff047e24 */ /* 0x000fe4000f8e00ff */
[----:B------:R-:W-:-:S05]  /*6430*/  IMAD.U32 R5, RZ, RZ, UR5 ;  /* 0x00000005ff057e24 */ /* 0x000fca000f8e00ff */
[----:B------:R-:W3:Y:S01]  /*6440*/  @P1 LDG.E R4, desc[UR46][R4.64] ;  /* 0x0000002e04041981 */ /* 0x000ee2000c1e1900 */
[----:B------:R-:W-:Y:S01]  /*6450*/  PLOP3.LUT P2, PT, PT, PT, UP0, 0x80, 0x0 ;  /* 0x000000000000781c */ /* 0x000fe20003f4f008 */
[----:B------:R-:W1:-:S12]  /*6460*/  S2UR UR19, SR_CTAID.Y ;  /* 0x00000000001379c3 */ /* 0x000e580000002600 */
[----:B--2---:R-:W-:-:S13]  /*6470*/  @P2 R2UR UR4, R0 ;  /* 0x00000000000422ca */ /* 0x004fda00000e0000 */
[----:B------:R-:W-:-:S04]  /*6480*/  @UP0 ULEA UR4, UR12, UR4, 0x6 ;  /* 0x000000040c040291 */ /* 0x000fc8000f8e303f */
[----:B------:R-:W-:-:S04]  /*6490*/  @UP0 USHF.R.S32.HI UR5, URZ, 0x1f, UR4 ;  /* 0x0000001f3f050899 */ /* 0x000fc80008011404 */
[----:B------:R-:W-:-:S03]  /*64a0*/  @UP0 ULEA.HI UR5, UR5, UR4, URZ, 0x6 ;  /* 0x0000000405050291 */ /* 0x000fc6000f8f303f */
[----:B------:R-:W-:Y:S01]  /*64b0*/  ULDC UR4, c[0x0][0x280] ;  /* 0x0000a00000047ab9 */ /* 0x000fe20000000800 */
[----:B------:R-:W-:Y:S01]  /*64c0*/  @UP0 USHF.R.S32.HI UR5, URZ, 0x6, UR5 ;  /* 0x000000063f050899 */ /* 0x000fe20008011405 */
[----:B---3--:R-:W-:Y:S01]  /*64d0*/  @P1 R2UR UR4, R4 ;  /* 0x00000000040412ca */ /* 0x008fe200000e0000 */
[----:B-1----:R-:W-:-:S14]  /*64e0*/  @P1 BRA `(.L_x_649) ;  /* 0x0000000000181947 */ /* 0x002fdc0003800000 */
[----:B------:R-:W-:Y:S05]  /*64f0*/  @!P0 BRA `(.L_x_649) ;  /* 0x0000000000148947 */ /* 0x000fea0003800000 */
[----:B------:R-:W2:Y:S04]  /*6500*/  LDG.E R4, desc[UR46][R2.64] ;  /* 0x0000002e02047981 */ /* 0x000ea8000c1e1900 */
[----:B------:R-:W3:Y:S01]  /*6510*/  LDG.E R0, desc[UR46][R2.64+0x4] ;  /* 0x0000042e02007981 */ /* 0x000ee2000c1e1900 */
[----:B--2---:R-:W-:Y:S02]  /*6520*/  R2UR UR6, R4 ;  /* 0x00000000040672ca */ /* 0x004fe400000e0000 */
[----:B---3--:R-:W-:-:S13]  /*6530*/  R2UR UR4, R0 ;  /* 0x00000000000472ca */ /* 0x008fda00000e0000 */
[----:B------:R-:W-:-:S12]  /*6540*/  UIADD3 UR4, -UR6, UR4, URZ ;  /* 0x0000000406047290 */ /* 0x000fd8000fffe13f */
.L_x_649:
[----:B------:R-:W-:Y:S02]  /*6550*/  UISETP.GE.AND UP1, UPT, UR4, 0x1, UPT ;  /* 0x000000010400788c */ /* 0x000fe4000bf26270 */
[----:B------:R-:W-:Y:S01]  /*6560*/  @UP0 UIMAD UR5, UR5, 0x1800, URZ ;  /* 0x00001800050508a4 */ /* 0x000fe2000f8e023f */
[----:B------:R-:W-:Y:S01]  /*6570*/  UMOV UR6, URZ ;  /* 0x0000003f00067c82 */ /* 0x000fe20008000000 */
[----:B------:R-:W-:Y:S02]  /*6580*/  UMOV UR7, URZ ;  /* 0x0000003f00077c82 */ /* 0x000fe40008000000 */
[----:B------:R-:W-:Y:S01]  /*6590*/  PLOP3.LUT P0, PT, PT, PT, UP1, 0x80, 0x0 ;  /* 0x000000000000781c */ /* 0x000fe20003f0f018 */
[----:B------:R-:W-:Y:S02]  /*65a0*/  @UP0 USHF.R.S32.HI UR8, URZ, 0x1f, UR5 ;  /* 0x0000001f3f080899 */ /* 0x000fe40008011405 */
[----:B------:R-:W-:Y:S01]  /*65b0*/  USHF.R.S32.HI UR20, URZ, 0x1f, UR19 ;  /* 0x0000001f3f147899 */ /* 0x000fe20008011413 */
[----:B------:R-:W-:-:S04]  /*65c0*/  @UP0 UMOV UR6, UR5 ;  /* 0x0000000500060c82 */ /* 0x000fc80008000000 */
[----:B------:R-:W-:-:S05]  /*65d0*/  @UP0 UMOV UR7, UR8 ;  /* 0x0000000800070c82 */ /* 0x000fca0008000000 */
[----:B------:R-:W-:Y:S05]  /*65e0*/  @!P0 BRA `(.L_x_605) ;  /* 0x0000003c00048947 */ /* 0x000fea0003800000 */
[----:B------:R-:W1:Y:S01]  /*65f0*/  S2R R0, SR_TID.X ;  /* 0x0000000000007919 */ /* 0x000e620000002100 */
[----:B------:R-:W-:Y:S01]  /*6600*/  ULDC.64 UR10, c[0x0][0x2d8] ;  /* 0x0000b600000a7ab9 */ /* 0x000fe20000000a00 */
[----:B------:R-:W-:Y:S02]  /*6610*/  UIADD3 UR5, UR4, 0x3f, URZ ;  /* 0x0000003f04057890 */ /* 0x000fe4000fffe03f */
[----:B------:R-:W-:Y:S02]  /*6620*/  UIMAD UR8, UR20, UR10, URZ ;  /* 0x0000000a140872a4 */ /* 0x000fe4000f8e023f */
[----:B------:R-:W-:Y:S02]  /*6630*/  UISETP.GE.AND UP1, UPT, UR4, 0x41, UPT ;  /* 0x000000410400788c */ /* 0x000fe4000bf26270 */
[----:B------:R-:W-:Y:S02]  /*6640*/  USHF.R.S32.HI UR4, URZ, 0x1f, UR5 ;  /* 0x0000001f3f047899 */ /* 0x000fe40008011405 */
[----:B------:R-:W-:-:S02]  /*6650*/  UIMAD UR9, UR19, UR11, UR8 ;  /* 0x0000000b130972a4 */ /* 0x000fc4000f8e0208 */
[----:B------:R-:W-:Y:S01]  /*6660*/  USHF.R.S32.HI UR8, URZ, 0x1f, UR12 ;  /* 0x0000001f3f087899 */ /* 0x000fe2000801140c */
[----:B------:R-:W-:Y:S01]  /*6670*/  PLOP3.LUT P1, PT, PT, PT, UP1, 0x80, 0x0 ;  /* 0x000000000000781c */ /* 0x000fe20003f2f018 */
[----:B------:R-:W-:Y:S02]  /*6680*/  UIMAD.WIDE.U32 UR14, UR19, UR10, URZ ;  /* 0x0000000a130e72a5 */ /* 0x000fe4000f8e003f */
[----:B------:R-:W-:Y:S02]  /*6690*/  ULEA.HI UR4, UR4, UR5, URZ, 0x6 ;  /* 0x0000000504047291 */ /* 0x000fe4000f8f303f */
[----:B------:R-:W-:Y:S02]  /*66a0*/  USEL UR13, UR8, URZ, !UP0 ;  /* 0x0000003f080d7287 */ /* 0x000fe4000c000000 */
[----:B------:R-:W-:Y:S02]  /*66b0*/  UIADD3 UR8, UP2, UR6, UR14, URZ ;  /* 0x0000000e06087290 */ /* 0x000fe4000ff5e03f */
[----:B------:R-:W-:-:S02]  /*66c0*/  UIADD3 UR5, UR15, UR9, URZ ;  /* 0x000000090f057290 */ /* 0x000fc4000fffe03f */
[----:B------:R-:W-:Y:S01]  /*66d0*/  USHF.R.S32.HI UR4, URZ, 0x6, UR4 ;  /* 0x000000063f047899 */ /* 0x000fe20008011404 */
[----:B------:R-:W-:Y:S01]  /*66e0*/  ULDC UR10, c[0x0][0x288] ;  /* 0x0000a200000a7ab9 */ /* 0x000fe20000000800 */
[----:B------:R-:W-:Y:S01]  /*66f0*/  USEL UR18, UR12, URZ, !UP0 ;  /* 0x0000003f0c127287 */ /* 0x000fe2000c000000 */
[----:B------:R-:W-:Y:S01]  /*6700*/  ULDC.64 UR16, c[0x0][0x2e0] ;  /* 0x0000b80000107ab9 */ /* 0x000fe20000000a00 */
[----:B------:R-:W-:Y:S02]  /*6710*/  UIMAD UR12, UR12, UR10, URZ ;  /* 0x0000000a0c0c72a4 */ /* 0x000fe4000f8e023f */
[----:B------:R-:W-:Y:S01]  /*6720*/  UIADD3.X UR9, UR7, UR5, URZ, UP2, !UPT ;  /* 0x0000000507097290 */ /* 0x000fe200097fe43f */
[----:B-1----:R-:W-:Y:S01]  /*6730*/  LOP3.LUT R0, R0, 0x1f, RZ, 0xc0, !PT ;  /* 0x0000001f00007812 */ /* 0x002fe200078ec0ff */
[----:B------:R-:W-:Y:S01]  /*6740*/  ULDC UR11, c[0x0][0x760] ;  /* 0x0001d800000b7ab9 */ /* 0x000fe20000000800 */
[----:B------:R-:W-:Y:S02]  /*6750*/  UIMAD UR13, UR13, UR16, URZ ;  /* 0x000000100d0d72a4 */ /* 0x000fe4000f8e023f */
[----:B------:R-:W-:-:S02]  /*6760*/  UISETP.LT.AND UP2, UPT, UR4, 0x1, UPT ;  /* 0x000000010400788c */ /* 0x000fc4000bf41270 */
[----:B------:R-:W-:Y:S02]  /*6770*/  UIMAD UR10, UR10, UR11, URZ ;  /* 0x0000000b0a0a72a4 */ /* 0x000fe4000f8e023f */
[----:B------:R-:W-:Y:S02]  /*6780*/  UIADD3 UR11, UP0, UR12, UR19, URZ ;  /* 0x000000130c0b7290 */ /* 0x000fe4000ff1e03f */
[----:B------:R-:W-:Y:S02]  /*6790*/  UIMAD UR13, UR18, UR17, UR13 ;  /* 0x00000011120d72a4 */ /* 0x000fe4000f8e020d */
[----:B------:R-:W-:Y:S02]  /*67a0*/  USEL UR19, UR4, 0x1, !UP2 ;  /* 0x0000000104137887 */ /* 0x000fe4000d000000 */
[----:B------:R-:W-:Y:S01]  /*67b0*/  UIMAD.WIDE.U32 UR8, UR18, UR16, UR8 ;  /* 0x00000010120872a5 */ /* 0x000fe2000f8e0008 */
[----:B------:R-:W-:Y:S01]  /*67c0*/  ELECT P0, URZ, PT ;  /* 0x00000000003f782f */ /* 0x000fe20003800000 */
[----:B------:R-:W-:-:S02]  /*67d0*/  ULEA.HI.X.SX32 UR12, UR12, UR20, 0x1, UP0 ;  /* 0x000000140c0c7291 */ /* 0x000fc400080f0e3f */
[----:B------:R-:W-:Y:S02]  /*67e0*/  ULOP3.LUT UR32, UR19, 0x1, URZ, 0xc0, !UPT ;  /* 0x0000000113207892 */ /* 0x000fe4000f8ec03f */
[----:B------:R-:W-:Y:S01]  /*67f0*/  UIADD3 UR27, UR9, UR13, URZ ;  /* 0x0000000d091b7290 */ /* 0x000fe2000fffe03f */
[----:B------:R-:W-:Y:S01]  /*6800*/  UMOV UR4, URZ ;  /* 0x0000003f00047c82 */ /* 0x000fe20008000000 */
[----:B------:R-:W-:Y:S10]  /*6810*/  @!P1 BRA `(.L_x_650) ;  /* 0x0000000800bc9947 */ /* 0x000ff40003800000 */
[----:B------:R-:W-:Y:S01]  /*6820*/  UMOV UR15, UR5 ;  /* 0x00000005000f7c82 */ /* 0x000fe20008000000 */
[----:B------:R-:W-:Y:S01]  /*6830*/  ULDC.64 UR4, c[0x0][0x2c0] ;  /* 0x0000b00000047ab9 */ /* 0x000fe20000000a00 */
[----:B------:R-:W-:-:S04]  /*6840*/  UIMAD.WIDE.U32 UR16, UR18, UR16, UR14 ;  /* 0x00000010121072a5 */ /* 0x000fc8000f8e000e */
[----:B------:R-:W-:-:S04]  /*6850*/  UIADD3 UR23, UP0, UR6, UR16, URZ ;  /* 0x0000001006177290 */ /* 0x000fc8000ff1e03f */
[----:B------:R-:W-:Y:S02]  /*6860*/  UIADD3.X UR6, UR7, UR13, UR17, UP0, !UPT ;  /* 0x0000000d07067290 */ /* 0x000fe400087fe411 */
[----:B------:R-:W-:Y:S02]  /*6870*/  ULEA UR22, UP0, UR23, UR4, 0x2 ;  /* 0x0000000417167291 */ /* 0x000fe4000f80103f */
[----:B------:R-:W-:Y:S02]  /*6880*/  UIADD3 UR13, UR19, -UR32, URZ ;  /* 0x80000020130d7290 */ /* 0x000fe4000fffe03f */
[----:B------:R-:W-:Y:S02]  /*6890*/  ULEA.HI.X UR23, UR23, UR5, UR6, 0x2, UP0 ;  /* 0x0000000517177291 */ /* 0x000fe400080f1406 */
[----:B------:R-:W-:Y:S02]  /*68a0*/  UIADD3 UR18, UP0, UR22, 0x3000, URZ ;  /* 0x0000300016127890 */ /* 0x000fe4000ff1e03f */
[----:B------:R-:W-:-:S02]  /*68b0*/  UIADD3 UR20, UP1, UR22, 0x6000, URZ ;  /* 0x0000600016147890 */ /* 0x000fc4000ff3e03f */
[----:B------:R-:W-:Y:S02]  /*68c0*/  UIADD3 UR22, UP2, UR22, 0x9000, URZ ;  /* 0x0000900016167890 */ /* 0x000fe4000ff5e03f */
[----:B------:R-:W-:Y:S02]  /*68d0*/  UIADD3.X UR19, URZ, UR23, URZ, UP0, !UPT ;  /* 0x000000173f137290 */ /* 0x000fe400087fe43f */
[----:B------:R-:W-:Y:S02]  /*68e0*/  UIADD3.X UR21, URZ, UR23, URZ, UP1, !UPT ;  /* 0x000000173f157290 */ /* 0x000fe40008ffe43f */
[----:B------:R-:W-:Y:S01]  /*68f0*/  UIADD3.X UR23, URZ, UR23, URZ, UP2, !UPT ;  /* 0x000000173f177290 */ /* 0x000fe200097fe43f */
[----:B------:R-:W-:Y:S01]  /*6900*/  UMOV UR5, URZ ;  /* 0x0000003f00057c82 */ /* 0x000fe20008000000 */
[----:B------:R-:W-:-:S10]  /*6910*/  UMOV UR4, URZ ;  /* 0x0000003f00047c82 */ /* 0x000fd40008000000 */
.L_x_675:
        /* <DEDUP_REMOVED lines=17> */
.L_x_653:
[----:B------:R-:W2:Y:S04]  /*6a30*/  LDG.E.STRONG.GPU R4, desc[UR46][R2.64] ;  /* 0x0000002e02047981 */ /* 0x000ea8000c1ef900 */
[----:B--2---:R-:W-:Y:S01]  /*6a40*/  CCTL.IVALL ;  /* 0x00000000ff00798f */ /* 0x004fe20002000000 */
[----:B------:R-:W-:Y:S05]  /*6a50*/  YIELD ;  /* 0x0000000000007946 */ /* 0x000fea0003800000 */
[----:B------:R-:W-:-:S13]  /*6a60*/  ISETP.NE.AND P2, PT, R4, UR25, PT ;  /* 0x0000001904007c0c */ /* 0x000fda000bf45270 */
[----:B------:R-:W-:Y:S05]  /*6a70*/  @P2 BRA `(.L_x_653) ;  /* 0xfffffffc00ec2947 */ /* 0x000fea000383ffff */
.L_x_652:
[----:B------:R-:W-:Y:S05]  /*6a80*/  BSYNC B0 ;  /* 0x0000000000007941 */ /* 0x000fea0003800000 */
.L_x_651:
[----:B------:R-:W-:-:S03]  /*6a90*/  UMOV UR16, 0xffffffff ;  /* 0xffffffff00107882 */ /* 0x000fc60000000000 */
[----:B------:R-:W-:Y:S05]  /*6aa0*/  BRA.DIV UR16, `(.L_x_654) ;  /* 0x0000003a10407947 */ /* 0x000fea000b800000 */
[----:B------:R-:W-:Y:S01]  /*6ab0*/  NOP ;  /* 0x0000000000007918 */ /* 0x000fe20000000000 */
.L_x_722:
        /* <DEDUP_REMOVED lines=19> */
.L_x_656:
[----:B------:R-:W-:Y:S05]  /*6bf0*/  BSYNC B0 ;  /* 0x0000000000007941 */ /* 0x000fea0003800000 */
.L_x_655:
        /* <DEDUP_REMOVED lines=13> */
.L_x_658:
[----:B------:R-:W-:Y:S05]  /*6cd0*/  BSYNC B0 ;  /* 0x0000000000007941 */ /* 0x000fea0003800000 */
.L_x_657:
[----:B------:R-:W-:Y:S06]  /*6ce0*/  BAR.ARV 0xa, 0xa0 ;  /* 0x0282800000007b1d */ /* 0x000fec0000002000 */
[----:B------:R-:W-:Y:S04]  /*6cf0*/  BSSY B0, `(.L_x_659) ;  /* 0x0000003000007945 */ /* 0x000fe80003800000 */
[----:B------:R-:W-:Y:S05]  /*6d00*/  @!P0 BRA `(.L_x_660) ;  /* 0x0000000000048947 */ /* 0x000fea0003800000 */
[----:B------:R-:W-:-:S04]  /*6d10*/  DEPBAR.LE SB0, 0x0 ;  /* 0x000080000000791a */ /* 0x000fc80000000000 */
.L_x_660:
[----:B------:R-:W-:Y:S05]  /*6d20*/  BSYNC B0 ;  /* 0x0000000000007941 */ /* 0x000fea0003800000 */
.L_x_659:
        /* <DEDUP_REMOVED lines=19> */
.L_x_662:
[----:B------:R-:W-:Y:S05]  /*6e60*/  BSYNC B0 ;  /* 0x0000000000007941 */ /* 0x000fea0003800000 */
.L_x_661:
        /* <DEDUP_REMOVED lines=9> */
.L_x_665:
[----:B------:R-:W2:Y:S04]  /*6f00*/  LDG.E.STRONG.GPU R4, desc[UR46][R2.64] ;  /* 0x0000002e02047981 */ /* 0x000ea8000c1ef900 */
[----:B--2---:R-:W-:Y:S01]  /*6f10*/  CCTL.IVALL ;  /* 0x00000000ff00798f */ /* 0x004fe20002000000 */
[----:B------:R-:W-:Y:S05]  /*6f20*/  YIELD ;  /* 0x0000000000007946 */ /* 0x000fea0003800000 */
[----:B------:R-:W-:-:S13]  /*6f30*/  ISETP.NE.AND P2, PT, R4, UR25, PT ;  /* 0x0000001904007c0c */ /* 0x000fda000bf45270 */
[----:B------:R-:W-:Y:S05]  /*6f40*/  @P2 BRA `(.L_x_665) ;  /* 0xfffffffc00ec2947 */ /* 0x000fea000383ffff */
.L_x_664:
[----:B------:R-:W-:Y:S05]  /*6f50*/  BSYNC B0 ;  /* 0x0000000000007941 */ /* 0x000fea0003800000 */
.L_x_663:
[----:B------:R-:W-:-:S03]  /*6f60*/  UMOV UR6, 0xffffffff ;  /* 0xffffffff00067882 */ /* 0x000fc60000000000 */
[----:B------:R-:W-:Y:S05]  /*6f70*/  BRA.DIV UR6, `(.L_x_666) ;  /* 0x0000003606287947 */ /* 0x000fea000b800000 */
[----:B------:R-:W-:Y:S01]  /*6f80*/  NOP ;  /* 0x0000000000007918 */ /* 0x000fe20000000000 */
.L_x_725:
        /* <DEDUP_REMOVED lines=13> */
.L_x_668:
[----:B------:R-:W-:Y:S05]  /*7060*/  BSYNC B0 ;  /* 0x0000000000007941 */ /* 0x000fea0003800000 */
.L_x_667:
        /* <DEDUP_REMOVED lines=13> */
.L_x_670:
[----:B------:R-:W-:Y:S05]  /*7140*/  BSYNC B0 ;  /* 0x0000000000007941 */ /* 0x000fea0003800000 */
.L_x_669:
[----:B------:R-:W-:Y:S06]  /*7150*/  BAR.ARV 0xa, 0xa0 ;  /* 0x0282800000007b1d */ /* 0x000fec0000002000 */
[----:B------:R-:W-:Y:S04]  /*7160*/  BSSY B0, `(.L_x_671) ;  /* 0x0000003000007945 */ /* 0x000fe80003800000 */
[----:B------:R-:W-:Y:S05]  /*7170*/  @!P0 BRA `(.L_x_672) ;  /* 0x0000000000048947 */ /* 0x000fea0003800000 */
[----:B------:R-:W-:-:S04]  /*7180*/  DEPBAR.LE SB0, 0x0 ;  /* 0x000080000000791a */ /* 0x000fc80000000000 */
.L_x_672:
[----:B------:R-:W-:Y:S05]  /*7190*/  BSYNC B0 ;  /* 0x0000000000007941 */ /* 0x000fea0003800000 */
.L_x_671:
        /* <DEDUP_REMOVED lines=19> */
.L_x_674:
[----:B------:R-:W-:Y:S05]  /*72d0*/  BSYNC B0 ;  /* 0x0000000000007941 */ /* 0x000fea0003800000 */
.L_x_673:
[----:B------:R-:W-:Y:S02]  /*72e0*/  UIADD3 UR4, UR4, 0x2, URZ ;  /* 0x0000000204047890 */ /* 0x000fe4000fffe03f */
[----:B------:R-:W-:Y:S01]  /*72f0*/  UIADD3 UR5, UR5, 0x1, URZ ;  /* 0x0000000105057890 */ /* 0x000fe2000fffe03f */
[----:B------:R-:W-:Y:S11]  /*7300*/  @P1 BRA `(.L_x_675) ;  /* 0xfffffff400841947 */ /* 0x000ff6000383ffff */
.L_x_650:
        /* <DEDUP_REMOVED lines=13> */
.L_x_678:
[----:B------:R-:W2:Y:S04]  /*73e0*/  LDG.E.STRONG.GPU R0, desc[UR46][R2.64] ;  /* 0x0000002e02007981 */ /* 0x000ea8000c1ef900 */
[----:B--2---:R-:W-:Y:S01]  /*73f0*/  CCTL.IVALL ;  /* 0x00000000ff00798f */ /* 0x004fe20002000000 */
[----:B------:R-:W-:Y:S05]  /*7400*/  YIELD ;  /* 0x0000000000007946 */ /* 0x000fea0003800000 */
[----:B------:R-:W-:-:S13]  /*7410*/  ISETP.NE.AND P1, PT, R0, UR25, PT ;  /* 0x0000001900007c0c */ /* 0x000fda000bf25270 */
[----:B------:R-:W-:Y:S05]  /*7420*/  @P1 BRA `(.L_x_678) ;  /* 0xfffffffc00ec1947 */ /* 0x000fea000383ffff */
.L_x_677:
[----:B------:R-:W-:Y:S05]  /*7430*/  BSYNC B0 ;  /* 0x0000000000007941 */ /* 0x000fea0003800000 */
.L_x_676:
[----:B------:R-:W-:-:S03]  /*7440*/  UMOV UR5, 0xffffffff ;  /* 0xffffffff00057882 */ /* 0x000fc60000000000 */
[----:B------:R-:W-:Y:S05]  /*7450*/  BRA.DIV UR5, `(.L_x_679) ;  /* 0x00000032050c7947 */ /* 0x000fea000b800000 */
[----:B------:R-:W-:Y:S01]  /*7460*/  NOP ;  /* 0x0000000000007918 */ /* 0x000fe20000000000 */
.L_x_728:
        /* <DEDUP_REMOVED lines=22> */
.L_x_681:
[----:B------:R-:W-:Y:S05]  /*75d0*/  BSYNC B0 ;  /* 0x0000000000007941 */ /* 0x000fea0003800000 */
.L_x_680:
[----:B------:R-:W-:Y:S06]  /*75e0*/  BAR.SYNC.DEFER_BLOCKING 0xe, 0xa0 ;  /* 0x0382800000007b1d */ /* 0x000fec0000010000 */
[----:B------:R-:W-:Y:S04]  /*75f0*/  BSSY B0, `(.L_x_682) ;  /* 0x0000013000007945 */ /* 0x000fe80003800000 */
[----:B------:R-:W-:Y:S05]  /*7600*/  @!P0 BRA `(.L_x_683) ;  /* 0x0000000000448947 */ /* 0x000fea0003800000 */
[----:B------:R-:W1:Y:S01]  /*7610*/  S2UR UR14, SR_CgaCtaId ;  /* 0x00000000000e79c3 */ /* 0x000e620000008800 */
[----:B------:R-:W-:Y:S01]  /*7620*/  R2UR UR5, R6 ;  /* 0x00000000060572ca */ /* 0x000fe200000e0000 */
[----:B------:R-:W-:Y:S01]  /*7630*/  UMOV UR13, 0x400 ;  /* 0x00000400000d7882 */ /* 0x000fe20000000000 */
[----:B------:R-:W-:-:S11]  /*7640*/  ULDC.64 UR6, c[0x0][0x2c0] ;  /* 0x0000b00000067ab9 */ /* 0x000fd60000000a00 */
[----:B------:R-:W-:-:S04]  /*7650*/  UIADD3 UR5, UR5, 0xc00, URZ ;  /* 0x00000c0005057890 */ /* 0x000fc8000fffe03f */
[----:B------:R-:W-:-:S04]  /*7660*/  UIADD3 UR15, UP0, UR5, UR8, URZ ;  /* 0x00000008050f7290 */ /* 0x000fc8000ff1e03f */
[----:B------:R-:W-:Y:S02]  /*7670*/  ULEA.HI.X.SX32 UR5, UR5, UR27, 0x1, UP0 ;  /* 0x0000001b05057291 */ /* 0x000fe400080f0e3f */
[----:B-1----:R-:W-:Y:S02]  /*7680*/  ULEA UR13, UR14, UR13, 0x18 ;  /* 0x0000000d0e0d7291 */ /* 0x002fe4000f8ec03f */
[----:B------:R-:W-:Y:S02]  /*7690*/  ULEA UR6, UP0, UR15, UR6, 0x2 ;  /* 0x000000060f067291 */ /* 0x000fe4000f80103f */
[----:B------:R-:W-:Y:S02]  /*76a0*/  UIADD3 UR13, UR13, 0xf000, URZ ;  /* 0x0000f0000d0d7890 */ /* 0x000fe4000fffe03f */
[----:B------:R-:W-:Y:S01]  /*76b0*/  ULEA.HI.X UR7, UR15, UR7, UR5, 0x2, UP0 ;  /* 0x000000070f077291 */ /* 0x000fe200080f1405 */
[----:B------:R-:W-:Y:S02]  /*76c0*/  UMOV UR14, 0x0 ;  /* 0x00000000000e7882 */ /* 0x000fe40000000000 */
[----:B------:R-:W-:Y:S01]  /*76d0*/  UMOV UR5, 0x300 ;  /* 0x0000030000057882 */ /* 0x000fe20000000000 */
[----:B------:R-:W-:-:S05]  /*76e0*/  UMOV UR15, 0x14f00000 ;  /* 0x14f00000000f7882 */ /* 0x000fca0000000000 */
[----:B------:R1:W-:Y:S01]  /*76f0*/  UBLKRED.G.S.ADD.F32.RN [UR6], [UR13], UR5, desc[UR14] ;  /* 0x00000e060d0073bb */ /* 0x0003e200080a1405 */
[----:B------:R0:W-:Y:S01]  /*7700*/  UTMACMDFLUSH ;  /* 0x00000000000079b7 */ /* 0x0001e20000000000 */
[----:B-1----:R-:W-:-:S04]  /*7710*/  DEPBAR.LE SB0, 0x1 ;  /* 0x000080400000791a */ /* 0x002fc80000000000 */
.L_x_683:
[----:B------:R-:W-:Y:S05]  /*7720*/  BSYNC B0 ;  /* 0x0000000000007941 */ /* 0x000fea0003800000 */
.L_x_682:
[----:B------:R-:W-:Y:S06]  /*7730*/  BAR.ARV 0xa, 0xa0 ;  /* 0x0282800000007b1d */ /* 0x000fec0000002000 */
[----:B------:R-:W-:Y:S04]  /*7740*/  BSSY B0, `(.L_x_684) ;  /* 0x0000003000007945 */ /* 0x000fe80003800000 */
[----:B------:R-:W-:Y:S05]  /*7750*/  @!P0 BRA `(.L_x_685) ;  /* 0x0000000000048947 */ /* 0x000fea0003800000 */
[----:B------:R-:W-:-:S04]  /*7760*/  DEPBAR.LE SB0, 0x0 ;  /* 0x000080000000791a */ /* 0x000fc80000000000 */
.L_x_685:
[----:B------:R-:W-:Y:S05]  /*7770*/  BSYNC B0 ;  /* 0x0000000000007941 */ /* 0x000fea0003800000 */
.L_x_684:
        /* <DEDUP_REMOVED lines=19> */
.L_x_645:
        /* <DEDUP_REMOVED lines=13> */
.L_x_686:
        /* <DEDUP_REMOVED lines=14> */
.L_x_688:
[----:B------:R-:W-:-:S05]  /*7a60*/  ULDC UR4, c[0x0][0x8bc] ;  /* 0x00022f0000047ab9 */ /* 0x000fca0000000800 */
.L_x_687:
        /* <DEDUP_REMOVED lines=56> */
.L_x_690:
        /* <DEDUP_REMOVED lines=63> */
.L_x_729:
        /* <DEDUP_REMOVED lines=13> */
.L_x_693:
        /* <DEDUP_REMOVED lines=125> */
.L_x_704:
[----:B------:R-:W-:-:S04]  /*8a80*/  SHF.L.U32 R21, R9, 0x1f, RZ ;  /* 0x0000001f09157819 */ /* 0x000fc800000006ff */
[----:B-1----:R-:W1:Y:S02]  /*8a90*/  SYNCS.PHASECHK.TRANS64.TRYWAIT P1, [R0+URZ+0x26840], R21 ;  /* 0x02684015000075a7 */ /* 0x002e64000802017f */
[----:B-12---:R-:W-:Y:S05]  /*8aa0*/  @!P1 BRA `(.L_x_696) ;  /* 0x0000001800a89947 */ /* 0x006fea0003800000 */
.L_x_730:
[----:B------:R-:W-:Y:S05]  /*8ab0*/  @P0 BRA `(.L_x_697) ;  /* 0x0000000000140947 */ /* 0x000fea0003800000 */
[----:B------:R-:W-:Y:S01]  /*8ac0*/  ISETP.NE.AND P1, PT, R16, RZ, PT ;  /* 0x000000ff1000720c */ /* 0x000fe20003f25270 */
[----:B------:R-:W-:-:S04]  /*8ad0*/  IMAD.MOV.U32 R3, RZ, RZ, 0x3100 ;  /* 0x00003100ff037424 */ /* 0x000fc800078e00ff */
[----:B------:R2:W-:Y:S08]  /*8ae0*/  SYNCS.ARRIVE.TRANS64 RZ, [R0+URZ+0x26830], R3 ;  /* 0x0268300300ff79a7 */ /* 0x0005f0000800003f */
[----:B------:R-:W-:Y:S05]  /*8af0*/  @!P1 BRA `(.L_x_697) ;  /* 0x0000000000049947 */ /* 0x000fea0003800000 */
[----:B------:R-:W-:Y:S01]  /*8b00*/  BPT.TRAP 0x1 ;  /* 0x000000040000795c */ /* 0x000fe20000300000 */
.L_x_697:
        /* <DEDUP_REMOVED lines=43> */
.L_x_731:
[----:B------:R-:W-:Y:S05]  /*8dc0*/  @P0 BRA `(.L_x_699) ;  /* 0x0000000000140947 */ /* 0x000fea0003800000 */
[----:B------:R-:W-:Y:S01]  /*8dd0*/  ISETP.NE.AND P1, PT, R16, RZ, PT ;  /* 0x000000ff1000720c */ /* 0x000fe20003f25270 */
[----:B------:R-:W-:-:S04]  /*8de0*/  IMAD.MOV.U32 R3, RZ, RZ, 0x3100 ;  /* 0x00003100ff037424 */ /* 0x000fc800078e00ff */
[----:B------:R3:W-:Y:S08]  /*8df0*/  SYNCS.ARRIVE.TRANS64 RZ, [R0+URZ+0x26818], R3 ;  /* 0x0268180300ff79a7 */ /* 0x0007f0000800003f */
[----:B------:R-:W-:Y:S05]  /*8e00*/  @!P1 BRA `(.L_x_699) ;  /* 0x0000000000049947 */ /* 0x000fea0003800000 */
[----:B------:R-:W-:Y:S01]  /*8e10*/  BPT.TRAP 0x1 ;  /* 0x000000040000795c */ /* 0x000fe20000300000 */
.L_x_699:
        /* <DEDUP_REMOVED lines=36> */
.L_x_732:
        /* <DEDUP_REMOVED lines=9> */
.L_x_701:
        /* <DEDUP_REMOVED lines=38> */
.L_x_734:
[----:B------:R-:W-:Y:S05]  /*9350*/  @P0 BRA `(.L_x_703) ;  /* 0x0000000000140947 */ /* 0x000fea0003800000 */
[----:B------:R-:W-:Y:S01]  /*9360*/  ISETP.NE.AND P1, PT, R16, RZ, PT ;  /* 0x000000ff1000720c */ /* 0x000fe20003f25270 */
[----:B-1----:R-:W-:-:S04]  /*9370*/  IMAD.MOV.U32 R5, RZ, RZ, 0x3100 ;  /* 0x00003100ff057424 */ /* 0x002fc800078e00ff */
[----:B------:R2:W-:Y:S08]  /*9380*/  SYNCS.ARRIVE.TRANS64 RZ, [R0+URZ+0x26810], R5 ;  /* 0x0268100500ff79a7 */ /* 0x0005f0000800003f */
[----:B------:R-:W-:Y:S05]  /*9390*/  @!P1 BRA `(.L_x_703) ;  /* 0x0000000000049947 */ /* 0x000fea0003800000 */
[----:B------:R-:W-:Y:S01]  /*93a0*/  BPT.TRAP 0x1 ;  /* 0x000000040000795c */ /* 0x000fe20000300000 */
.L_x_703:
        /* <DEDUP_REMOVED lines=37> */
.L_x_695:
[----:B------:R-:W-:-:S13]  /*9600*/  ISETP.NE.AND P1, PT, R13, RZ, PT ;  /* 0x000000ff0d00720c */ /* 0x000fda0003f25270 */
[----:B------:R-:W-:Y:S05]  /*9610*/  @!P1 BRA `(.L_x_694) ;  /* 0x0000000400689947 */ /* 0x000fea0003800000 */
[----:B------:R-:W-:-:S04]  /*9620*/  SHF.L.U32 R7, R9, 0x1f, RZ ;  /* 0x0000001f09077819 */ /* 0x000fc800000006ff */
[----:B------:R-:W1:Y:S02]  /*9630*/  SYNCS.PHASECHK.TRANS64.TRYWAIT P1, [R0+URZ+0x26840], R7 ;  /* 0x02684007000075a7 */ /* 0x000e64000802017f */
[----:B-1----:R-:W-:Y:S05]  /*9640*/  @!P1 BRA `(.L_x_705) ;  /* 0x0000001000149947 */ /* 0x002fea0003800000 */
.L_x_735:
[----:B------:R-:W-:Y:S05]  /*9650*/  @P0 BRA `(.L_x_706) ;  /* 0x0000000000140947 */ /* 0x000fea0003800000 */
[----:B------:R-:W-:Y:S01]  /*9660*/  ISETP.NE.AND P1, PT, R16, RZ, PT ;  /* 0x000000ff1000720c */ /* 0x000fe20003f25270 */
[----:B------:R-:W-:-:S04]  /*9670*/  IMAD.MOV.U32 R5, RZ, RZ, 0x3100 ;  /* 0x00003100ff057424 */ /* 0x000fc800078e00ff */
[----:B------:R2:W-:Y:S08]  /*9680*/  SYNCS.ARRIVE.TRANS64 RZ, [R0+URZ+0x26830], R5 ;  /* 0x0268300500ff79a7 */ /* 0x0005f0000800003f */
[----:B------:R-:W-:Y:S05]  /*9690*/  @!P1 BRA `(.L_x_706) ;  /* 0x0000000000049947 */ /* 0x000fea0003800000 */
[----:B------:R-:W-:Y:S01]  /*96a0*/  BPT.TRAP 0x1 ;  /* 0x000000040000795c */ /* 0x000fe20000300000 */
.L_x_706:
        /* <DEDUP_REMOVED lines=41> */
.L_x_736:
[----:B------:R-:W-:Y:S05]  /*9940*/  @P0 BRA `(.L_x_708) ;  /* 0x0000000000140947 */ /* 0x000fea0003800000 */
[----:B------:R-:W-:Y:S01]  /*9950*/  ISETP.NE.AND P0, PT, R16, RZ, PT ;  /* 0x000000ff1000720c */ /* 0x000fe20003f05270 */
[----:B------:R-:W-:-:S04]  /*9960*/  IMAD.MOV.U32 R5, RZ, RZ, 0x3100 ;  /* 0x00003100ff057424 */ /* 0x000fc800078e00ff */
[----:B------:R3:W-:Y:S08]  /*9970*/  SYNCS.ARRIVE.TRANS64 RZ, [R0+URZ+0x26818], R5 ;  /* 0x0268180500ff79a7 */ /* 0x0007f0000800003f */
[----:B------:R-:W-:Y:S05]  /*9980*/  @!P0 BRA `(.L_x_708) ;  /* 0x0000000000048947 */ /* 0x000fea0003800000 */
[----:B------:R-:W-:Y:S01]  /*9990*/  BPT.TRAP 0x1 ;  /* 0x000000040000795c */ /* 0x000fe20000300000 */
.L_x_708:
        /* <DEDUP_REMOVED lines=34> */
.L_x_694:
[----:B------:R-:W3:Y:S01]  /*9bc0*/  S2R R2, SR_TID.X ;  /* 0x0000000000027919 */ /* 0x000ee20000002100 */
[----:B------:R-:W-:Y:S01]  /*9bd0*/  IMAD R3, R12, 0x8, R0 ;  /* 0x000000080c037824 */ /* 0x000fe200078e0200 */
[----:B---3--:R-:W-:Y:S02]  /*9be0*/  LOP3.LUT R4, R2, 0x7f, RZ, 0xc0, !PT ;  /* 0x0000007f02047812 */ /* 0x008fe400078ec0ff */
[----:B------:R-:W-:Y:S02]  /*9bf0*/  SHF.L.U32 R2, R9, 0x1f, RZ ;  /* 0x0000001f09027819 */ /* 0x000fe400000006ff */
[----:B------:R-:W-:Y:S02]  /*9c00*/  ISETP.NE.AND P1, PT, R4, RZ, PT ;  /* 0x000000ff0400720c */ /* 0x000fe40003f25270 */
[----:B------:R-:W3:Y:S02]  /*9c10*/  SYNCS.PHASECHK.TRANS64.TRYWAIT P0, [R3+URZ+0x26840], R2 ;  /* 0x02684002030075a7 */ /* 0x000ee4000800017f */
[----:B---3--:R-:W-:Y:S09]  /*9c20*/  @!P0 BRA `(.L_x_709) ;  /* 0x0000000800c48947 */ /* 0x008ff20003800000 */
.L_x_737:
[----:B------:R-:W-:Y:S05]  /*9c30*/  @P1 BRA `(.L_x_710) ;  /* 0x0000000000181947 */ /* 0x000fea0003800000 */
[----:B------:R-:W4:Y:S01]  /*9c40*/  S2R R4, SR_TID.X ;  /* 0x0000000000047919 */ /* 0x000f220000002100 */
[----:B---3--:R-:W-:-:S04]  /*9c50*/  IMAD.MOV.U32 R2, RZ, RZ, 0x3100 ;  /* 0x00003100ff027424 */ /* 0x008fc800078e00ff */
[----:B------:R3:W-:Y:S01]  /*9c60*/  SYNCS.ARRIVE.TRANS64 RZ, [R3+URZ+0x26830], R2 ;  /* 0x0268300203ff79a7 */ /* 0x0007e2000800003f */
[----:B----4-:R-:W-:-:S13]  /*9c70*/  LOP3.LUT P0, RZ, R4, 0x1f, RZ, 0xc0, !PT ;  /* 0x0000001f04ff7812 */ /* 0x010fda000780c0ff */
[----:B---3--:R-:W-:Y:S05]  /*9c80*/  @!P0 BRA `(.L_x_710) ;  /* 0x0000000000048947 */ /* 0x008fea0003800000 */
[----:B------:R-:W-:Y:S01]  /*9c90*/  BPT.TRAP 0x1 ;  /* 0x000000040000795c */ /* 0x000fe20000300000 */
.L_x_710:
        /* <DEDUP_REMOVED lines=48> */
.L_x_691:
[----:B------:R-:W-:Y:S05]  /*9fa0*/  BSYNC B0 ;  /* 0x0000000000007941 */ /* 0x000fea0003800000 */
.L_x_689:
[----:B------:R-:W-:-:S03]  /*9fb0*/  UMOV UR8, 0xffffffff ;  /* 0xffffffff00087882 */ /* 0x000fc60000000000 */
[----:B------:R-:W-:Y:S05]  /*9fc0*/  BRA.DIV UR8, `(.L_x_711) ;  /* 0x0000000608f07947 */ /* 0x000fea000b800000 */
[----:B------:R-:W-:-:S13]  /*9fd0*/  ELECT P0, URZ, PT ;  /* 0x00000000003f782f */ /* 0x000fda0003800000 */
.L_x_740:
[----:B------:R-:W-:Y:S05]  /*9fe0*/  @!P0 BRA `(.L_x_605) ;  /* 0x0000000000848947 */ /* 0x000fea0003800000 */
[----:B------:R-:W-:-:S06]  /*9ff0*/  ULOP3.LUT UR8, UR38, 0x2, URZ, 0xfc, !UPT ;  /* 0x0000000226087892 */ /* 0x000fcc000f8efc3f */
[----:B------:R-:W-:-:S05]  /*a000*/  IMAD.U32 R2, RZ, RZ, UR8 ;  /* 0x00000008ff027e24 */ /* 0x000fca000f8e00ff */
[----:B------:R-:W-:-:S13]  /*a010*/  ISETP.NE.AND P2, PT, R2, 0x3, PT ;  /* 0x000000030200780c */ /* 0x000fda0003f45270 */
[----:B------:R-:W-:Y:S05]  /*a020*/  @!P2 BRA `(.L_x_712) ;  /* 0x000000000004a947 */ /* 0x000fea0003800000 */
[----:B--2---:R-:W-:Y:S01]  /*a030*/  BPT.TRAP 0x1 ;  /* 0x000000040000795c */ /* 0x004fe20000300000 */
.L_x_712:
        /* <DEDUP_REMOVED lines=15> */
.L_x_741:
[----:B------:R-:W3:Y:S02]  /*a130*/  SYNCS.PHASECHK.TRANS64.TRYWAIT P0, [R3+URZ], R2 ;  /* 0x00000002030075a7 */ /* 0x000ee4000800017f */
[----:B---3--:R-:W-:Y:S05]  /*a140*/  @!P0 BRA `(.L_x_714) ;  /* 0x0000000400c88947 */ /* 0x008fea0003800000 */
.L_x_742:
[----:B------:R-:W-:Y:S05]  /*a150*/  @!P2 BRA `(.L_x_715) ;  /* 0x000000000004a947 */ /* 0x000fea0003800000 */
[----:B--2---:R-:W-:Y:S01]  /*a160*/  BPT.TRAP 0x1 ;  /* 0x000000040000795c */ /* 0x004fe20000300000 */
.L_x_715:
[----:B---3--:R-:W-:-:S04]  /*a170*/  VIADD R3, R7, 0x26840 ;  /* 0x0002684007037836 */ /* 0x008fc80000000000 */
[----:B------:R-:W-:-:S04]  /*a180*/  IMAD R0, R0, 0x8, R3 ;  /* 0x0000000800007824 */ /* 0x000fc800078e0203 */
[----:B------:R-:W3:Y:S02]  /*a190*/  SYNCS.PHASECHK.TRANS64.TRYWAIT P0, [R0+URZ], R5 ;  /* 0x00000005000075a7 */ /* 0x000ee4000800017f */
[----:B---3--:R-:W-:Y:S05]  /*a1a0*/  @!P0 BRA `(.L_x_716) ;  /* 0x0000000400c48947 */ /* 0x008fea0003800000 */
.L_x_743:
[----:B------:R-:W-:-:S07]  /*a1b0*/  IMAD R3, R4, 0x8, R3 ;  /* 0x0000000804037824 */ /* 0x000fce00078e0203 */
.L_x_717:
[----:B----4-:R4:W1:Y:S02]  /*a1c0*/  SYNCS.PHASECHK.TRANS64.TRYWAIT P0, [R3+URZ], R2 ;  /* 0x00000002030075a7 */ /* 0x010864000800017f */
[----:B-1----:R-:W-:Y:S05]  /*a1d0*/  @!P0 NANOSLEEP.SYNCS 0x989680 ;  /* 0x009896800000895d */ /* 0x002fea0003900000 */
[----:B------:R-:W1:Y:S02]  /*a1e0*/  @!P0 SYNCS.PHASECHK.TRANS64 P0, [R3+URZ], R2 ;  /* 0x00000002030085a7 */ /* 0x000e64000800007f */
[----:B-1----:R-:W-:Y:S05]  /*a1f0*/  @!P0 BRA `(.L_x_717) ;  /* 0xfffffffc00f08947 */ /* 0x002fea000383ffff */
.L_x_605:
[----:B--2---:R-:W-:Y:S05]  /*a200*/  BSYNC B6 ;  /* 0x0000000000067941 */ /* 0x004fea0003800000 */
.L_x_599:
[----:B------:R-:W-:Y:S05]  /*a210*/  EXIT ;  /* 0x000000000000794d */ /* 0x000fea0003800000 */
.L_x_615:
[----:B------:R-:W-:Y:S02]  /*a220*/  IMAD.MOV.U32 R13, RZ, RZ, R16 ;  /* 0x000000ffff0d7224 */ /* 0x000fe400078e0010 */
[----:B------:R-:W-:Y:S02]  /*a230*/  IMAD.MOV.U32 R12, RZ, RZ, RZ ;  /* 0x000000ffff0c7224 */ /* 0x000fe400078e00ff */
[----:B------:R-:W-:Y:S02]  /*a240*/  IMAD.MOV.U32 R11, RZ, RZ, 0x1f ;  /* 0x0000001fff0b7424 */ /* 0x000fe400078e00ff */
[----:B------:R-:W-:-:S07]  /*a250*/  IMAD.MOV.U32 R15, RZ, RZ, -0x1 ;  /* 0xffffffffff0f7424 */ /* 0x000fce00078e00ff */
[----:B-1---5:R-:W-:Y:S05]  /*a260*/  WARPSYNC.COLLECTIVE R15, `(.L_x_718) ;  /* 0x000000000f087348 */ /* 0x022fea0003c00000 */
[----:B------:R2:W3:Y:S02]  /*a270*/  SHFL.IDX P6, R14, R13, R12, R11 ;  /* 0x0000000c0d0e7389 */ /* 0x0004e400000c000b */
[----:B-123-5:R-:W-:Y:S01]  /*a280*/  ENDCOLLECTIVE ;  /* 0x000000000000791b */ /* 0x02efe20003800000 */
.L_x_718:
[----:B------:R-:W-:Y:S05]  /*a290*/  BRA `(.L_x_719) ;  /* 0xffffff7000347947 */ /* 0x000fea000383ffff */
.L_x_617:
[----:B-1----:R1:W3:Y:S02]  /*a2a0*/  SYNCS.PHASECHK.TRANS64.TRYWAIT P0, [R18+URZ+0x26800], R5 ;  /* 0x02680005120075a7 */ /* 0x0022e4000800017f */
[----:B---3--:R-:W-:Y:S05]  /*a2b0*/  @!P0 NANOSLEEP.SYNCS 0x989680 ;  /* 0x009896800000895d */ /* 0x008fea0003900000 */
[----:B------:R-:W3:Y:S02]  /*a2c0*/  @!P0 SYNCS.PHASECHK.TRANS64 P0, [R18+URZ+0x26800], R5 ;  /* 0x02680005120085a7 */ /* 0x000ee4000800007f */
[----:B---3--:R-:W-:Y:S05]  /*a2d0*/  @!P0 BRA `(.L_x_617) ;  /* 0xfffffffc00f08947 */ /* 0x008fea000383ffff */
[----:B------:R-:W-:Y:S05]  /*a2e0*/  BRA `(.L_x_616) ;  /* 0xffffff7000587947 */ /* 0x000fea000383ffff */
.L_x_622:
[----:B--2---:R-:W-:-:S04]  /*a2f0*/  IMAD.U32 R5, RZ, RZ, UR8 ;  /* 0x00000008ff057e24 */ /* 0x004fc8000f8e00ff */
[----:B------:R2:W3:Y:S03]  /*a300*/  SYNCS.PHASECHK.TRANS64.TRYWAIT P1, [R5+URZ+0x26810], R16 ;  /* 0x02681010050075a7 */ /* 0x0004e6000802017f */
[----:B---3--:R-:W-:Y:S05]  /*a310*/  @!P1 NANOSLEEP.SYNCS 0x989680 ;  /* 0x009896800000995d */ /* 0x008fea0003900000 */
[----:B------:R-:W3:Y:S02]  /*a320*/  @!P1 SYNCS.PHASECHK.TRANS64 P1, [R5+URZ+0x26810], R16 ;  /* 0x02681010050095a7 */ /* 0x000ee4000802007f */
[----:B---3--:R-:W-:Y:S05]  /*a330*/  @!P1 BRA `(.L_x_622) ;  /* 0xfffffffc00ec9947 */ /* 0x008fea000383ffff */
[----:B------:R-:W-:Y:S05]  /*a340*/  BRA `(.L_x_621) ;  /* 0xffffff7800b87947 */ /* 0x000fea000383ffff */
.L_x_626:
[----:B------:R-:W-:-:S04]  /*a350*/  IMAD.U32 R5, RZ, RZ, UR8 ;  /* 0x00000008ff057e24 */ /* 0x000fc8000f8e00ff */
[----:B------:R1:W1:Y:S03]  /*a360*/  SYNCS.PHASECHK.TRANS64.TRYWAIT P1, [R5+URZ+0x26830], R16 ;  /* 0x02683010050075a7 */ /* 0x000266000802017f */
[----:B-1----:R-:W-:Y:S05]  /*a370*/  @!P1 NANOSLEEP.SYNCS 0x989680 ;  /* 0x009896800000995d */ /* 0x002fea0003900000 */
[----:B------:R-:W1:Y:S02]  /*a380*/  @!P1 SYNCS.PHASECHK.TRANS64 P1, [R5+URZ+0x26830], R16 ;  /* 0x02683010050095a7 */ /* 0x000e64000802007f */
[----:B-1----:R-:W-:Y:S05]  /*a390*/  @!P1 BRA `(.L_x_626) ;  /* 0xfffffffc00ec9947 */ /* 0x002fea000383ffff */
[----:B------:R-:W-:Y:S05]  /*a3a0*/  BRA `(.L_x_625) ;  /* 0xffffff7c00c47947 */ /* 0x000fea000383ffff */
.L_x_654:
[----:B------:R-:W-:Y:S01]  /*a3b0*/  BSSY B0, `(.L_x_720) ;  /* 0x0000005000007945 */ /* 0x000fe20003800000 */
[----:B------:R-:W-:-:S07]  /*a3c0*/  IMAD.MOV.U32 R15, RZ, RZ, -0x1 ;  /* 0xffffffffff0f7424 */ /* 0x000fce00078e00ff */
[----:B------:R-:W-:Y:S05]  /*a3d0*/  WARPSYNC.COLLECTIVE R15, `(.L_x_721) ;  /* 0x000000000f087348 */ /* 0x000fea0003c00000 */
[----:B------:R-:W-:Y:S01]  /*a3e0*/  NOP ;  /* 0x0000000000007918 */ /* 0x000fe20000000000 */
[----:B------:R-:W-:Y:S01]  /*a3f0*/  ENDCOLLECTIVE ;  /* 0x000000000000791b */ /* 0x000fe20003800000 */
.L_x_721:
[----:B------:R-:W-:Y:S05]  /*a400*/  BSYNC B0 ;  /* 0x0000000000007941 */ /* 0x000fea0003800000 */
.L_x_720:
[----:B------:R-:W-:Y:S05]  /*a410*/  BRA `(.L_x_722) ;  /* 0xffffffc400a87947 */ /* 0x000fea000383ffff */
.L_x_666:
[----:B------:R-:W-:Y:S01]  /*a420*/  BSSY B0, `(.L_x_723) ;  /* 0x0000005000007945 */ /* 0x000fe20003800000 */
[----:B------:R-:W-:-:S07]  /*a430*/  IMAD.MOV.U32 R15, RZ, RZ, -0x1 ;  /* 0xffffffffff0f7424 */ /* 0x000fce00078e00ff */
[----:B------:R-:W-:Y:S05]  /*a440*/  WARPSYNC.COLLECTIVE R15, `(.L_x_724) ;  /* 0x000000000f087348 */ /* 0x000fea0003c00000 */
[----:B------:R-:W-:Y:S01]  /*a450*/  NOP ;  /* 0x0000000000007918 */ /* 0x000fe20000000000 */
[----:B------:R-:W-:Y:S01]  /*a460*/  ENDCOLLECTIVE ;  /* 0x000000000000791b */ /* 0x000fe20003800000 */
.L_x_724:
[----:B------:R-:W-:Y:S05]  /*a470*/  BSYNC B0 ;  /* 0x0000000000007941 */ /* 0x000fea0003800000 */
.L_x_723:
[----:B------:R-:W-:Y:S05]  /*a480*/  BRA `(.L_x_725) ;  /* 0xffffffc800c07947 */ /* 0x000fea000383ffff */
.L_x_679:
[----:B------:R-:W-:Y:S01]  /*a490*/  BSSY B0, `(.L_x_726) ;  /* 0x0000005000007945 */ /* 0x000fe20003800000 */
[----:B------:R-:W-:-:S07]  /*a4a0*/  IMAD.MOV.U32 R15, RZ, RZ, -0x1 ;  /* 0xffffffffff0f7424 */ /* 0x000fce00078e00ff */
[----:B------:R-:W-:Y:S05]  /*a4b0*/  WARPSYNC.COLLECTIVE R15, `(.L_x_727) ;  /* 0x000000000f087348 */ /* 0x000fea0003c00000 */
[----:B------:R-:W-:Y:S01]  /*a4c0*/  NOP ;  /* 0x0000000000007918 */ /* 0x000fe20000000000 */
[----:B------:R-:W-:Y:S01]  /*a4d0*/  ENDCOLLECTIVE ;  /* 0x000000000000791b */ /* 0x000fe20003800000 */
.L_x_727:
[----:B------:R-:W-:Y:S05]  /*a4e0*/  BSYNC B0 ;  /* 0x0000000000007941 */ /* 0x000fea0003800000 */
.L_x_726:
[----:B------:R-:W-:Y:S05]  /*a4f0*/  BRA `(.L_x_728) ;  /* 0xffffffcc00dc7947 */ /* 0x000fea000383ffff */
.L_x_692:
[----:B-1----:R1:W2:Y:S02]  /*a500*/  SYNCS.PHASECHK.TRANS64.TRYWAIT P0, [R0+URZ+0x26820], R3 ;  /* 0x02682003000075a7 */ /* 0x0022a4000800017f */
[----:B--2---:R-:W-:Y:S05]  /*a510*/  @!P0 NANOSLEEP.SYNCS 0x989680 ;  /* 0x009896800000895d */ /* 0x004fea0003900000 */
[----:B------:R-:W2:Y:S02]  /*a520*/  @!P0 SYNCS.PHASECHK.TRANS64 P0, [R0+URZ+0x26820], R3 ;  /* 0x02682003000085a7 */ /* 0x000ea4000800007f */
[----:B--2---:R-:W-:Y:S05]  /*a530*/  @!P0 BRA `(.L_x_692) ;  /* 0xfffffffc00f08947 */ /* 0x004fea000383ffff */
[----:B------:R-:W-:Y:S05]  /*a540*/  BRA `(.L_x_729) ;  /* 0xffffffdc00247947 */ /* 0x000fea000383ffff */
.L_x_696:
[----:B-1----:R1:W2:Y:S02]  /*a550*/  SYNCS.PHASECHK.TRANS64.TRYWAIT P1, [R0+URZ+0x26840], R21 ;  /* 0x02684015000075a7 */ /* 0x0022a4000802017f */
[----:B--2---:R-:W-:Y:S05]  /*a560*/  @!P1 NANOSLEEP.SYNCS 0x989680 ;  /* 0x009896800000995d */ /* 0x004fea0003900000 */
[----:B------:R-:W2:Y:S02]  /*a570*/  @!P1 SYNCS.PHASECHK.TRANS64 P1, [R0+URZ+0x26840], R21 ;  /* 0x02684015000095a7 */ /* 0x000ea4000802007f */
[----:B--2---:R-:W-:Y:S05]  /*a580*/  @!P1 BRA `(.L_x_696) ;  /* 0xfffffffc00f09947 */ /* 0x004fea000383ffff */
[----:B------:R-:W-:Y:S05]  /*a590*/  BRA `(.L_x_730) ;  /* 0xffffffe400447947 */ /* 0x000fea000383ffff */
.L_x_698:
[----:B--2---:R2:W3:Y:S02]  /*a5a0*/  SYNCS.PHASECHK.TRANS64.TRYWAIT P1, [R0+URZ+0x26828], R21 ;  /* 0x02682815000075a7 */ /* 0x0044e4000802017f */
[----:B---3--:R-:W-:Y:S05]  /*a5b0*/  @!P1 NANOSLEEP.SYNCS 0x989680 ;  /* 0x009896800000995d */ /* 0x008fea0003900000 */
[----:B------:R-:W3:Y:S02]  /*a5c0*/  @!P1 SYNCS.PHASECHK.TRANS64 P1, [R0+URZ+0x26828], R21 ;  /* 0x02682815000095a7 */ /* 0x000ee4000802007f */
[----:B---3--:R-:W-:Y:S05]  /*a5d0*/  @!P1 BRA `(.L_x_698) ;  /* 0xfffffffc00f09947 */ /* 0x008fea000383ffff */
[----:B------:R-:W-:Y:S05]  /*a5e0*/  BRA `(.L_x_731) ;  /* 0xffffffe400f47947 */ /* 0x000fea000383ffff */
.L_x_700:
[----:B---3--:R3:W4:Y:S02]  /*a5f0*/  SYNCS.PHASECHK.TRANS64.TRYWAIT P1, [R0+URZ+0x26848], R21 ;  /* 0x02684815000075a7 */ /* 0x008724000802017f */
[----:B----4-:R-:W-:Y:S05]  /*a600*/  @!P1 NANOSLEEP.SYNCS 0x989680 ;  /* 0x009896800000995d */ /* 0x010fea0003900000 */
[----:B------:R-:W4:Y:S02]  /*a610*/  @!P1 SYNCS.PHASECHK.TRANS64 P1, [R0+URZ+0x26848], R21 ;  /* 0x02684815000095a7 */ /* 0x000f24000802007f */
[----:B----4-:R-:W-:Y:S05]  /*a620*/  @!P1 BRA `(.L_x_700) ;  /* 0xfffffffc00f09947 */ /* 0x010fea000383ffff */
[----:B------:R-:W-:Y:S05]  /*a630*/  BRA `(.L_x_732) ;  /* 0xffffffe800887947 */ /* 0x000fea000383ffff */
.L_x_702:
[----:B------:R-:W-:-:S07]  /*a640*/  SHF.L.U32 R5, R9, 0x1f, RZ ;  /* 0x0000001f09057819 */ /* 0x000fce00000006ff */
.L_x_733:
[----:B-1----:R1:W2:Y:S02]  /*a650*/  SYNCS.PHASECHK.TRANS64.TRYWAIT P1, [R0+URZ+0x26820], R5 ;  /* 0x02682005000075a7 */ /* 0x0022a4000802017f */
[----:B--2---:R-:W-:Y:S05]  /*a660*/  @!P1 NANOSLEEP.SYNCS 0x989680 ;  /* 0x009896800000995d */ /* 0x004fea0003900000 */
[----:B------:R-:W2:Y:S02]  /*a670*/  @!P1 SYNCS.PHASECHK.TRANS64 P1, [R0+URZ+0x26820], R5 ;  /* 0x02682005000095a7 */ /* 0x000ea4000802007f */
[----:B--2---:R-:W-:Y:S05]  /*a680*/  @!P1 BRA `(.L_x_733) ;  /* 0xfffffffc00f09947 */ /* 0x004fea000383ffff */
[----:B------:R-:W-:Y:S05]  /*a690*/  BRA `(.L_x_734) ;  /* 0xffffffec002c7947 */ /* 0x000fea000383ffff */
.L_x_705:
[----:B-1----:R1:W2:Y:S02]  /*a6a0*/  SYNCS.PHASECHK.TRANS64.TRYWAIT P1, [R0+URZ+0x26840], R7 ;  /* 0x02684007000075a7 */ /* 0x0022a4000802017f */
[----:B--2---:R-:W-:Y:S05]  /*a6b0*/  @!P1 NANOSLEEP.SYNCS 0x989680 ;  /* 0x009896800000995d */ /* 0x004fea0003900000 */
[----:B------:R-:W2:Y:S02]  /*a6c0*/  @!P1 SYNCS.PHASECHK.TRANS64 P1, [R0+URZ+0x26840], R7 ;  /* 0x02684007000095a7 */ /* 0x000ea4000802007f */
[----:B--2---:R-:W-:Y:S05]  /*a6d0*/  @!P1 BRA `(.L_x_705) ;  /* 0xfffffffc00f09947 */ /* 0x004fea000383ffff */
[----:B------:R-:W-:Y:S05]  /*a6e0*/  BRA `(.L_x_735) ;  /* 0xffffffec00d87947 */ /* 0x000fea000383ffff */
.L_x_707:
[----:B--2---:R2:W3:Y:S02]  /*a6f0*/  SYNCS.PHASECHK.TRANS64.TRYWAIT P1, [R0+URZ+0x26828], R7 ;  /* 0x02682807000075a7 */ /* 0x0044e4000802017f */
[----:B---3--:R-:W-:Y:S05]  /*a700*/  @!P1 NANOSLEEP.SYNCS 0x989680 ;  /* 0x009896800000995d */ /* 0x008fea0003900000 */
[----:B------:R-:W3:Y:S02]  /*a710*/  @!P1 SYNCS.PHASECHK.TRANS64 P1, [R0+URZ+0x26828], R7 ;  /* 0x02682807000095a7 */ /* 0x000ee4000802007f */
[----:B---3--:R-:W-:Y:S05]  /*a720*/  @!P1 BRA `(.L_x_707) ;  /* 0xfffffffc00f09947 */ /* 0x008fea000383ffff */
[----:B------:R-:W-:Y:S05]  /*a730*/  BRA `(.L_x_736) ;  /* 0xfffffff000807947 */ /* 0x000fea000383ffff */
.L_x_709:
[----:B---3--:R3:W4:Y:S02]  /*a740*/  SYNCS.PHASECHK.TRANS64.TRYWAIT P0, [R3+URZ+0x26840], R2 ;  /* 0x02684002030075a7 */ /* 0x008724000800017f */
[----:B----4-:R-:W-:Y:S05]  /*a750*/  @!P0 NANOSLEEP.SYNCS 0x989680 ;  /* 0x009896800000895d */ /* 0x010fea0003900000 */
[----:B------:R-:W4:Y:S02]  /*a760*/  @!P0 SYNCS.PHASECHK.TRANS64 P0, [R3+URZ+0x26840], R2 ;  /* 0x02684002030085a7 */ /* 0x000f24000800007f */
[----:B----4-:R-:W-:Y:S05]  /*a770*/  @!P0 BRA `(.L_x_709) ;  /* 0xfffffffc00f08947 */ /* 0x010fea000383ffff */
[----:B------:R-:W-:Y:S05]  /*a780*/  BRA `(.L_x_737) ;  /* 0xfffffff400287947 */ /* 0x000fea000383ffff */
.L_x_711:
[----:B------:R-:W-:Y:S01]  /*a790*/  BSSY B0, `(.L_x_738) ;  /* 0x0000006000007945 */ /* 0x000fe20003800000 */
[----:B------:R-:W-:-:S07]  /*a7a0*/  IMAD.MOV.U32 R15, RZ, RZ, -0x1 ;  /* 0xffffffffff0f7424 */ /* 0x000fce00078e00ff */
[----:B--2---:R-:W-:Y:S05]  /*a7b0*/  WARPSYNC.COLLECTIVE R15, `(.L_x_739) ;  /* 0x000000000f0c7348 */ /* 0x004fea0003c00000 */
[----:B------:R-:W-:Y:S02]  /*a7c0*/  ELECT P6, UR62, PT ;  /* 0x00000000003e782f */ /* 0x000fe400038c0000 */
[----:B------:R-:W-:Y:S01]  /*a7d0*/  MOV R14, UR62 ;  /* 0x0000003e000e7c02 */ /* 0x000fe20008000f00 */
[----:B--2---:R-:W-:Y:S10]  /*a7e0*/  ENDCOLLECTIVE ;  /* 0x000000000000791b */ /* 0x004ff40003800000 */
.L_x_739:
[----:B------:R-:W-:Y:S05]  /*a7f0*/  BSYNC B0 ;  /* 0x0000000000007941 */ /* 0x000fea0003800000 */
.L_x_738:
[----:B------:R-:W-:Y:S01]  /*a800*/  PLOP3.LUT P0, PT, P6, PT, PT, 0x80, 0x0 ;  /* 0x000000000000781c */ /* 0x000fe2000370f070 */
[----:B------:R-:W-:-:S12]  /*a810*/  BRA `(.L_x_740) ;  /* 0xfffffff400f07947 */ /* 0x000fd8000383ffff */
.L_x_713:
[----:B-1----:R1:W3:Y:S02]  /*a820*/  SYNCS.PHASECHK.TRANS64.TRYWAIT P0, [R6+URZ], R5 ;  /* 0x00000005060075a7 */ /* 0x0022e4000800017f */
[----:B---3--:R-:W-:Y:S05]  /*a830*/  @!P0 NANOSLEEP.SYNCS 0x989680 ;  /* 0x009896800000895d */ /* 0x008fea0003900000 */
[----:B------:R-:W3:Y:S02]  /*a840*/  @!P0 SYNCS.PHASECHK.TRANS64 P0, [R6+URZ], R5 ;  /* 0x00000005060085a7 */ /* 0x000ee4000800007f */
[----:B---3--:R-:W-:Y:S05]  /*a850*/  @!P0 BRA `(.L_x_713) ;  /* 0xfffffffc00f08947 */ /* 0x008fea000383ffff */
[----:B------:R-:W-:Y:S05]  /*a860*/  BRA `(.L_x_741) ;  /* 0xfffffff800307947 */ /* 0x000fea000383ffff */
.L_x_714:
[----:B---3--:R3:W4:Y:S02]  /*a870*/  SYNCS.PHASECHK.TRANS64.TRYWAIT P0, [R3+URZ], R2 ;  /* 0x00000002030075a7 */ /* 0x008724000800017f */
[----:B----4-:R-:W-:Y:S05]  /*a880*/  @!P0 NANOSLEEP.SYNCS 0x989680 ;  /* 0x009896800000895d */ /* 0x010fea0003900000 */
[----:B------:R-:W4:Y:S02]  /*a890*/  @!P0 SYNCS.PHASECHK.TRANS64 P0, [R3+URZ], R2 ;  /* 0x00000002030085a7 */ /* 0x000f24000800007f */
[----:B----4-:R-:W-:Y:S05]  /*a8a0*/  @!P0 BRA `(.L_x_714) ;  /* 0xfffffffc00f08947 */ /* 0x010fea000383ffff */
[----:B------:R-:W-:Y:S05]  /*a8b0*/  BRA `(.L_x_742) ;  /* 0xfffffff800247947 */ /* 0x000fea000383ffff */
.L_x_716:
[----:B---3--:R3:W4:Y:S02]  /*a8c0*/  SYNCS.PHASECHK.TRANS64.TRYWAIT P0, [R0+URZ], R5 ;  /* 0x00000005000075a7 */ /* 0x008724000800017f */
[----:B----4-:R-:W-:Y:S05]  /*a8d0*/  @!P0 NANOSLEEP.SYNCS 0x989680 ;  /* 0x009896800000895d */ /* 0x010fea0003900000 */
[----:B------:R-:W4:Y:S02]  /*a8e0*/  @!P0 SYNCS.PHASECHK.TRANS64 P0, [R0+URZ], R5 ;  /* 0x00000005000085a7 */ /* 0x000f24000800007f */
[----:B----4-:R-:W-:Y:S05]  /*a8f0*/  @!P0 BRA `(.L_x_716) ;  /* 0xfffffffc00f08947 */ /* 0x010fea000383ffff */
[----:B------:R-:W-:Y:S05]  /*a900*/  BRA `(.L_x_743) ;  /* 0xfffffff800287947 */ /* 0x000fea000383ffff */
.L_x_744:
        /* <DEDUP_REMOVED lines=15> */
.L_x_3298:


//--------------------- .text._ZN7cutlass13device_kernelIN5flash11enable_sm90INS1_16FlashAttnBwdSm90INS1_25CollectiveMainloopBwdSm90ILi2ELi2ELi2EN4cute5tupleIJNS5_1CILi1EEES8_S8_EEENS6_IJNS7_ILi64EEENS7_ILi128EEENS7_ILi96EEEEEENS_10bfloat16_tEfNS_4arch4Sm90ELb0ELb0ELb0ELb1ELb0ELb1ELb0ELb0ELi2ELi1ELi2ELi1ELb1EEENS1_24CollectiveEpilogueBwdGQAISD_fSG_Li256ELb1ELb0EEENS1_19SingleTileSchedulerILb1ELb0ELb0ELi128EEEEEEEEEvNT_6ParamsE --------------------------
	.section	.text._ZN7cutlass13device_kernelIN5flash11enable_sm90INS1_16FlashAttnBwdSm90INS1_25CollectiveMainloopBwdSm90ILi2ELi2ELi2EN4cute5tupleIJNS5_1CILi1EEES8_S8_EEENS6_IJNS7_ILi64EEENS7_ILi128EEENS7_ILi96EEEEEENS_10bfloat16_tEfNS_4arch4Sm90ELb0ELb0ELb0ELb1ELb0ELb1ELb0ELb0ELi2ELi1ELi2ELi1ELb1EEENS1_24CollectiveEpilogueBwdGQAISD_fSG_Li256ELb1ELb0EEENS1_19SingleTileSchedulerILb1ELb0ELb0ELi128EEEEEEEEEvNT_6ParamsE,"ax",@progbits
	.align	128
.text._ZN7cutlass13device_kernelIN5flash11enable_sm90INS1_16FlashAttnBwdSm90INS1_25CollectiveMainloopBwdSm90ILi2ELi2ELi2EN4cute5tupleIJNS5_1CILi1EEES8_S8_EEENS6_IJNS7_ILi64EEENS7_ILi128EEENS7_ILi96EEEEEENS_10bfloat16_tEfNS_4arch4Sm90ELb0ELb0ELb0ELb1ELb0ELb1ELb0ELb0ELi2ELi1ELi2ELi1ELb1EEENS1_24CollectiveEpilogueBwdGQAISD_fSG_Li256ELb1ELb0EEENS1_19SingleTileSchedulerILb1ELb0ELb0ELi128EEEEEEEEEvNT_6ParamsE:
        .type           _ZN7cutlass13device_kernelIN5flash11enable_sm90INS1_16FlashAttnBwdSm90INS1_25CollectiveMainloopBwdSm90ILi2ELi2ELi2EN4cute5tupleIJNS5_1CILi1EEES8_S8_EEENS6_IJNS7_ILi64EEENS7_ILi128EEENS7_ILi96EEEEEENS_10bfloat16_tEfNS_4arch4Sm90ELb0ELb0ELb0ELb1ELb0ELb1ELb0ELb0ELi2ELi1ELi2ELi1ELb1EEENS1_24CollectiveEpilogueBwdGQAISD_fSG_Li256ELb1ELb0EEENS1_19SingleTileSchedulerILb1ELb0ELb0ELi128EEEEEEEEEvNT_6ParamsE,@function
        .size           _ZN7cutlass13device_kernelIN5flash11enable_sm90INS1_16FlashAttnBwdSm90INS1_25CollectiveMainloopBwdSm90ILi2ELi2ELi2EN4cute5tupleIJNS5_1CILi1EEES8_S8_EEENS6_IJNS7_ILi64EEENS7_ILi128EEENS7_ILi96EEEEEENS_10bfloat16_tEfNS_4arch4Sm90ELb0ELb0ELb0ELb1ELb0ELb1ELb0ELb0ELi2ELi1ELi2ELi1ELb1EEENS1_24CollectiveEpilogueBwdGQAISD_fSG_Li256ELb1ELb0EEENS1_19SingleTileSchedulerILb1ELb0ELb0ELi128EEEEEEEEEvNT_6ParamsE,(.L_x_3299 - _ZN7cutlass13device_kernelIN5flash11enable_sm90INS1_16FlashAttnBwdSm90INS1_25CollectiveMainloopBwdSm90ILi2ELi2ELi2EN4cute5tupleIJNS5_1CILi1EEES8_S8_EEENS6_IJNS7_ILi64EEENS7_ILi128EEENS7_ILi96EEEEEENS_10bfloat16_tEfNS_4arch4Sm90ELb0ELb0ELb0ELb1ELb0ELb1ELb0ELb0ELi2ELi1ELi2ELi1ELb1EEENS1_24CollectiveEpilogueBwdGQAISD_fSG_Li256ELb1ELb0EEENS1_19SingleTileSchedulerILb1ELb0ELb0ELi128EEEEEEEEEvNT_6ParamsE)
        .other          _ZN7cutlass13device_kernelIN5flash11enable_sm90INS1_16FlashAttnBwdSm90INS1_25CollectiveMainloopBwdSm90ILi2ELi2ELi2EN4cute5tupleIJNS5_1CILi1EEES8_S8_EEENS6_IJNS7_ILi64EEENS7_ILi128EEENS7_ILi96EEEEEENS_10bfloat16_tEfNS_4arch4Sm90ELb0ELb0ELb0ELb1ELb0ELb1ELb0ELb0ELi2ELi1ELi2ELi1ELb1EEENS1_24CollectiveEpilogueBwdGQAISD_fSG_Li256ELb1ELb0EEENS1_19SingleTileSchedulerILb1ELb0ELb0ELi128EEEEEEEEEvNT_6ParamsE,@"STO_CUDA_ENTRY STV_DEFAULT"
_ZN7cutlass13device_kernelIN5flash11enable_sm90INS1_16FlashAttnBwdSm90INS1_25CollectiveMainloopBwdSm90ILi2ELi2ELi2EN4cute5tupleIJNS5_1CILi1EEES8_S8_EEENS6_IJNS7_ILi64EEENS7_ILi128EEENS7_ILi96EEEEEENS_10bfloat16_tEfNS_4arch4Sm90ELb0ELb0ELb0ELb1ELb0ELb1ELb0ELb0ELi2ELi1ELi2ELi1ELb1EEENS1_24CollectiveEpilogueBwdGQAISD_fSG_Li256ELb1ELb0EEENS1_19SingleTileSchedulerILb1ELb0ELb0ELi128EEEEEEEEEvNT_6ParamsE:
        /* <DEDUP_REMOVED lines=23> */
.L_x_746:
[----:B------:R-:W-:Y:S05]  /*0170*/  BSYNC B0 ;  /* 0x0000000000007941 */ /* 0x000fea0003800000 */
.L_x_745:
        /* <DEDUP_REMOVED lines=37> */
.L_x_747:
        /* <DEDUP_REMOVED lines=22> */
.L_x_748:
[----:B------:R-:W-:Y:S01]  /*0530*/  PLOP3.LUT P0, PT, PT, PT, UP0, 0x80, 0x0 ;  /* 0x000000000000781c */ /* 0x000fe20003f0f008 */
[----:B------:R-:W-:Y:S01]  /*0540*/  NOP ;  /* 0x0000000000007918 */ /* 0x000fe20000000000 */
[----:B------:R-:W-:Y:S01]  /*0550*/  ULDC.64 UR46, c[0x0][0x208] ;  /* 0x00008200002e7ab9 */ /* 0x000fe20000000a00 */
[----:B------:R-:W-:Y:S01]  /*0560*/  BSSY B6, `(.L_x_749) ;  /* 0x000081e000067945 */ /* 0x000fe20003800000 */
[----:B-12-4-:R-:W-:Y:S09]  /*0570*/  BAR.SYNC.DEFER_BLOCKING 0x0 ;  /* 0x0000000000007b1d */ /* 0x016ff20000010000 */
[----:B------:R-:W-:Y:S05]  /*0580*/  @!P0 BRA `(.L_x_750) ;  /* 0x00000048002c8947 */ /* 0x000fea0003800000 */
.L_x_751:
        /* <DEDUP_REMOVED lines=21> */
.L_x_752:
        /* <DEDUP_REMOVED lines=14> */
.L_x_754:
[----:B------:R-:W-:-:S05]  /*07c0*/  ULDC UR4, c[0x0][0x8c4] ;  /* 0x0002310000047ab9 */ /* 0x000fca0000000800 */
.L_x_753:
        /* <DEDUP_REMOVED lines=21> */
.L_x_756:
        /* <DEDUP_REMOVED lines=14> */
.L_x_757:
        /* <DEDUP_REMOVED lines=10> */
.L_x_758:
        /* <DEDUP_REMOVED lines=11> */
.L_x_759:
        /* <DEDUP_REMOVED lines=35> */
[----:B-1----:R-:W-:Y:S02]  /*0d80*/  CS2R R4, SRZ ;  /* 0x0000000000047805 */ /* 0x002fe4000001ff00 */
        /* <DEDUP_REMOVED lines=35> */
.L_x_762:
        /* <DEDUP_REMOVED lines=15> */
.L_x_761:
        /* <DEDUP_REMOVED lines=22> */
.L_x_764:
        /* <DEDUP_REMOVED lines=15> */
.L_x_763:
[----:B------:R-:W-:Y:S01]  /*1300*/  SHF.R.S32.HI R25, RZ, 0x1f, R22 ;  /* 0x0000001fff197819 */ /* 0x000fe20000011416 */
[----:B------:R-:W-:-:S03]  /*1310*/  UMOV UR4, 0xffffffff ;  /* 0xffffffff00047882 */ /* 0x000fc60000000000 */
[----:B------:R-:W-:-:S04]  /*1320*/  LEA.HI R0, R25, R22, RZ, 0x7 ;  /* 0x0000001619007211 */ /* 0x000fc800078f38ff */
[----:B------:R-:W-:Y:S01]  /*1330*/  SHF.R.S32.HI R16, RZ, 0x7, R0 ;  /* 0x00000007ff107819 */ /* 0x000fe20000011400 */
[----:B------:R-:W-:Y:S06]  /*1340*/  BRA.DIV UR4, `(.L_x_765) ;  /* 0x0000007604047947 */ /* 0x000fec000b800000 */
[----:B------:R1:W2:Y:S02]  /*1350*/  SHFL.IDX PT, R14, R16, RZ, 0x1f ;  /* 0x00001fff100e7589 */ /* 0x0002a400000e0000 */
.L_x_842:
[----:B------:R-:W-:Y:S02]  /*1360*/  SHF.L.U32 R5, RZ, 0x1f, RZ ;  /* 0x0000001fff057819 */ /* 0x000fe400000006ff */
[----:B------:R-:W-:Y:S01]  /*1370*/  LOP3.LUT R3, R0, 0xffffff80, RZ, 0xc0, !PT ;  /* 0xffffff8000037812 */ /* 0x000fe200078ec0ff */
[----:B------:R-:W-:Y:S01]  /*1380*/  VIADD R0, R18, 0x6000 ;  /* 0x0000600012007836 */ /* 0x000fe20000000000 */
[----:B------:R-:W3:Y:S03]  /*1390*/  SYNCS.PHASECHK.TRANS64.TRYWAIT P1, [R18+URZ+0x26800], R5 ;  /* 0x02680005120075a7 */ /* 0x000ee6000802017f */
[----:B------:R-:W-:Y:S01]  /*13a0*/  IMAD.IADD R27, R22, 0x1, -R3 ;  /* 0x00000001161b7824 */ /* 0x000fe200078e0a03 */
[----:B------:R-:W-:Y:S02]  /*13b0*/  LOP3.LUT P0, RZ, R0, 0x1bf, RZ, 0xc0, !PT ;  /* 0x000001bf00ff7812 */ /* 0x000fe4000780c0ff */
[----:B--2---:R-:W-:-:S02]  /*13c0*/  LEA.HI R0, R14, R14, RZ, 0x1 ;  /* 0x0000000e0e007211 */ /* 0x004fc400078f08ff */
[----:B------:R-:W-:Y:S02]  /*13d0*/  SHF.R.S32.HI R24, RZ, 0x1f, R27 ;  /* 0x0000001fff187819 */ /* 0x000fe4000001141b */
[----:B------:R-:W-:Y:S02]  /*13e0*/  LOP3.LUT R23, R0, 0xfffffffe, RZ, 0xc0, !PT ;  /* 0xfffffffe00177812 */ /* 0x000fe400078ec0ff */
[----:B------:R-:W-:-:S04]  /*13f0*/  LEA.HI R26, R24, R27, RZ, 0x2 ;  /* 0x0000001b181a7211 */ /* 0x000fc800078f10ff */
[----:B------:R-:W-:Y:S01]  /*1400*/  LOP3.LUT R0, R26, 0x7ffffffc, RZ, 0xc0, !PT ;  /* 0x7ffffffc1a007812 */ /* 0x000fe200078ec0ff */
[----:B---3--:R-:W-:Y:S06]  /*1410*/  @P1 BRA `(.L_x_766) ;  /* 0x0000000000081947 */ /* 0x008fec0003800000 */
[----:B------:R-:W2:Y:S02]  /*1420*/  SYNCS.PHASECHK.TRANS64.TRYWAIT P1, [R18+URZ+0x26800], R5 ;  /* 0x02680005120075a7 */ /* 0x000ea4000802017f */
[----:B--2---:R-:W-:Y:S05]  /*1430*/  @!P1 BRA `(.L_x_767) ;  /* 0x0000007000e89947 */ /* 0x004fea0003800000 */
.L_x_766:
        /* <DEDUP_REMOVED lines=18> */
[----:B-1--45:R-:W-:Y:S05]  /*1560*/  CALL.ABS.NOINC R14 ;  /* 0x000000000e007343 */ /* 0x032fea0003c00000 */
.L_x_768:
[----:B------:R-:W-:Y:S01]  /*1570*/  LEA.HI R0, R25, R22, RZ, 0x4 ;  /* 0x0000001619007211 */ /* 0x000fe200078f20ff */
[----:B------:R-:W-:Y:S05]  /*1580*/  WARPSYNC.ALL ;  /* 0x0000000000007948 */ /* 0x000fea0003800000 */
[----:B------:R-:W-:-:S05]  /*1590*/  LOP3.LUT R3, R0, 0xfffffff0, RZ, 0xc0, !PT ;  /* 0xfffffff000037812 */ /* 0x000fca00078ec0ff */
[----:B--2---:R-:W-:Y:S01]  /*15a0*/  IMAD.IADD R5, R22, 0x1, -R3 ;  /* 0x0000000116057824 */ /* 0x004fe200078e0a03 */
        /* <DEDUP_REMOVED lines=33> */
[----:B------:R-:W2:Y:S01]  /*17c0*/  LDSM.16.M88.4 R184, [R7+0x6000] ;  /* 0x0060000007b8783b */ /* 0x000ea20000000200 */
        /* <DEDUP_REMOVED lines=27> */
[----:B-1----:R-:W-:Y:S01]  /*1980*/  IMAD R16, R16, 0x300, R27 ;  /* 0x0000030010107824 */ /* 0x002fe200078e021b */
        /* <DEDUP_REMOVED lines=18> */
[----:B------:R-:W1:Y:S01]  /*1ab0*/  LDSM.16.M88.4 R196, [R0+0x6000] ;  /* 0x0060000000c4783b */ /* 0x000e620000000200 */
        /* <DEDUP_REMOVED lines=33> */
[----:B--2---:R-:W-:Y:S01]  /*1cd0*/  IMAD R0, R5, 0x4, R18 ;  /* 0x0000000405007824 */ /* 0x004fe200078e0212 */
[----:B------:R-:W-:Y:S02]  /*1ce0*/  USHF.R.S32.HI UR7, URZ, 0x6, UR6 ;  /* 0x000000063f077899 */ /* 0x000fe40008011406 */
[----:B------:R-:W-:Y:S01]  /*1cf0*/  ULOP3.LUT UR11, UR38, 0x1, URZ, 0xfc, !UPT ;  /* 0x00000001260b7892 */ /* 0x000fe2000f8efc3f */
[----:B------:R-:W-:Y:S01]  /*1d00*/  UMOV UR4, URZ ;  /* 0x0000003f00047c82 */ /* 0x000fe20008000000 */
[----:B------:R-:W-:Y:S01]  /*1d10*/  UMOV UR5, URZ ;  /* 0x0000003f00057c82 */ /* 0x000fe20008000000 */
[----:B------:R-:W-:Y:S01]  /*1d20*/  UMOV UR6, URZ ;  /* 0x0000003f00067c82 */ /* 0x000fe20008000000 */
[----:B-1-34-:R-:W-:-:S08]  /*1d30*/  ULDC UR13, c[0x0][0x744] ;  /* 0x0001d100000d7ab9 */ /* 0x01afd00000000800 */
.L_x_779:
[----:B------:R-:W-:-:S06]  /*1d40*/  UISETP.NE.AND UP0, UPT, UR11, 0x3, UPT ;  /* 0x000000030b00788c */ /* 0x000fcc000bf05270 */
[----:B------:R-:W-:-:S13]  /*1d50*/  PLOP3.LUT P0, PT, PT, PT, UP0, 0x80, 0x0 ;  /* 0x000000000000781c */ /* 0x000fda0003f0f008 */
[----:B-1----:R-:W-:Y:S05]  /*1d60*/  @!P0 BRA `(.L_x_769) ;  /* 0x0000000000048947 */ /* 0x002fea0003800000 */
[----:B------:R-:W-:Y:S01]  /*1d70*/  BPT.TRAP 0x1 ;  /* 0x000000040000795c */ /* 0x000fe20000300000 */
.L_x_769:
[----:B------:R-:W-:Y:S01]  /*1d80*/  R2UR UR8, R18 ;  /* 0x00000000120872ca */ /* 0x000fe200000e0000 */
[----:B------:R-:W-:-:S05]  /*1d90*/  IMAD.U32 R16, RZ, RZ, UR5 ;  /* 0x00000005ff107e24 */ /* 0x000fca000f8e00ff */
[----:B------:R-:W-:-:S07]  /*1da0*/  SHF.L.U32 R16, R16, 0x1f, RZ ;  /* 0x0000001f10107819 */ /* 0x000fce00000006ff */
[----:B------:R-:W-:-:S09]  /*1db0*/  ULEA UR8, UR6, UR8, 0x3 ;  /* 0x0000000806087291 */ /* 0x000fd2000f8e183f */
[----:B------:R1:W2:Y:S01]  /*1dc0*/  SYNCS.PHASECHK.TRANS64.TRYWAIT P1, [UR8+0x26810], R16 ;  /* 0x02681010ff0075a7 */ /* 0x0002a20008020148 */
[----:B------:R-:W-:Y:S05]  /*1dd0*/  @!P0 BRA `(.L_x_770) ;  /* 0x0000000000048947 */ /* 0x000fea0003800000 */
[----:B------:R-:W-:Y:S01]  /*1de0*/  BPT.TRAP 0x1 ;  /* 0x000000040000795c */ /* 0x000fe20000300000 */
.L_x_770:
[----:B--2---:R-:W-:Y:S05]  /*1df0*/  @P1 BRA `(.L_x_771) ;  /* 0x0000000000081947 */ /* 0x004fea0003800000 */
[----:B------:R-:W2:Y:S02]  /*1e00*/  SYNCS.PHASECHK.TRANS64.TRYWAIT P1, [UR8+0x26810], R16 ;  /* 0x02681010ff0075a7 */ /* 0x000ea40008020148 */
[----:B--2---:R-:W-:Y:S05]  /*1e10*/  @!P1 BRA `(.L_x_772) ;  /* 0x0000006800849947 */ /* 0x004fea0003800000 */
.L_x_771:
        /* <DEDUP_REMOVED lines=67> */
.L_x_773:
[----:B------:R1:W1:Y:S01]  /*2250*/  SYNCS.PHASECHK.TRANS64.TRYWAIT P1, [UR8+0x26830], R16 ;  /* 0x02683010ff0075a7 */ /* 0x0002620008020148 */
[----:B------:R-:W-:Y:S05]  /*2260*/  @!P0 BRA `(.L_x_774) ;  /* 0x0000000000048947 */ /* 0x000fea0003800000 */
[----:B------:R-:W-:Y:S01]  /*2270*/  BPT.TRAP 0x1 ;  /* 0x000000040000795c */ /* 0x000fe20000300000 */
.L_x_774:
[----:B-1----:R-:W-:Y:S05]  /*2280*/  @P1 BRA `(.L_x_775) ;  /* 0x0000000000081947 */ /* 0x002fea0003800000 */
[----:B------:R-:W1:Y:S02]  /*2290*/  SYNCS.PHASECHK.TRANS64.TRYWAIT P1, [UR8+0x26830], R16 ;  /* 0x02683010ff0075a7 */ /* 0x000e640008020148 */
[----:B-1----:R-:W-:Y:S05]  /*22a0*/  @!P1 BRA `(.L_x_776) ;  /* 0x0000006400789947 */ /* 0x002fea0003800000 */
.L_x_775:
        /* <DEDUP_REMOVED lines=440> */
.L_x_777:
        /* <DEDUP_REMOVED lines=46> */
.L_x_778:
        /* <DEDUP_REMOVED lines=13> */
[----:B------:R-:W-:Y:S01]  /*41e0*/  IMAD.MOV.U32 R4, RZ, RZ, R40 ;  /* 0x000000ffff047224 */ /* 0x000fe200078e0028 */
[----:B------:R-:W-:Y:S01]  /*41f0*/  PLOP3.LUT P0, PT, PT, PT, PT, 0x8, 0x0 ;  /* 0x000000000000781c */ /* 0x000fe20003f0e170 */
[----:B-1----:R-:W-:Y:S02]  /*4200*/  IMAD.MOV.U32 R5, RZ, RZ, R41 ;  /* 0x000000ffff057224 */ /* 0x002fe400078e0029 */
[----:B------:R-:W-:Y:S01]  /*4210*/  FMUL.FTZ R72, R72, UR4 ;  /* 0x0000000448487c20 */ /* 0x000fe20008410000 */
[----:B------:R-:W-:Y:S02]  /*4220*/  IMAD.MOV.U32 R6, RZ, RZ, R42 ;  /* 0x000000ffff067224 */ /* 0x000fe400078e002a */
[----:B------:R-:W-:Y:S01]  /*4230*/  FMUL.FTZ R73, R73, UR4 ;  /* 0x0000000449497c20 */ /* 0x000fe20008410000 */
[----:B------:R-:W-:Y:S02]  /*4240*/  IMAD.MOV.U32 R7, RZ, RZ, R43 ;  /* 0x000000ffff077224 */ /* 0x000fe400078e002b */
        /* <DEDUP_REMOVED lines=46> */
.L_x_760:
[----:B------:R-:W-:Y:S05]  /*4530*/  @P0 BRA `(.L_x_755) ;  /* 0x0000004000800947 */ /* 0x000fea0003800000 */
[----:B------:R-:W-:Y:S01]  /*4540*/  ULDC.64 UR4, c[0x0][0x878] ;  /* 0x00021e0000047ab9 */ /* 0x000fe20000000a00 */
[----:B------:R-:W1:Y:S01]  /*4550*/  S2R R8, SR_TID.X ;  /* 0x0000000000087919 */ /* 0x000e620000002100 */
[----:B------:R-:W-:Y:S01]  /*4560*/  UISETP.NE.U32.AND UP0, UPT, UR4, URZ, UPT ;  /* 0x0000003f0400728c */ /* 0x000fe2000bf05070 */
[----:B------:R-:W2:Y:S08]  /*4570*/  S2UR UR10, SR_CTAID.Y ;  /* 0x00000000000a79c3 */ /* 0x000eb00000002600 */
[----:B------:R-:W-:Y:S01]  /*4580*/  S2UR UR8, SR_CTAID.X ;  /* 0x00000000000879c3 */ /* 0x000fe20000002500 */
[----:B------:R-:W-:Y:S01]  /*4590*/  UISETP.NE.AND.EX UP0, UPT, UR5, URZ, UPT, UP0 ;  /* 0x0000003f0500728c */ /* 0x000fe2000bf05300 */
[----:B------:R-:W-:Y:S01]  /*45a0*/  UMOV UR9, 0x400 ;  /* 0x0000040000097882 */ /* 0x000fe20000000000 */
[----:B------:R-:W-:Y:S01]  /*45b0*/  ULDC.64 UR12, c[0x0][0x818] ;  /* 0x00020600000c7ab9 */ /* 0x000fe20000000a00 */
[----:B------:R-:W-:-:S03]  /*45c0*/  ULDC.64 UR14, c[0x0][0x840] ;  /* 0x00021000000e7ab9 */ /* 0x000fc60000000a00 */
[----:B------:R-:W-:-:S05]  /*45d0*/  PLOP3.LUT P0, PT, PT, PT, UP0, 0x80, 0x0 ;  /* 0x000000000000781c */ /* 0x000fca0003f0f008 */
[----:B------:R-:W-:Y:S02]  /*45e0*/  @UP0 ULDC.64 UR4, c[0x0][0x878] ;  /* 0x00021e0000040ab9 */ /* 0x000fe40000000a00 */
[----:B------:R-:W-:-:S06]  /*45f0*/  @UP0 UIMAD.WIDE UR4, UR36, 0x4, UR4 ;  /* 0x00000004240408a5 */ /* 0x000fcc000f8e0204 */
[----:B------:R-:W-:Y:S02]  /*4600*/  IMAD.U32 R2, RZ, RZ, UR4 ;  /* 0x00000004ff027e24 */ /* 0x000fe4000f8e00ff */
[----:B------:R-:W-:Y:S01]  /*4610*/  IMAD.U32 R3, RZ, RZ, UR5 ;  /* 0x00000005ff037e24 */ /* 0x000fe2000f8e00ff */
[----:B------:R-:W3:Y:S01]  /*4620*/  S2UR UR11, SR_CgaCtaId ;  /* 0x00000000000b79c3 */ /* 0x000ee20000008800 */
[----:B------:R-:W-:-:S03]  /*4630*/  ULDC UR5, c[0x0][0x850] ;  /* 0x0002140000057ab9 */ /* 0x000fc60000000800 */
[----:B------:R1:W4:Y:S01]  /*4640*/  @P0 LDG.E R2, desc[UR46][R2.64] ;  /* 0x0000002e02020981 */ /* 0x000322000c1e1900 */
[----:B------:R-:W-:Y:S01]  /*4650*/  UISETP.NE.AND UP1, UPT, UR5, 0x1, UPT ;  /* 0x000000010500788c */ /* 0x000fe2000bf25270 */
[----:B------:R-:W-:Y:S01]  /*4660*/  BSSY B0, `(.L_x_780) ;  /* 0x0000059000007945 */ /* 0x000fe20003800000 */
[----:B-1----:R-:W-:-:S09]  /*4670*/  VIADD R3, R8, 0xffffff80 ;  /* 0xffffff8008037836 */ /* 0x002fd20000000000 */
[----:B------:R-:W-:Y:S01]  /*4680*/  @UP1 ULDC UR16, c[0x0][0x858] ;  /* 0x0002160000101ab9 */ /* 0x000fe20000000800 */
[----:B------:R-:W-:Y:S01]  /*4690*/  SHF.R.S32.HI R0, RZ, 0x1f, R3 ;  /* 0x0000001fff007819 */ /* 0x000fe20000011403 */
[----:B------:R-:W-:Y:S01]  /*46a0*/  BAR.SYNC.DEFER_BLOCKING 0x1, 0x100 ;  /* 0x0044000000007b1d */ /* 0x000fe20000010000 */
[----:B----4-:R-:W-:Y:S02]  /*46b0*/  @P0 R2UR UR4, R2 ;  /* 0x00000000020402ca */ /* 0x010fe400000e0000 */
[----:B------:R-:W-:Y:S02]  /*46c0*/  LEA.HI R2, R0, R3, RZ, 0x7 ;  /* 0x0000000300027211 */ /* 0x000fe400078f38ff */
[----:B------:R-:W-:Y:S02]  /*46d0*/  ISETP.NE.AND P0, PT, R3, RZ, PT ;  /* 0x000000ff0300720c */ /* 0x000fe40003f05270 */
[----:B------:R-:W-:Y:S02]  /*46e0*/  LOP3.LUT R0, R2, 0x3fffff80, RZ, 0xc0, !PT ;  /* 0x3fffff8002007812 */ /* 0x000fe400078ec0ff */
[----:B------:R-:W-:-:S03]  /*46f0*/  SHF.R.S32.HI R9, RZ, 0x7, R2 ;  /* 0x00000007ff097819 */ /* 0x000fc60000011402 */
[----:B------:R-:W-:Y:S02]  /*4700*/  IMAD.IADD R0, R3, 0x1, -R0 ;  /* 0x0000000103007824 */ /* 0x000fe400078e0a00 */
[----:B------:R-:W-:Y:S02]  /*4710*/  @UP0 ULEA UR6, UR36, UR4, 0x7 ;  /* 0x0000000424060291 */ /* 0x000fe4000f8e383f */
[----:B------:R-:W-:Y:S01]  /*4720*/  IMAD R0, R9, 0x600, R0 ;  /* 0x0000060009007824 */ /* 0x000fe200078e0200 */
[----:B------:R-:W-:Y:S01]  /*4730*/  @UP1 ULDC UR4, c[0x0][0x854] ;  /* 0x0002150000041ab9 */ /* 0x000fe20000000800 */
[----:B------:R-:W-:Y:S02]  /*4740*/  @UP0 USHF.R.S32.HI UR7, URZ, 0x1f, UR6 ;  /* 0x0000001f3f070899 */ /* 0x000fe40008011406 */
[----:B--2---:R-:W-:Y:S01]  /*4750*/  UIMAD.WIDE.U32 UR4, UR10, UR4, URZ ;  /* 0x000000040a0472a5 */ /* 0x004fe2000f8e003f */
[----:B------:R-:W-:Y:S01]  /*4760*/  IMAD.SHL.U32 R0, R0, 0x4, RZ ;  /* 0x0000000400007824 */ /* 0x000fe200078e00ff */
[----:B------:R-:W-:-:S02]  /*4770*/  @UP0 ULEA.HI UR7, UR7, UR6, URZ, 0x7 ;  /* 0x0000000607070291 */ /* 0x000fc4000f8f383f */
[----:B------:R-:W-:Y:S02]  /*4780*/  @UP1 USHF.R.U32.HI UR10, URZ, UR16, UR5 ;  /* 0x000000103f0a1299 */ /* 0x000fe40008011605 */
[----:B------:R-:W-:Y:S02]  /*4790*/  @UP0 USHF.R.S32.HI UR7, URZ, 0x7, UR7 ;  /* 0x000000073f070899 */ /* 0x000fe40008011407 */
[----:B---3--:R-:W-:Y:S02]  /*47a0*/  ULEA UR4, UR11, UR9, 0x18 ;  /* 0x000000090b047291 */ /* 0x008fe4000f8ec03f */
[----:B------:R-:W-:Y:S02]  /*47b0*/  @UP0 UIMAD UR6, UR7, 0x3000, URZ ;  /* 0x00003000070608a4 */ /* 0x000fe4000f8e023f */
[----:B------:R-:W-:Y:S02]  /*47c0*/  UIMAD UR5, UR8, 0x3000, URZ ;  /* 0x00003000080578a4 */ /* 0x000fe4000f8e023f */
[----:B------:R-:W-:Y:S01]  /*47d0*/  @UP0 USHF.R.S32.HI UR7, URZ, 0x1f, UR6 ;  /* 0x0000001f3f070899 */ /* 0x000fe20008011406 */
[----:B------:R-:W-:Y:S01]  /*47e0*/  LEA R0, R0, UR4, 0x2 ;  /* 0x0000000400007c11 */ /* 0x000fe2000f8e10ff */
[----:B------:R-:W-:Y:S01]  /*47f0*/  USHF.R.S32.HI UR11, URZ, 0x1f, UR10 ;  /* 0x0000001f3f0b7899 */ /* 0x000fe2000801140a */
[----:B------:R-:W-:Y:S01]  /*4800*/  @!UP0 UMOV UR6, URZ ;  /* 0x0000003f00068c82 */ /* 0x000fe20008000000 */
[----:B------:R-:W-:Y:S01]  /*4810*/  ULDC.64 UR16, c[0x0][0x848] ;  /* 0x0002120000107ab9 */ /* 0x000fe20000000a00 */
[----:B------:R-:W-:Y:S01]  /*4820*/  UIADD3 UR8, UP1, UR5, UR6, URZ ;  /* 0x0000000605087290 */ /* 0x000fe2000ff3e03f */
[----:B------:R1:W-:Y:S01]  /*4830*/  STS.128 [R0], R24 ;  /* 0x0000001800007388 */ /* 0x0003e20000000c00 */
[----:B------:R-:W-:Y:S01]  /*4840*/  @!UP0 UMOV UR7, URZ ;  /* 0x0000003f00078c82 */ /* 0x000fe20008000000 */
[----:B------:R-:W-:-:S02]  /*4850*/  UIMAD UR6, UR11, UR12, URZ ;  /* 0x0000000c0b0672a4 */ /* 0x000fc4000f8e023f */
[----:B------:R-:W-:Y:S01]  /*4860*/  ULEA.HI.X.SX32 UR9, UR5, UR7, 0x1, UP1 ;  /* 0x0000000705097291 */ /* 0x000fe200088f0e3f */
[----:B------:R1:W-:Y:S01]  /*4870*/  STS.128 [R0+0x800], R28 ;  /* 0x0008001c00007388 */ /* 0x0003e20000000c00 */
[----:B------:R-:W-:Y:S02]  /*4880*/  UIMAD UR5, UR11, UR14, URZ ;  /* 0x0000000e0b0572a4 */ /* 0x000fe4000f8e023f */
[----:B------:R-:W-:Y:S01]  /*4890*/  UIMAD UR11, UR10, UR13, UR6 ;  /* 0x0000000d0a0b72a4 */ /* 0x000fe2000f8e0206 */
[----:B------:R1:W-:Y:S01]  /*48a0*/  STS.128 [R0+0x1000], R32 ;  /* 0x0010002000007388 */ /* 0x0003e20000000c00 */
[----:B------:R-:W-:Y:S02]  /*48b0*/  UIMAD.WIDE.U32 UR6, UR10, UR12, UR8 ;  /* 0x0000000c0a0672a5 */ /* 0x000fe4000f8e0008 */
[----:B------:R-:W-:Y:S01]  /*48c0*/  UIMAD UR12, UR10, UR15, UR5 ;  /* 0x0000000f0a0c72a4 */ /* 0x000fe2000f8e0205 */
[----:B------:R1:W-:Y:S01]  /*48d0*/  STS.128 [R0+0x1800], R36 ;  /* 0x0018002400007388 */ /* 0x0003e20000000c00 */
[----:B------:R-:W-:-:S02]  /*48e0*/  USHF.R.S32.HI UR5, URZ, 0x1f, UR36 ;  /* 0x0000001f3f057899 */ /* 0x000fc40008011424 */
[----:B------:R-:W-:Y:S01]  /*48f0*/  UIMAD.WIDE.U32 UR8, UR10, UR14, UR8 ;  /* 0x0000000e0a0872a5 */ /* 0x000fe2000f8e0008 */
[----:B------:R1:W-:Y:S01]  /*4900*/  STS.128 [R0+0x2000], R4 ;  /* 0x0020000400007388 */ /* 0x0003e20000000c00 */
[----:B------:R-:W-:Y:S01]  /*4910*/  USEL UR5, UR5, URZ, !UP0 ;  /* 0x0000003f05057287 */ /* 0x000fe2000c000000 */
[----:B------:R-:W-:Y:S02]  /*4920*/  ULDC.64 UR14, c[0x0][0x820] ;  /* 0x00020800000e7ab9 */ /* 0x000fe40000000a00 */
[----:B------:R1:W-:Y:S01]  /*4930*/  STS.128 [R0+0x2800], R44 ;  /* 0x0028002c00007388 */ /* 0x0003e20000000c00 */
[----:B------:R-:W-:Y:S02]  /*4940*/  USEL UR36, UR36, URZ, !UP0 ;  /* 0x0000003f24247287 */ /* 0x000fe4000c000000 */
[----:B------:R-:W-:Y:S01]  /*4950*/  UIMAD UR10, UR5, UR14, URZ ;  /* 0x0000000e050a72a4 */ /* 0x000fe2000f8e023f */
[----:B------:R1:W-:Y:S01]  /*4960*/  STS.128 [R0+0x3000], R48 ;  /* 0x0030003000007388 */ /* 0x0003e20000000c00 */
[----:B------:R-:W-:-:S02]  /*4970*/  UIADD3 UR7, UR7, UR11, URZ ;  /* 0x0000000b07077290 */ /* 0x000fc4000fffe03f */
[----:B------:R-:W-:Y:S01]  /*4980*/  UIMAD UR5, UR5, UR16, URZ ;  /* 0x00000010050572a4 */ /* 0x000fe2000f8e023f */
[----:B------:R1:W-:Y:S01]  /*4990*/  STS.128 [R0+0x3800], R52 ;  /* 0x0038003400007388 */ /* 0x0003e20000000c00 */
[----:B------:R-:W-:Y:S02]  /*49a0*/  UIADD3 UR9, UR9, UR12, URZ ;  /* 0x0000000c09097290 */ /* 0x000fe4000fffe03f */
[----:B------:R-:W-:Y:S01]  /*49b0*/  UIMAD UR10, UR36, UR15, UR10 ;  /* 0x0000000f240a72a4 */ /* 0x000fe2000f8e020a */
[----:B------:R1:W-:Y:S01]  /*49c0*/  STS.128 [R0+0x4000], R56 ;  /* 0x0040003800007388 */ /* 0x0003e20000000c00 */
[----:B------:R-:W-:Y:S02]  /*49d0*/  UIMAD.WIDE.U32 UR6, UR36, UR14, UR6 ;  /* 0x0000000e240672a5 */ /* 0x000fe4000f8e0006 */
[----:B------:R-:W-:Y:S01]  /*49e0*/  UIMAD UR5, UR36, UR17, UR5 ;  /* 0x00000011240572a4 */ /* 0x000fe2000f8e0205 */
[----:B------:R1:W-:Y:S01]  /*49f0*/  STS.128 [R0+0x4800], R60 ;  /* 0x0048003c00007388 */ /* 0x0003e20000000c00 */
[----:B------:R-:W-:Y:S01]  /*4a00*/  UIMAD.WIDE.U32 UR8, UR36, UR16, UR8 ;  /* 0x00000010240872a5 */ /* 0x000fe2000f8e0008 */
[----:B------:R-:W-:-:S02]  /*4a10*/  ULDC.64 UR12, c[0x0][0x800] ;  /* 0x00020000000c7ab9 */ /* 0x000fc40000000a00 */
[----:B------:R1:W-:Y:S01]  /*4a20*/  STS.128 [R0+0x5000], R64 ;  /* 0x0050004000007388 */ /* 0x0003e20000000c00 */
[----:B------:R-:W-:Y:S01]  /*4a30*/  ULDC.64 UR14, c[0x0][0x828] ;  /* 0x00020a00000e7ab9 */ /* 0x000fe20000000a00 */
[----:B------:R-:W-:Y:S02]  /*4a40*/  UIADD3 UR7, UR7, UR10, URZ ;  /* 0x0000000a07077290 */ /* 0x000fe4000fffe03f */
[----:B------:R1:W-:Y:S01]  /*4a50*/  STS.128 [R0+0x5800], R68 ;  /* 0x0058004400007388 */ /* 0x0003e20000000c00 */
[----:B------:R-:W-:Y:S02]  /*4a60*/  ULEA UR12, UP0, UR6, UR12, 0x2 ;  /* 0x0000000c060c7291 */ /* 0x000fe4000f80103f */
[----:B------:R-:W-:Y:S01]  /*4a70*/  UIADD3 UR5, UR9, UR5, URZ ;  /* 0x0000000509057290 */ /* 0x000fe2000fffe03f */
[----:B------:R-:W-:Y:S01]  /*4a80*/  @!PT LDS RZ, [RZ] ;  /* 0x00000000fffff984 */ /* 0x000fe20000000800 */
[----:B------:R-:W-:Y:S01]  /*4a90*/  @!PT LDS RZ, [RZ] ;  /* 0x00000000fffff984 */ /* 0x000fe20000000800 */
[----:B------:R-:W-:Y:S01]  /*4aa0*/  @!PT LDS RZ, [RZ] ;  /* 0x00000000fffff984 */ /* 0x000fe20000000800 */
[----:B------:R-:W-:Y:S01]  /*4ab0*/  @!PT LDS RZ, [RZ] ;  /* 0x00000000fffff984 */ /* 0x000fe20000000800 */
[----:B------:R2:W-:Y:S06]  /*4ac0*/  MEMBAR.ALL.CTA ;  /* 0x0000000000007992 */ /* 0x0005ec0000008000 */
[----:B--2---:R-:W2:Y:S01]  /*4ad0*/  FENCE.VIEW.ASYNC.S ;  /* 0x00000000000073c6 */ /* 0x004ea20000000000 */
[----:B------:R-:W-:-:S02]  /*4ae0*/  ULEA UR14, UP1, UR8, UR14, 0x2 ;  /* 0x0000000e080e7291 */ /* 0x000fc4000f82103f */
[----:B------:R-:W-:Y:S02]  /*4af0*/  ULEA.HI.X UR13, UR6, UR13, UR7, 0x2, UP0 ;  /* 0x0000000d060d7291 */ /* 0x000fe400080f1407 */
[----:B------:R-:W-:Y:S01]  /*4b00*/  ULEA.HI.X UR7, UR8, UR15, UR5, 0x2, UP1 ;  /* 0x0000000f08077291 */ /* 0x000fe200088f1405 */
[----:B--2---:R-:W-:Y:S06]  /*4b10*/  BAR.SYNC.DEFER_BLOCKING 0x1, 0x100 ;  /* 0x0044000000007b1d */ /* 0x004fec0000010000 */
[----:B------:R-:W-:Y:S05]  /*4b20*/  @P0 BRA `(.L_x_781) ;  /* 0x0000000000300947 */ /* 0x000fea0003800000 */
[----:B------:R-:W-:Y:S01]  /*4b30*/  PLOP3.LUT P0, PT, PT, PT, PT, 0x80, 0x0 ;  /* 0x000000000000781c */ /* 0x000fe20003f0f070 */
[----:B------:R-:W-:Y:S01]  /*4b40*/  UMOV UR5, 0xc00 ;  /* 0x00000c0000057882 */ /* 0x000fe20000000000 */
[----:B------:R-:W-:Y:S01]  /*4b50*/  UMOV UR8, 0x0 ;  /* 0x0000000000087882 */ /* 0x000fe20000000000 */
[----:B------:R-:W-:Y:S01]  /*4b60*/  UMOV UR9, 0x14f00000 ;  /* 0x14f0000000097882 */ /* 0x000fe20000000000 */
[----:B------:R-:W-:-:S09]  /*4b70*/  UMOV UR6, UR14 ;  /* 0x0000000e00067c82 */ /* 0x000fd20008000000 */
.L_x_782:
[----:B------:R-:W-:Y:S01]  /*4b80*/  @P0 ELECT P1, URZ, PT ;  /* 0x00000000003f082f */ /* 0x000fe20003820000 */
[----:B------:R2:W-:-:S12]  /*4b90*/  UBLKRED.G.S.ADD.F32.RN [UR6], [UR4], UR5, desc[UR8] ;  /* 0x00000806040073bb */ /* 0x0005d800080a1405 */
[----:B------:R-:W-:Y:S02]  /*4ba0*/  @P1 PLOP3.LUT P0, PT, P1, PT, PT, 0x8, 0x0 ;  /* 0x000000000000181c */ /* 0x000fe40000f0e170 */
[----:B------:R-:W-:-:S11]  /*4bb0*/  PLOP3.LUT P1, PT, PT, PT, PT, 0x8, 0x0 ;  /* 0x000000000000781c */ /* 0x000fd60003f2e170 */
[----:B--2---:R-:W-:Y:S05]  /*4bc0*/  @P0 BRA.U.ANY `(.L_x_782) ;  /* 0xfffffffd00ec0947 */ /* 0x004fea000393ffff */
[----:B------:R0:W-:Y:S01]  /*4bd0*/  UTMACMDFLUSH ;  /* 0x00000000000079b7 */ /* 0x0001e20000000000 */
[----:B------:R-:W-:-:S04]  /*4be0*/  DEPBAR.LE SB0, 0x0 ;  /* 0x000080000000791a */ /* 0x000fc80000000000 */
.L_x_781:
[----:B------:R-:W-:Y:S05]  /*4bf0*/  BSYNC B0 ;  /* 0x0000000000007941 */ /* 0x000fea0003800000 */
.L_x_780:
[----:B------:R-:W-:Y:S01]  /*4c00*/  BAR.SYNC.DEFER_BLOCKING 0x1, 0x100 ;  /* 0x0044000000007b1d */ /* 0x000fe20000010000 */
[----:B------:R-:W-:-:S05]  /*4c10*/  ISETP.NE.AND P0, PT, R8, 0x80, PT ;  /* 0x000000800800780c */ /* 0x000fca0003f05270 */
        /* <DEDUP_REMOVED lines=20> */
[----:B------:R-:W-:Y:S01]  /*4d60*/  PLOP3.LUT P0, PT, PT, PT, PT, 0x80, 0x0 ;  /* 0x000000000000781c */ /* 0x000fe20003f0f070 */
[----:B------:R-:W-:Y:S01]  /*4d70*/  UMOV UR5, 0xc00 ;  /* 0x00000c0000057882 */ /* 0x000fe20000000000 */
[----:B------:R-:W-:Y:S01]  /*4d80*/  UMOV UR8, 0x0 ;  /* 0x0000000000087882 */ /* 0x000fe20000000000 */
[----:B------:R-:W-:Y:S01]  /*4d90*/  UMOV UR9, 0x14f00000 ;  /* 0x14f0000000097882 */ /* 0x000fe20000000000 */
[----:B------:R-:W-:Y:S01]  /*4da0*/  UMOV UR6, UR12 ;  /* 0x0000000c00067c82 */ /* 0x000fe20008000000 */
[----:B------:R-:W-:-:S08]  /*4db0*/  UMOV UR7, UR13 ;  /* 0x0000000d00077c82 */ /* 0x000fd00008000000 */
.L_x_783:
        /* <DEDUP_REMOVED lines=8> */
.L_x_750:
        /* <DEDUP_REMOVED lines=20> */
.L_x_785:
        /* <DEDUP_REMOVED lines=13> */
.L_x_787:
[----:B------:R-:W-:-:S05]  /*5050*/  ULDC UR5, c[0x0][0x8c4] ;  /* 0x0002310000057ab9 */ /* 0x000fca0000000800 */
.L_x_786:
        /* <DEDUP_REMOVED lines=40> */
.L_x_788:
        /* <DEDUP_REMOVED lines=49> */
.L_x_802:
        /* <DEDUP_REMOVED lines=21> */
.L_x_791:
[----:B------:R-:W-:Y:S05]  /*5740*/  BSYNC B0 ;  /* 0x0000000000007941 */ /* 0x000fea0003800000 */
.L_x_790:
        /* <DEDUP_REMOVED lines=13> */
.L_x_793:
[----:B------:R-:W-:Y:S05]  /*5820*/  BSYNC B0 ;  /* 0x0000000000007941 */ /* 0x000fea0003800000 */
.L_x_792:
[----:B------:R-:W-:Y:S06]  /*5830*/  BAR.ARV 0xa, 0xa0 ;  /* 0x0282800000007b1d */ /* 0x000fec0000002000 */
[----:B------:R-:W-:Y:S04]  /*5840*/  BSSY B0, `(.L_x_794) ;  /* 0x0000003000007945 */ /* 0x000fe80003800000 */
[----:B------:R-:W-:Y:S05]  /*5850*/  @!P0 BRA `(.L_x_795) ;  /* 0x0000000000048947 */ /* 0x000fea0003800000 */
[----:B------:R-:W-:-:S04]  /*5860*/  DEPBAR.LE SB0, 0x0 ;  /* 0x000080000000791a */ /* 0x000fc80000000000 */
.L_x_795:
[----:B------:R-:W-:Y:S05]  /*5870*/  BSYNC B0 ;  /* 0x0000000000007941 */ /* 0x000fea0003800000 */
.L_x_794:
        /* <DEDUP_REMOVED lines=13> */
.L_x_797:
[----:B------:R-:W-:Y:S05]  /*5950*/  BSYNC B0 ;  /* 0x0000000000007941 */ /* 0x000fea0003800000 */
.L_x_796:
        /* <DEDUP_REMOVED lines=13> */
.L_x_799:
[----:B------:R-:W-:Y:S05]  /*5a30*/  BSYNC B0 ;  /* 0x0000000000007941 */ /* 0x000fea0003800000 */
.L_x_798:
[----:B------:R-:W-:Y:S01]  /*5a40*/  VIADD R0, R0, 0xfffffffe ;  /* 0xfffffffe00007836 */ /* 0x000fe20000000000 */
[----:B------:R-:W-:Y:S06]  /*5a50*/  BAR.ARV 0xa, 0xa0 ;  /* 0x0282800000007b1d */ /* 0x000fec0000002000 */
[----:B------:R-:W-:Y:S01]  /*5a60*/  BSSY B0, `(.L_x_800) ;  /* 0x0000004000007945 */ /* 0x000fe20003800000 */
[----:B------:R-:W-:-:S03]  /*5a70*/  ISETP.NE.AND P1, PT, R0, RZ, PT ;  /* 0x000000ff0000720c */ /* 0x000fc60003f25270 */
[----:B------:R-:W-:Y:S10]  /*5a80*/  @!P0 BRA `(.L_x_801) ;  /* 0x0000000000048947 */ /* 0x000ff40003800000 */
[----:B------:R-:W-:-:S04]  /*5a90*/  DEPBAR.LE SB0, 0x0 ;  /* 0x000080000000791a */ /* 0x000fc80000000000 */
.L_x_801:
[----:B------:R-:W-:Y:S05]  /*5aa0*/  BSYNC B0 ;  /* 0x0000000000007941 */ /* 0x000fea0003800000 */
.L_x_800:
[----:B------:R-:W-:Y:S06]  /*5ab0*/  BAR.ARV 0xb, 0xa0 ;  /* 0x02c2800000007b1d */ /* 0x000fec0000002000 */
[----:B------:R-:W-:Y:S02]  /*5ac0*/  UIADD3 UR5, UR5, 0x2, URZ ;  /* 0x0000000205057890 */ /* 0x000fe4000fffe03f */
[----:B------:R-:W-:Y:S01]  /*5ad0*/  UIADD3 UR4, UR4, 0x1, URZ ;  /* 0x0000000104047890 */ /* 0x000fe2000fffe03f */
[----:B------:R-:W-:Y:S11]  /*5ae0*/  @P1 BRA `(.L_x_802) ;  /* 0xfffffff800c01947 */ /* 0x000ff6000383ffff */
[----:B------:R-:W-:-:S12]  /*5af0*/  UIADD3 UR6, UR16, 0x3000, URZ ;  /* 0x0000300010067890 */ /* 0x000fd8000fffe03f */
.L_x_789:
        /* <DEDUP_REMOVED lines=19> */
.L_x_804:
[----:B------:R-:W-:Y:S05]  /*5c30*/  BSYNC B0 ;  /* 0x0000000000007941 */ /* 0x000fea0003800000 */
.L_x_803:
        /* <DEDUP_REMOVED lines=19> */
.L_x_806:
[----:B------:R-:W-:Y:S05]  /*5d70*/  BSYNC B0 ;  /* 0x0000000000007941 */ /* 0x000fea0003800000 */
.L_x_805:
[----:B------:R-:W-:Y:S06]  /*5d80*/  BAR.ARV 0xa, 0xa0 ;  /* 0x0282800000007b1d */ /* 0x000fec0000002000 */
[----:B------:R-:W-:Y:S04]  /*5d90*/  BSSY B0, `(.L_x_807) ;  /* 0x0000003000007945 */ /* 0x000fe80003800000 */
[----:B------:R-:W-:Y:S05]  /*5da0*/  @!P0 BRA `(.L_x_808) ;  /* 0x0000000000048947 */ /* 0x000fea0003800000 */
[----:B------:R-:W-:-:S04]  /*5db0*/  DEPBAR.LE SB0, 0x0 ;  /* 0x000080000000791a */ /* 0x000fc80000000000 */
.L_x_808:
[----:B------:R-:W-:Y:S05]  /*5dc0*/  BSYNC B0 ;  /* 0x0000000000007941 */ /* 0x000fea0003800000 */
.L_x_807:
[----:B------:R-:W-:Y:S06]  /*5dd0*/  BAR.ARV 0xb, 0xa0 ;  /* 0x02c2800000007b1d */ /* 0x000fec0000002000 */
[----:B------:R-:W-:Y:S05]  /*5de0*/  BRA `(.L_x_755) ;  /* 0x0000002800547947 */ /* 0x000fea0003800000 */
.L_x_784:
        /* <DEDUP_REMOVED lines=13> */
.L_x_809:
        /* <DEDUP_REMOVED lines=14> */
.L_x_811:
[----:B------:R-:W-:-:S05]  /*5fa0*/  ULDC UR4, c[0x0][0x8c4] ;  /* 0x0002310000047ab9 */ /* 0x000fca0000000800 */
.L_x_810:
        /* <DEDUP_REMOVED lines=56> */
.L_x_813:
        /* <DEDUP_REMOVED lines=63> */
.L_x_843:
        /* <DEDUP_REMOVED lines=13> */
.L_x_816:
        /* <DEDUP_REMOVED lines=125> */
.L_x_827:
[----:B------:R-:W-:-:S04]  /*6fc0*/  SHF.L.U32 R21, R9, 0x1f, RZ ;  /* 0x0000001f09157819 */ /* 0x000fc800000006ff */
[----:B-1----:R-:W1:Y:S02]  /*6fd0*/  SYNCS.PHASECHK.TRANS64.TRYWAIT P1, [R0+URZ+0x26840], R21 ;  /* 0x02684015000075a7 */ /* 0x002e64000802017f */
[----:B-12---:R-:W-:Y:S05]  /*6fe0*/  @!P1 BRA `(.L_x_819) ;  /* 0x0000001800549947 */ /* 0x006fea0003800000 */
.L_x_844:
[----:B------:R-:W-:Y:S05]  /*6ff0*/  @P0 BRA `(.L_x_820) ;  /* 0x0000000000140947 */ /* 0x000fea0003800000 */
[----:B------:R-:W-:Y:S01]  /*7000*/  ISETP.NE.AND P1, PT, R16, RZ, PT ;  /* 0x000000ff1000720c */ /* 0x000fe20003f25270 */
[----:B------:R-:W-:-:S04]  /*7010*/  IMAD.MOV.U32 R3, RZ, RZ, 0x3100 ;  /* 0x00003100ff037424 */ /* 0x000fc800078e00ff */
[----:B------:R2:W-:Y:S08]  /*7020*/  SYNCS.ARRIVE.TRANS64 RZ, [R0+URZ+0x26830], R3 ;  /* 0x0268300300ff79a7 */ /* 0x0005f0000800003f */
[----:B------:R-:W-:Y:S05]  /*7030*/  @!P1 BRA `(.L_x_820) ;  /* 0x0000000000049947 */ /* 0x000fea0003800000 */
[----:B------:R-:W-:Y:S01]  /*7040*/  BPT.TRAP 0x1 ;  /* 0x000000040000795c */ /* 0x000fe20000300000 */
.L_x_820:
        /* <DEDUP_REMOVED lines=43> */
.L_x_845:
[----:B------:R-:W-:Y:S05]  /*7300*/  @P0 BRA `(.L_x_822) ;  /* 0x0000000000140947 */ /* 0x000fea0003800000 */
[----:B------:R-:W-:Y:S01]  /*7310*/  ISETP.NE.AND P1, PT, R16, RZ, PT ;  /* 0x000000ff1000720c */ /* 0x000fe20003f25270 */
[----:B------:R-:W-:-:S04]  /*7320*/  IMAD.MOV.U32 R3, RZ, RZ, 0x3100 ;  /* 0x00003100ff037424 */ /* 0x000fc800078e00ff */
[----:B------:R3:W-:Y:S08]  /*7330*/  SYNCS.ARRIVE.TRANS64 RZ, [R0+URZ+0x26818], R3 ;  /* 0x0268180300ff79a7 */ /* 0x0007f0000800003f */
[----:B------:R-:W-:Y:S05]  /*7340*/  @!P1 BRA `(.L_x_822) ;  /* 0x0000000000049947 */ /* 0x000fea0003800000 */
[----:B------:R-:W-:Y:S01]  /*7350*/  BPT.TRAP 0x1 ;  /* 0x000000040000795c */ /* 0x000fe20000300000 */
.L_x_822:
        /* <DEDUP_REMOVED lines=36> */
.L_x_846:
        /* <DEDUP_REMOVED lines=9> */
.L_x_824:
        /* <DEDUP_REMOVED lines=38> */
.L_x_848:
[----:B------:R-:W-:Y:S05]  /*7890*/  @P0 BRA `(.L_x_826) ;  /* 0x0000000000140947 */ /* 0x000fea0003800000 */
[----:B------:R-:W-:Y:S01]  /*78a0*/  ISETP.NE.AND P1, PT, R16, RZ, PT ;  /* 0x000000ff1000720c */ /* 0x000fe20003f25270 */
[----:B-1----:R-:W-:-:S04]  /*78b0*/  IMAD.MOV.U32 R5, RZ, RZ, 0x3100 ;  /* 0x00003100ff057424 */ /* 0x002fc800078e00ff */
[----:B------:R2:W-:Y:S08]  /*78c0*/  SYNCS.ARRIVE.TRANS64 RZ, [R0+URZ+0x26810], R5 ;  /* 0x0268100500ff79a7 */ /* 0x0005f0000800003f */
[----:B------:R-:W-:Y:S05]  /*78d0*/  @!P1 BRA `(.L_x_826) ;  /* 0x0000000000049947 */ /* 0x000fea0003800000 */
[----:B------:R-:W-:Y:S01]  /*78e0*/  BPT.TRAP 0x1 ;  /* 0x000000040000795c */ /* 0x000fe20000300000 */
.L_x_826:
        /* <DEDUP_REMOVED lines=37> */
.L_x_818:
[----:B------:R-:W-:-:S13]  /*7b40*/  ISETP.NE.AND P1, PT, R13, RZ, PT ;  /* 0x000000ff0d00720c */ /* 0x000fda0003f25270 */
[----:B------:R-:W-:Y:S05]  /*7b50*/  @!P1 BRA `(.L_x_817) ;  /* 0x0000000400689947 */ /* 0x000fea0003800000 */
[----:B------:R-:W-:-:S04]  /*7b60*/  SHF.L.U32 R7, R9, 0x1f, RZ ;  /* 0x0000001f09077819 */ /* 0x000fc800000006ff */
[----:B------:R-:W1:Y:S02]  /*7b70*/  SYNCS.PHASECHK.TRANS64.TRYWAIT P1, [R0+URZ+0x26840], R7 ;  /* 0x02684007000075a7 */ /* 0x000e64000802017f */
[----:B-1----:R-:W-:Y:S05]  /*7b80*/  @!P1 BRA `(.L_x_828) ;  /* 0x0000000c00c09947 */ /* 0x002fea0003800000 */
.L_x_849:
[----:B------:R-:W-:Y:S05]  /*7b90*/  @P0 BRA `(.L_x_829) ;  /* 0x0000000000140947 */ /* 0x000fea0003800000 */
[----:B------:R-:W-:Y:S01]  /*7ba0*/  ISETP.NE.AND P1, PT, R16, RZ, PT ;  /* 0x000000ff1000720c */ /* 0x000fe20003f25270 */
[----:B------:R-:W-:-:S04]  /*7bb0*/  IMAD.MOV.U32 R5, RZ, RZ, 0x3100 ;  /* 0x00003100ff057424 */ /* 0x000fc800078e00ff */
[----:B------:R2:W-:Y:S08]  /*7bc0*/  SYNCS.ARRIVE.TRANS64 RZ, [R0+URZ+0x26830], R5 ;  /* 0x0268300500ff79a7 */ /* 0x0005f0000800003f */
[----:B------:R-:W-:Y:S05]  /*7bd0*/  @!P1 BRA `(.L_x_829) ;  /* 0x0000000000049947 */ /* 0x000fea0003800000 */
[----:B------:R-:W-:Y:S01]  /*7be0*/  BPT.TRAP 0x1 ;  /* 0x000000040000795c */ /* 0x000fe20000300000 */
.L_x_829:
        /* <DEDUP_REMOVED lines=41> */
.L_x_850:
[----:B------:R-:W-:Y:S05]  /*7e80*/  @P0 BRA `(.L_x_831) ;  /* 0x0000000000140947 */ /* 0x000fea0003800000 */
[----:B------:R-:W-:Y:S01]  /*7e90*/  ISETP.NE.AND P0, PT, R16, RZ, PT ;  /* 0x000000ff1000720c */ /* 0x000fe20003f05270 */
[----:B------:R-:W-:-:S04]  /*7ea0*/  IMAD.MOV.U32 R5, RZ, RZ, 0x3100 ;  /* 0x00003100ff057424 */ /* 0x000fc800078e00ff */
[----:B------:R3:W-:Y:S08]  /*7eb0*/  SYNCS.ARRIVE.TRANS64 RZ, [R0+URZ+0x26818], R5 ;  /* 0x0268180500ff79a7 */ /* 0x0007f0000800003f */
[----:B------:R-:W-:Y:S05]  /*7ec0*/  @!P0 BRA `(.L_x_831) ;  /* 0x0000000000048947 */ /* 0x000fea0003800000 */
[----:B------:R-:W-:Y:S01]  /*7ed0*/  BPT.TRAP 0x1 ;  /* 0x000000040000795c */ /* 0x000fe20000300000 */
.L_x_831:
        /* <DEDUP_REMOVED lines=34> */
.L_x_817:
[----:B------:R-:W3:Y:S01]  /*8100*/  S2R R2, SR_TID.X ;  /* 0x0000000000027919 */ /* 0x000ee20000002100 */
[----:B------:R-:W-:Y:S01]  /*8110*/  IMAD R3, R12, 0x8, R0 ;  /* 0x000000080c037824 */ /* 0x000fe200078e0200 */
[----:B---3--:R-:W-:Y:S02]  /*8120*/  LOP3.LUT R4, R2, 0x7f, RZ, 0xc0, !PT ;  /* 0x0000007f02047812 */ /* 0x008fe400078ec0ff */
[----:B------:R-:W-:Y:S02]  /*8130*/  SHF.L.U32 R2, R9, 0x1f, RZ ;  /* 0x0000001f09027819 */ /* 0x000fe400000006ff */
[----:B------:R-:W-:Y:S02]  /*8140*/  ISETP.NE.AND P1, PT, R4, RZ, PT ;  /* 0x000000ff0400720c */ /* 0x000fe40003f25270 */
[----:B------:R-:W3:Y:S02]  /*8150*/  SYNCS.PHASECHK.TRANS64.TRYWAIT P0, [R3+URZ+0x26840], R2 ;  /* 0x02684002030075a7 */ /* 0x000ee4000800017f */
[----:B---3--:R-:W-:Y:S09]  /*8160*/  @!P0 BRA `(.L_x_832) ;  /* 0x0000000800708947 */ /* 0x008ff20003800000 */
.L_x_851:
[----:B------:R-:W-:Y:S05]  /*8170*/  @P1 BRA `(.L_x_833) ;  /* 0x0000000000181947 */ /* 0x000fea0003800000 */
[----:B------:R-:W4:Y:S01]  /*8180*/  S2R R4, SR_TID.X ;  /* 0x0000000000047919 */ /* 0x000f220000002100 */
[----:B---3--:R-:W-:-:S04]  /*8190*/  IMAD.MOV.U32 R2, RZ, RZ, 0x3100 ;  /* 0x00003100ff027424 */ /* 0x008fc800078e00ff */
[----:B------:R3:W-:Y:S01]  /*81a0*/  SYNCS.ARRIVE.TRANS64 RZ, [R3+URZ+0x26830], R2 ;  /* 0x0268300203ff79a7 */ /* 0x0007e2000800003f */
[----:B----4-:R-:W-:-:S13]  /*81b0*/  LOP3.LUT P0, RZ, R4, 0x1f, RZ, 0xc0, !PT ;  /* 0x0000001f04ff7812 */ /* 0x010fda000780c0ff */
[----:B---3--:R-:W-:Y:S05]  /*81c0*/  @!P0 BRA `(.L_x_833) ;  /* 0x0000000000048947 */ /* 0x008fea0003800000 */
[----:B------:R-:W-:Y:S01]  /*81d0*/  BPT.TRAP 0x1 ;  /* 0x000000040000795c */ /* 0x000fe20000300000 */
.L_x_833:
        /* <DEDUP_REMOVED lines=48> */
.L_x_814:
[----:B------:R-:W-:Y:S05]  /*84e0*/  BSYNC B0 ;  /* 0x0000000000007941 */ /* 0x000fea0003800000 */
.L_x_812:
[----:B------:R-:W-:-:S03]  /*84f0*/  UMOV UR8, 0xffffffff ;  /* 0xffffffff00087882 */ /* 0x000fc60000000000 */
[----:B------:R-:W-:Y:S05]  /*8500*/  BRA.DIV UR8, `(.L_x_834) ;  /* 0x00000006089c7947 */ /* 0x000fea000b800000 */
[----:B------:R-:W-:-:S13]  /*8510*/  ELECT P0, URZ, PT ;  /* 0x00000000003f782f */ /* 0x000fda0003800000 */
.L_x_854:
[----:B------:R-:W-:Y:S05]  /*8520*/  @!P0 BRA `(.L_x_755) ;  /* 0x0000000000848947 */ /* 0x000fea0003800000 */
[----:B------:R-:W-:-:S06]  /*8530*/  ULOP3.LUT UR8, UR38, 0x2, URZ, 0xfc, !UPT ;  /* 0x0000000226087892 */ /* 0x000fcc000f8efc3f */
[----:B------:R-:W-:-:S05]  /*8540*/  IMAD.U32 R2, RZ, RZ, UR8 ;  /* 0x00000008ff027e24 */ /* 0x000fca000f8e00ff */
[----:B------:R-:W-:-:S13]  /*8550*/  ISETP.NE.AND P0, PT, R2, 0x3, PT ;  /* 0x000000030200780c */ /* 0x000fda0003f05270 */
[----:B------:R-:W-:Y:S05]  /*8560*/  @!P0 BRA `(.L_x_835) ;  /* 0x0000000000048947 */ /* 0x000fea0003800000 */
[----:B--2---:R-:W-:Y:S01]  /*8570*/  BPT.TRAP 0x1 ;  /* 0x000000040000795c */ /* 0x004fe20000300000 */
.L_x_835:
        /* <DEDUP_REMOVED lines=15> */
.L_x_855:
[----:B------:R-:W3:Y:S02]  /*8670*/  SYNCS.PHASECHK.TRANS64.TRYWAIT P1, [R3+URZ], R2 ;  /* 0x00000002030075a7 */ /* 0x000ee4000802017f */
[----:B---3--:R-:W-:Y:S05]  /*8680*/  @!P1 BRA `(.L_x_837) ;  /* 0x0000000400749947 */ /* 0x008fea0003800000 */
.L_x_856:
[----:B------:R-:W-:Y:S05]  /*8690*/  @!P0 BRA `(.L_x_838) ;  /* 0x0000000000048947 */ /* 0x000fea0003800000 */
[----:B--2---:R-:W-:Y:S01]  /*86a0*/  BPT.TRAP 0x1 ;  /* 0x000000040000795c */ /* 0x004fe20000300000 */
.L_x_838:
[----:B---3--:R-:W-:-:S04]  /*86b0*/  VIADD R3, R7, 0x26840 ;  /* 0x0002684007037836 */ /* 0x008fc80000000000 */
[----:B------:R-:W-:-:S04]  /*86c0*/  IMAD R0, R0, 0x8, R3 ;  /* 0x0000000800007824 */ /* 0x000fc800078e0203 */
[----:B------:R-:W3:Y:S02]  /*86d0*/  SYNCS.PHASECHK.TRANS64.TRYWAIT P0, [R0+URZ], R5 ;  /* 0x00000005000075a7 */ /* 0x000ee4000800017f */
[----:B---3--:R-:W-:Y:S05]  /*86e0*/  @!P0 BRA `(.L_x_839) ;  /* 0x0000000400708947 */ /* 0x008fea0003800000 */
.L_x_857:
[----:B------:R-:W-:-:S07]  /*86f0*/  IMAD R3, R4, 0x8, R3 ;  /* 0x0000000804037824 */ /* 0x000fce00078e0203 */
.L_x_840:
[----:B----4-:R4:W1:Y:S02]  /*8700*/  SYNCS.PHASECHK.TRANS64.TRYWAIT P0, [R3+URZ], R2 ;  /* 0x00000002030075a7 */ /* 0x010864000800017f */
[----:B-1----:R-:W-:Y:S05]  /*8710*/  @!P0 NANOSLEEP.SYNCS 0x989680 ;  /* 0x009896800000895d */ /* 0x002fea0003900000 */
[----:B------:R-:W1:Y:S02]  /*8720*/  @!P0 SYNCS.PHASECHK.TRANS64 P0, [R3+URZ], R2 ;  /* 0x00000002030085a7 */ /* 0x000e64000800007f */
[----:B-1----:R-:W-:Y:S05]  /*8730*/  @!P0 BRA `(.L_x_840) ;  /* 0xfffffffc00f08947 */ /* 0x002fea000383ffff */
.L_x_755:
[----:B--2---:R-:W-:Y:S05]  /*8740*/  BSYNC B6 ;  /* 0x0000000000067941 */ /* 0x004fea0003800000 */
.L_x_749:
[----:B------:R-:W-:Y:S05]  /*8750*/  EXIT ;  /* 0x000000000000794d */ /* 0x000fea0003800000 */
.L_x_765:
[----:B------:R-:W-:Y:S02]  /*8760*/  IMAD.MOV.U32 R13, RZ, RZ, R16 ;  /* 0x000000ffff0d7224 */ /* 0x000fe400078e0010 */
[----:B------:R-:W-:Y:S02]  /*8770*/  IMAD.MOV.U32 R12, RZ, RZ, RZ ;  /* 0x000000ffff0c7224 */ /* 0x000fe400078e00ff */
[----:B------:R-:W-:Y:S02]  /*8780*/  IMAD.MOV.U32 R11, RZ, RZ, 0x1f ;  /* 0x0000001fff0b7424 */ /* 0x000fe400078e00ff */
[----:B------:R-:W-:-:S07]  /*8790*/  IMAD.MOV.U32 R15, RZ, RZ, -0x1 ;  /* 0xffffffffff0f7424 */ /* 0x000fce00078e00ff */
[----:B-----5:R-:W-:Y:S05]  /*87a0*/  WARPSYNC.COLLECTIVE R15, `(.L_x_841) ;  /* 0x000000000f087348 */ /* 0x020fea0003c00000 */
[----:B------:R1:W2:Y:S02]  /*87b0*/  SHFL.IDX P6, R14, R13, R12, R11 ;  /* 0x0000000c0d0e7389 */ /* 0x0002a400000c000b */
[----:B-12--5:R-:W-:Y:S01]  /*87c0*/  ENDCOLLECTIVE ;  /* 0x000000000000791b */ /* 0x026fe20003800000 */
.L_x_841:
[----:B------:R-:W-:Y:S05]  /*87d0*/  BRA `(.L_x_842) ;  /* 0xffffff8800e07947 */ /* 0x000fea000383ffff */
.L_x_767:
[----:B--2---:R2:W3:Y:S02]  /*87e0*/  SYNCS.PHASECHK.TRANS64.TRYWAIT P1, [R18+URZ+0x26800], R5 ;  /* 0x02680005120075a7 */ /* 0x0044e4000802017f */
[----:B---3--:R-:W-:Y:S05]  /*87f0*/  @!P1 NANOSLEEP.SYNCS 0x989680 ;  /* 0x009896800000995d */ /* 0x008fea0003900000 */
[----:B------:R-:W3:Y:S02]  /*8800*/  @!P1 SYNCS.PHASECHK.TRANS64 P1, [R18+URZ+0x26800], R5 ;  /* 0x02680005120095a7 */ /* 0x000ee4000802007f */
[----:B---3--:R-:W-:Y:S05]  /*8810*/  @!P1 BRA `(.L_x_767) ;  /* 0xfffffffc00f09947 */ /* 0x008fea000383ffff */
[----:B------:R-:W-:Y:S05]  /*8820*/  BRA `(.L_x_766) ;  /* 0xffffff8c00047947 */ /* 0x000fea000383ffff */
.L_x_772:
[----:B--2---:R-:W-:-:S04]  /*8830*/  IMAD.U32 R5, RZ, RZ, UR8 ;  /* 0x00000008ff057e24 */ /* 0x004fc8000f8e00ff */
[----:B------:R2:W3:Y:S03]  /*8840*/  SYNCS.PHASECHK.TRANS64.TRYWAIT P1, [R5+URZ+0x26810], R16 ;  /* 0x02681010050075a7 */ /* 0x0004e6000802017f */
[----:B---3--:R-:W-:Y:S05]  /*8850*/  @!P1 NANOSLEEP.SYNCS 0x989680 ;  /* 0x009896800000995d */ /* 0x008fea0003900000 */
[----:B------:R-:W3:Y:S02]  /*8860*/  @!P1 SYNCS.PHASECHK.TRANS64 P1, [R5+URZ+0x26810], R16 ;  /* 0x02681010050095a7 */ /* 0x000ee4000802007f */
[----:B---3--:R-:W-:Y:S05]  /*8870*/  @!P1 BRA `(.L_x_772) ;  /* 0xfffffffc00ec9947 */ /* 0x008fea000383ffff */
[----:B------:R-:W-:Y:S05]  /*8880*/  BRA `(.L_x_771) ;  /* 0xffffff9400647947 */ /* 0x000fea000383ffff */
.L_x_776:
[----:B------:R-:W-:-:S04]  /*8890*/  IMAD.U32 R5, RZ, RZ, UR8 ;  /* 0x00000008ff057e24 */ /* 0x000fc8000f8e00ff */
[----:B------:R1:W1:Y:S03]  /*88a0*/  SYNCS.PHASECHK.TRANS64.TRYWAIT P1, [R5+URZ+0x26830], R16 ;  /* 0x02683010050075a7 */ /* 0x000266000802017f */
[----:B-1----:R-:W-:Y:S05]  /*88b0*/  @!P1 NANOSLEEP.SYNCS 0x989680 ;  /* 0x009896800000995d */ /* 0x002fea0003900000 */
[----:B------:R-:W1:Y:S02]  /*88c0*/  @!P1 SYNCS.PHASECHK.TRANS64 P1, [R5+URZ+0x26830], R16 ;  /* 0x02683010050095a7 */ /* 0x000e64000802007f */
[----:B-1----:R-:W-:Y:S05]  /*88d0*/  @!P1 BRA `(.L_x_776) ;  /* 0xfffffffc00ec9947 */ /* 0x002fea000383ffff */
[----:B------:R-:W-:Y:S05]  /*88e0*/  BRA `(.L_x_775) ;  /* 0xffffff9800707947 */ /* 0x000fea000383ffff */
.L_x_815:
[----:B-1----:R1:W2:Y:S02]  /*88f0*/  SYNCS.PHASECHK.TRANS64.TRYWAIT P0, [R0+URZ+0x26820], R3 ;  /* 0x02682003000075a7 */ /* 0x0022a4000800017f */
[----:B--2---:R-:W-:Y:S05]  /*8900*/  @!P0 NANOSLEEP.SYNCS 0x989680 ;  /* 0x009896800000895d */ /* 0x004fea0003900000 */
[----:B------:R-:W2:Y:S02]  /*8910*/  @!P0 SYNCS.PHASECHK.TRANS64 P0, [R0+URZ+0x26820], R3 ;  /* 0x02682003000085a7 */ /* 0x000ea4000800007f */
[----:B--2---:R-:W-:Y:S05]  /*8920*/  @!P0 BRA `(.L_x_815) ;  /* 0xfffffffc00f08947 */ /* 0x004fea000383ffff */
[----:B------:R-:W-:Y:S05]  /*8930*/  BRA `(.L_x_843) ;  /* 0xffffffdc00787947 */ /* 0x000fea000383ffff */
.L_x_819:
[----:B-1----:R1:W2:Y:S02]  /*8940*/  SYNCS.PHASECHK.TRANS64.TRYWAIT P1, [R0+URZ+0x26840], R21 ;  /* 0x02684015000075a7 */ /* 0x0022a4000802017f */
[----:B--2---:R-:W-:Y:S05]  /*8950*/  @!P1 NANOSLEEP.SYNCS 0x989680 ;  /* 0x009896800000995d */ /* 0x004fea0003900000 */
[----:B------:R-:W2:Y:S02]  /*8960*/  @!P1 SYNCS.PHASECHK.TRANS64 P1, [R0+URZ+0x26840], R21 ;  /* 0x02684015000095a7 */ /* 0x000ea4000802007f */
[----:B--2---:R-:W-:Y:S05]  /*8970*/  @!P1 BRA `(.L_x_819) ;  /* 0xfffffffc00f09947 */ /* 0x004fea000383ffff */
[----:B------:R-:W-:Y:S05]  /*8980*/  BRA `(.L_x_844) ;  /* 0xffffffe400987947 */ /* 0x000fea000383ffff */
.L_x_821:
[----:B--2---:R2:W3:Y:S02]  /*8990*/  SYNCS.PHASECHK.TRANS64.TRYWAIT P1, [R0+URZ+0x26828], R21 ;  /* 0x02682815000075a7 */ /* 0x0044e4000802017f */
[----:B---3--:R-:W-:Y:S05]  /*89a0*/  @!P1 NANOSLEEP.SYNCS 0x989680 ;  /* 0x009896800000995d */ /* 0x008fea0003900000 */
[----:B------:R-:W3:Y:S02]  /*89b0*/  @!P1 SYNCS.PHASECHK.TRANS64 P1, [R0+URZ+0x26828], R21 ;  /* 0x02682815000095a7 */ /* 0x000ee4000802007f */
[----:B---3--:R-:W-:Y:S05]  /*89c0*/  @!P1 BRA `(.L_x_821) ;  /* 0xfffffffc00f09947 */ /* 0x008fea000383ffff */
[----:B------:R-:W-:Y:S05]  /*89d0*/  BRA `(.L_x_845) ;  /* 0xffffffe800487947 */ /* 0x000fea000383ffff */
.L_x_823:
[----:B---3--:R3:W4:Y:S02]  /*89e0*/  SYNCS.PHASECHK.TRANS64.TRYWAIT P1, [R0+URZ+0x26848], R21 ;  /* 0x02684815000075a7 */ /* 0x008724000802017f */
[----:B----4-:R-:W-:Y:S05]  /*89f0*/  @!P1 NANOSLEEP.SYNCS 0x989680 ;  /* 0x009896800000995d */ /* 0x010fea0003900000 */
[----:B------:R-:W4:Y:S02]  /*8a00*/  @!P1 SYNCS.PHASECHK.TRANS64 P1, [R0+URZ+0x26848], R21 ;  /* 0x02684815000095a7 */ /* 0x000f24000802007f */
[----:B----4-:R-:W-:Y:S05]  /*8a10*/  @!P1 BRA `(.L_x_823) ;  /* 0xfffffffc00f09947 */ /* 0x010fea000383ffff */
[----:B------:R-:W-:Y:S05]  /*8a20*/  BRA `(.L_x_846) ;  /* 0xffffffe800dc7947 */ /* 0x000fea000383ffff */
.L_x_825:
[----:B------:R-:W-:-:S07]  /*8a30*/  SHF.L.U32 R5, R9, 0x1f, RZ ;  /* 0x0000001f09057819 */ /* 0x000fce00000006ff */
.L_x_847:
[----:B-1----:R1:W2:Y:S02]  /*8a40*/  SYNCS.PHASECHK.TRANS64.TRYWAIT P1, [R0+URZ+0x26820], R5 ;  /* 0x02682005000075a7 */ /* 0x0022a4000802017f */
[----:B--2---:R-:W-:Y:S05]  /*8a50*/  @!P1 NANOSLEEP.SYNCS 0x989680 ;  /* 0x009896800000995d */ /* 0x004fea0003900000 */
[----:B------:R-:W2:Y:S02]  /*8a60*/  @!P1 SYNCS.PHASECHK.TRANS64 P1, [R0+URZ+0x26820], R5 ;  /* 0x02682005000095a7 */ /* 0x000ea4000802007f */
[----:B--2---:R-:W-:Y:S05]  /*8a70*/  @!P1 BRA `(.L_x_847) ;  /* 0xfffffffc00f09947 */ /* 0x004fea000383ffff */
[----:B------:R-:W-:Y:S05]  /*8a80*/  BRA `(.L_x_848) ;  /* 0xffffffec00807947 */ /* 0x000fea000383ffff */
.L_x_828:
[----:B-1----:R1:W2:Y:S02]  /*8a90*/  SYNCS.PHASECHK.TRANS64.TRYWAIT P1, [R0+URZ+0x26840], R7 ;  /* 0x02684007000075a7 */ /* 0x0022a4000802017f */
[----:B--2---:R-:W-:Y:S05]  /*8aa0*/  @!P1 NANOSLEEP.SYNCS 0x989680 ;  /* 0x009896800000995d */ /* 0x004fea0003900000 */
[----:B------:R-:W2:Y:S02]  /*8ab0*/  @!P1 SYNCS.PHASECHK.TRANS64 P1, [R0+URZ+0x26840], R7 ;  /* 0x02684007000095a7 */ /* 0x000ea4000802007f */
[----:B--2---:R-:W-:Y:S05]  /*8ac0*/  @!P1 BRA `(.L_x_828) ;  /* 0xfffffffc00f09947 */ /* 0x004fea000383ffff */
[----:B------:R-:W-:Y:S05]  /*8ad0*/  BRA `(.L_x_849) ;  /* 0xfffffff0002c7947 */ /* 0x000fea000383ffff */
.L_x_830:
[----:B--2---:R2:W3:Y:S02]  /*8ae0*/  SYNCS.PHASECHK.TRANS64.TRYWAIT P1, [R0+URZ+0x26828], R7 ;  /* 0x02682807000075a7 */ /* 0x0044e4000802017f */
[----:B---3--:R-:W-:Y:S05]  /*8af0*/  @!P1 NANOSLEEP.SYNCS 0x989680 ;  /* 0x009896800000995d */ /* 0x008fea0003900000 */
[----:B------:R-:W3:Y:S02]  /*8b00*/  @!P1 SYNCS.PHASECHK.TRANS64 P1, [R0+URZ+0x26828], R7 ;  /* 0x02682807000095a7 */ /* 0x000ee4000802007f */
[----:B---3--:R-:W-:Y:S05]  /*8b10*/  @!P1 BRA `(.L_x_830) ;  /* 0xfffffffc00f09947 */ /* 0x008fea000383ffff */
[----:B------:R-:W-:Y:S05]  /*8b20*/  BRA `(.L_x_850) ;  /* 0xfffffff000d47947 */ /* 0x000fea000383ffff */
.L_x_832:
[----:B---3--:R3:W4:Y:S02]  /*8b30*/  SYNCS.PHASECHK.TRANS64.TRYWAIT P0, [R3+URZ+0x26840], R2 ;  /* 0x02684002030075a7 */ /* 0x008724000800017f */
[----:B----4-:R-:W-:Y:S05]  /*8b40*/  @!P0 NANOSLEEP.SYNCS 0x989680 ;  /* 0x009896800000895d */ /* 0x010fea0003900000 */
[----:B------:R-:W4:Y:S02]  /*8b50*/  @!P0 SYNCS.PHASECHK.TRANS64 P0, [R3+URZ+0x26840], R2 ;  /* 0x02684002030085a7 */ /* 0x000f24000800007f */
[----:B----4-:R-:W-:Y:S05]  /*8b60*/  @!P0 BRA `(.L_x_832) ;  /* 0xfffffffc00f08947 */ /* 0x010fea000383ffff */
[----:B------:R-:W-:Y:S05]  /*8b70*/  BRA `(.L_x_851) ;  /* 0xfffffff4007c7947 */ /* 0x000fea000383ffff */
.L_x_834:
[----:B------:R-:W-:Y:S01]  /*8b80*/  BSSY B0, `(.L_x_852) ;  /* 0x0000006000007945 */ /* 0x000fe20003800000 */
[----:B------:R-:W-:-:S07]  /*8b90*/  IMAD.MOV.U32 R15, RZ, RZ, -0x1 ;  /* 0xffffffffff0f7424 */ /* 0x000fce00078e00ff */
[----:B--2---:R-:W-:Y:S05]  /*8ba0*/  WARPSYNC.COLLECTIVE R15, `(.L_x_853) ;  /* 0x000000000f0c7348 */ /* 0x004fea0003c00000 */
[----:B------:R-:W-:Y:S02]  /*8bb0*/  ELECT P6, UR62, PT ;  /* 0x00000000003e782f */ /* 0x000fe400038c0000 */
[----:B------:R-:W-:Y:S01]  /*8bc0*/  MOV R14, UR62 ;  /* 0x0000003e000e7c02 */ /* 0x000fe20008000f00 */
[----:B--2---:R-:W-:Y:S10]  /*8bd0*/  ENDCOLLECTIVE ;  /* 0x000000000000791b */ /* 0x004ff40003800000 */
.L_x_853:
[----:B------:R-:W-:Y:S05]  /*8be0*/  BSYNC B0 ;  /* 0x0000000000007941 */ /* 0x000fea0003800000 */
.L_x_852:
[----:B------:R-:W-:Y:S01]  /*8bf0*/  PLOP3.LUT P0, PT, P6, PT, PT, 0x80, 0x0 ;  /* 0x000000000000781c */ /* 0x000fe2000370f070 */
[----:B------:R-:W-:-:S12]  /*8c00*/  BRA `(.L_x_854) ;  /* 0xfffffff800447947 */ /* 0x000fd8000383ffff */
.L_x_836:
[----:B-1----:R1:W3:Y:S02]  /*8c10*/  SYNCS.PHASECHK.TRANS64.TRYWAIT P1, [R6+URZ], R5 ;  /* 0x00000005060075a7 */ /* 0x0022e4000802017f */
[----:B---3--:R-:W-:Y:S05]  /*8c20*/  @!P1 NANOSLEEP.SYNCS 0x989680 ;  /* 0x009896800000995d */ /* 0x008fea0003900000 */
[----:B------:R-:W3:Y:S02]  /*8c30*/  @!P1 SYNCS.PHASECHK.TRANS64 P1, [R6+URZ], R5 ;  /* 0x00000005060095a7 */ /* 0x000ee4000802007f */
[----:B---3--:R-:W-:Y:S05]  /*8c40*/  @!P1 BRA `(.L_x_836) ;  /* 0xfffffffc00f09947 */ /* 0x008fea000383ffff */
[----:B------:R-:W-:Y:S05]  /*8c50*/  BRA `(.L_x_855) ;  /* 0xfffffff800847947 */ /* 0x000fea000383ffff */
.L_x_837:
[----:B---3--:R3:W4:Y:S02]  /*8c60*/  SYNCS.PHASECHK.TRANS64.TRYWAIT P1, [R3+URZ], R2 ;  /* 0x00000002030075a7 */ /* 0x008724000802017f */
[----:B----4-:R-:W-:Y:S05]  /*8c70*/  @!P1 NANOSLEEP.SYNCS 0x989680 ;  /* 0x009896800000995d */ /* 0x010fea0003900000 */
[----:B------:R-:W4:Y:S02]  /*8c80*/  @!P1 SYNCS.PHASECHK.TRANS64 P1, [R3+URZ], R2 ;  /* 0x00000002030095a7 */ /* 0x000f24000802007f */
[----:B----4-:R-:W-:Y:S05]  /*8c90*/  @!P1 BRA `(.L_x_837) ;  /* 0xfffffffc00f09947 */ /* 0x010fea000383ffff */
[----:B------:R-:W-:Y:S05]  /*8ca0*/  BRA `(.L_x_856) ;  /* 0xfffffff800787947 */ /* 0x000fea000383ffff */
.L_x_839:
[----:B---3--:R3:W4:Y:S02]  /*8cb0*/  SYNCS.PHASECHK.TRANS64.TRYWAIT P0, [R0+URZ], R5 ;  /* 0x00000005000075a7 */ /* 0x008724000800017f */
[----:B----4-:R-:W-:Y:S05]  /*8cc0*/  @!P0 NANOSLEEP.SYNCS 0x989680 ;  /* 0x009896800000895d */ /* 0x010fea0003900000 */
[----:B------:R-:W4:Y:S02]  /*8cd0*/  @!P0 SYNCS.PHASECHK.TRANS64 P0, [R0+URZ], R5 ;  /* 0x00000005000085a7 */ /* 0x000f24000800007f */
[----:B----4-:R-:W-:Y:S05]  /*8ce0*/  @!P0 BRA `(.L_x_839) ;  /* 0xfffffffc00f08947 */ /* 0x010fea000383ffff */
[----:B------:R-:W-:Y:S05]  /*8cf0*/  BRA `(.L_x_857) ;  /* 0xfffffff8007c7947 */ /* 0x000fea000383ffff */
.L_x_858:
        /* <DEDUP_REMOVED lines=16> */
.L_x_3299:


//--------------------- .text._ZN7cutlass13device_kernelIN5flash11enable_sm90INS1_16FlashAttnBwdSm90INS1_25CollectiveMainloopBwdSm90ILi2ELi2ELi2EN4cute5tupleIJNS5_1CILi1EEES8_S8_EEENS6_IJNS7_ILi64EEENS7_ILi128EEENS7_ILi96EEEEEENS_10bfloat16_tEfNS_4arch4Sm90ELb0ELb0ELb0ELb1ELb1ELb1ELb0ELb0ELi2ELi1ELi2ELi1ELb1EEENS1_24CollectiveEpilogueBwdGQAISD_fSG_Li256ELb1ELb1EEENS1_19SingleTileSchedulerILb1ELb0ELb0ELi128EEEEEEEEEvNT_6ParamsE --------------------------
	.section	.text._ZN7cutlass13device_kernelIN5flash11enable_sm90INS1_16FlashAttnBwdSm90INS1_25CollectiveMainloopBwdSm90ILi2ELi2ELi2EN4cute5tupleIJNS5_1CILi1EEES8_S8_EEENS6_IJNS7_ILi64EEENS7_ILi128EEENS7_ILi96EEEEEENS_10bfloat16_tEfNS_4arch4Sm90ELb0ELb0ELb0ELb1ELb1ELb1ELb0ELb0ELi2ELi1ELi2ELi1ELb1EEENS1_24CollectiveEpilogueBwdGQAISD_fSG_Li256ELb1ELb1EEENS1_19SingleTileSchedulerILb1ELb0ELb0ELi128EEEEEEEEEvNT_6ParamsE,"ax",@progbits
	.align	128
.text._ZN7cutlass13device_kernelIN5flash11enable_sm90INS1_16FlashAttnBwdSm90INS1_25CollectiveMainloopBwdSm90ILi2ELi2ELi2EN4cute5tupleIJNS5_1CILi1EEES8_S8_EEENS6_IJNS7_ILi64EEENS7_ILi128EEENS7_ILi96EEEEEENS_10bfloat16_tEfNS_4arch4Sm90ELb0ELb0ELb0ELb1ELb1ELb1ELb0ELb0ELi2ELi1ELi2ELi1ELb1EEENS1_24CollectiveEpilogueBwdGQAISD_fSG_Li256ELb1ELb1EEENS1_19SingleTileSchedulerILb1ELb0ELb0ELi128EEEEEEEEEvNT_6ParamsE:
        .type           _ZN7cutlass13device_kernelIN5flash11enable_sm90INS1_16FlashAttnBwdSm90INS1_25CollectiveMainloopBwdSm90ILi2ELi2ELi2EN4cute5tupleIJNS5_1CILi1EEES8_S8_EEENS6_IJNS7_ILi64EEENS7_ILi128EEENS7_ILi96EEEEEENS_10bfloat16_tEfNS_4arch4Sm90ELb0ELb0ELb0ELb1ELb1ELb1ELb0ELb0ELi2ELi1ELi2ELi1ELb1EEENS1_24CollectiveEpilogueBwdGQAISD_fSG_Li256ELb1ELb1EEENS1_19SingleTileSchedulerILb1ELb0ELb0ELi128EEEEEEEEEvNT_6ParamsE,@function
        .size           _ZN7cutlass13device_kernelIN5flash11enable_sm90INS1_16FlashAttnBwdSm90INS1_25CollectiveMainloopBwdSm90ILi2ELi2ELi2EN4cute5tupleIJNS5_1CILi1EEES8_S8_EEENS6_IJNS7_ILi64EEENS7_ILi128EEENS7_ILi96EEEEEENS_10bfloat16_tEfNS_4arch4Sm90ELb0ELb0ELb0ELb1ELb1ELb1ELb0ELb0ELi2ELi1ELi2ELi1ELb1EEENS1_24CollectiveEpilogueBwdGQAISD_fSG_Li256ELb1ELb1EEENS1_19SingleTileSchedulerILb1ELb0ELb0ELi128EEEEEEEEEvNT_6ParamsE,(.L_x_3300 - _ZN7cutlass13device_kernelIN5flash11enable_sm90INS1_16FlashAttnBwdSm90INS1_25CollectiveMainloopBwdSm90ILi2ELi2ELi2EN4cute5tupleIJNS5_1CILi1EEES8_S8_EEENS6_IJNS7_ILi64EEENS7_ILi128EEENS7_ILi96EEEEEENS_10bfloat16_tEfNS_4arch4Sm90ELb0ELb0ELb0ELb1ELb1ELb1ELb0ELb0ELi2ELi1ELi2ELi1ELb1EEENS1_24CollectiveEpilogueBwdGQAISD_fSG_Li256ELb1ELb1EEENS1_19SingleTileSchedulerILb1ELb0ELb0ELi128EEEEEEEEEvNT_6ParamsE)
        .other          _ZN7cutlass13device_kernelIN5flash11enable_sm90INS1_16FlashAttnBwdSm90INS1_25CollectiveMainloopBwdSm90ILi2ELi2ELi2EN4cute5tupleIJNS5_1CILi1EEES8_S8_EEENS6_IJNS7_ILi64EEENS7_ILi128EEENS7_ILi96EEEEEENS_10bfloat16_tEfNS_4arch4Sm90ELb0ELb0ELb0ELb1ELb1ELb1ELb0ELb0ELi2ELi1ELi2ELi1ELb1EEENS1_24CollectiveEpilogueBwdGQAISD_fSG_Li256ELb1ELb1EEENS1_19SingleTileSchedulerILb1ELb0ELb0ELi128EEEEEEEEEvNT_6ParamsE,@"STO_CUDA_ENTRY STV_DEFAULT"
_ZN7cutlass13device_kernelIN5flash11enable_sm90INS1_16FlashAttnBwdSm90INS1_25CollectiveMainloopBwdSm90ILi2ELi2ELi2EN4cute5tupleIJNS5_1CILi1EEES8_S8_EEENS6_IJNS7_ILi64EEENS7_ILi128EEENS7_ILi96EEEEEENS_10bfloat16_tEfNS_4arch4Sm90ELb0ELb0ELb0ELb1ELb1ELb1ELb0ELb0ELi2ELi1ELi2ELi1ELb1EEENS1_24CollectiveEpilogueBwdGQAISD_fSG_Li256ELb1ELb1EEENS1_19SingleTileSchedulerILb1ELb0ELb0ELi128EEEEEEEEEvNT_6ParamsE:
        /* <DEDUP_REMOVED lines=23> */
.L_x_860:
[----:B------:R-:W-:Y:S05]  /*0170*/  BSYNC B0 ;  /* 0x0000000000007941 */ /* 0x000fea0003800000 */
.L_x_859:
        /* <DEDUP_REMOVED lines=37> */
.L_x_861:
        /* <DEDUP_REMOVED lines=22> */
.L_x_862:
[----:B------:R-:W-:Y:S01]  /*0530*/  PLOP3.LUT P0, PT, PT, PT, UP0, 0x80, 0x0 ;  /* 0x000000000000781c */ /* 0x000fe20003f0f008 */
[----:B------:R-:W-:Y:S01]  /*0540*/  NOP ;  /* 0x0000000000007918 */ /* 0x000fe20000000000 */
[----:B------:R-:W-:Y:S01]  /*0550*/  ULDC.64 UR46, c[0x0][0x208] ;  /* 0x00008200002e7ab9 */ /* 0x000fe20000000a00 */
[----:B------:R-:W-:Y:S01]  /*0560*/  BSSY B6, `(.L_x_863) ;  /* 0x00008f2000067945 */ /* 0x000fe20003800000 */
[----:B-12-4-:R-:W-:Y:S09]  /*0570*/  BAR.SYNC.DEFER_BLOCKING 0x0 ;  /* 0x0000000000007b1d */ /* 0x016ff20000010000 */
[----:B------:R-:W-:Y:S05]  /*0580*/  @!P0 BRA `(.L_x_864) ;  /* 0x0000004c00688947 */ /* 0x000fea0003800000 */
.L_x_865:
        /* <DEDUP_REMOVED lines=21> */
.L_x_866:
        /* <DEDUP_REMOVED lines=14> */
.L_x_868:
[----:B------:R-:W-:-:S05]  /*07c0*/  ULDC UR4, c[0x0][0x8c4] ;  /* 0x0002310000047ab9 */ /* 0x000fca0000000800 */
.L_x_867:
        /* <DEDUP_REMOVED lines=21> */
.L_x_870:
        /* <DEDUP_REMOVED lines=14> */
.L_x_871:
        /* <DEDUP_REMOVED lines=10> */
.L_x_872:
        /* <DEDUP_REMOVED lines=11> */
.L_x_873:
        /* <DEDUP_REMOVED lines=71> */
.L_x_876:
        /* <DEDUP_REMOVED lines=15> */
.L_x_875:
        /* <DEDUP_REMOVED lines=22> */
.L_x_878:
        /* <DEDUP_REMOVED lines=15> */
.L_x_877:
[----:B------:R-:W-:Y:S01]  /*1300*/  SHF.R.S32.HI R25, RZ, 0x1f, R22 ;  /* 0x0000001fff197819 */ /* 0x000fe20000011416 */
[----:B------:R-:W-:-:S03]  /*1310*/  UMOV UR4, 0xffffffff ;  /* 0xffffffff00047882 */ /* 0x000fc60000000000 */
[----:B------:R-:W-:-:S04]  /*1320*/  LEA.HI R0, R25, R22, RZ, 0x7 ;  /* 0x0000001619007211 */ /* 0x000fc800078f38ff */
[----:B------:R-:W-:Y:S01]  /*1330*/  SHF.R.S32.HI R16, RZ, 0x7, R0 ;  /* 0x00000007ff107819 */ /* 0x000fe20000011400 */
[----:B------:R-:W-:Y:S06]  /*1340*/  BRA.DIV UR4, `(.L_x_879) ;  /* 0x0000008204547947 */ /* 0x000fec000b800000 */
[----:B------:R1:W2:Y:S02]  /*1350*/  SHFL.IDX PT, R14, R16, RZ, 0x1f ;  /* 0x00001fff100e7589 */ /* 0x0002a400000e0000 */
.L_x_984:
        /* <DEDUP_REMOVED lines=14> */
.L_x_880:
        /* <DEDUP_REMOVED lines=19> */
.L_x_882:
        /* <DEDUP_REMOVED lines=125> */
.L_x_893:
[----:B------:R-:W-:-:S06]  /*1d40*/  UISETP.NE.AND UP0, UPT, UR11, 0x3, UPT ;  /* 0x000000030b00788c */ /* 0x000fcc000bf05270 */
[----:B------:R-:W-:-:S13]  /*1d50*/  PLOP3.LUT P0, PT, PT, PT, UP0, 0x80, 0x0 ;  /* 0x000000000000781c */ /* 0x000fda0003f0f008 */
[----:B-1----:R-:W-:Y:S05]  /*1d60*/  @!P0 BRA `(.L_x_883) ;  /* 0x0000000000048947 */ /* 0x002fea0003800000 */
[----:B------:R-:W-:Y:S01]  /*1d70*/  BPT.TRAP 0x1 ;  /* 0x000000040000795c */ /* 0x000fe20000300000 */
.L_x_883:
[----:B------:R-:W-:Y:S01]  /*1d80*/  R2UR UR8, R18 ;  /* 0x00000000120872ca */ /* 0x000fe200000e0000 */
[----:B------:R-:W-:-:S05]  /*1d90*/  IMAD.U32 R16, RZ, RZ, UR5 ;  /* 0x00000005ff107e24 */ /* 0x000fca000f8e00ff */
[----:B------:R-:W-:-:S07]  /*1da0*/  SHF.L.U32 R16, R16, 0x1f, RZ ;  /* 0x0000001f10107819 */ /* 0x000fce00000006ff */
[----:B------:R-:W-:-:S09]  /*1db0*/  ULEA UR8, UR6, UR8, 0x3 ;  /* 0x0000000806087291 */ /* 0x000fd2000f8e183f */
[----:B------:R1:W2:Y:S01]  /*1dc0*/  SYNCS.PHASECHK.TRANS64.TRYWAIT P1, [UR8+0x26810], R16 ;  /* 0x02681010ff0075a7 */ /* 0x0002a20008020148 */
[----:B------:R-:W-:Y:S05]  /*1dd0*/  @!P0 BRA `(.L_x_884) ;  /* 0x0000000000048947 */ /* 0x000fea0003800000 */
[----:B------:R-:W-:Y:S01]  /*1de0*/  BPT.TRAP 0x1 ;  /* 0x000000040000795c */ /* 0x000fe20000300000 */
.L_x_884:
[----:B--2---:R-:W-:Y:S05]  /*1df0*/  @P1 BRA `(.L_x_885) ;  /* 0x0000000000081947 */ /* 0x004fea0003800000 */
[----:B------:R-:W2:Y:S02]  /*1e00*/  SYNCS.PHASECHK.TRANS64.TRYWAIT P1, [UR8+0x26810], R16 ;  /* 0x02681010ff0075a7 */ /* 0x000ea40008020148 */
[----:B--2---:R-:W-:Y:S05]  /*1e10*/  @!P1 BRA `(.L_x_886) ;  /* 0x0000007400d49947 */ /* 0x004fea0003800000 */
.L_x_885:
        /* <DEDUP_REMOVED lines=67> */
.L_x_887:
[----:B------:R1:W1:Y:S01]  /*2250*/  SYNCS.PHASECHK.TRANS64.TRYWAIT P1, [UR8+0x26830], R16 ;  /* 0x02683010ff0075a7 */ /* 0x0002620008020148 */
[----:B------:R-:W-:Y:S05]  /*2260*/  @!P0 BRA `(.L_x_888) ;  /* 0x0000000000048947 */ /* 0x000fea0003800000 */
[----:B------:R-:W-:Y:S01]  /*2270*/  BPT.TRAP 0x1 ;  /* 0x000000040000795c */ /* 0x000fe20000300000 */
.L_x_888:
[----:B-1----:R-:W-:Y:S05]  /*2280*/  @P1 BRA `(.L_x_889) ;  /* 0x0000000000081947 */ /* 0x002fea0003800000 */
[----:B------:R-:W1:Y:S02]  /*2290*/  SYNCS.PHASECHK.TRANS64.TRYWAIT P1, [UR8+0x26830], R16 ;  /* 0x02683010ff0075a7 */ /* 0x000e640008020148 */
[----:B-1----:R-:W-:Y:S05]  /*22a0*/  @!P1 BRA `(.L_x_890) ;  /* 0x0000007000c89947 */ /* 0x002fea0003800000 */
.L_x_889:
        /* <DEDUP_REMOVED lines=440> */
.L_x_891:
        /* <DEDUP_REMOVED lines=46> */
.L_x_892:
        /* <DEDUP_REMOVED lines=66> */
.L_x_874:
[----:B------:R-:W-:Y:S05]  /*4530*/  @P0 BRA `(.L_x_869) ;  /* 0x0000004c00d00947 */ /* 0x000fea0003800000 */
[----:B------:R-:W-:Y:S01]  /*4540*/  ULDC.64 UR4, c[0x0][0x878] ;  /* 0x00021e0000047ab9 */ /* 0x000fe20000000a00 */
[----:B------:R-:W1:Y:S01]  /*4550*/  S2R R8, SR_TID.X ;  /* 0x0000000000087919 */ /* 0x000e620000002100 */
[----:B------:R-:W-:Y:S01]  /*4560*/  UISETP.NE.U32.AND UP0, UPT, UR4, URZ, UPT ;  /* 0x0000003f0400728c */ /* 0x000fe2000bf05070 */
[----:B------:R-:W2:Y:S01]  /*4570*/  S2UR UR15, SR_CTAID.X ;  /* 0x00000000000f79c3 */ /* 0x000ea20000002500 */
[----:B------:R-:W-:Y:S01]  /*4580*/  ULDC UR13, c[0x0][0x870] ;  /* 0x00021c00000d7ab9 */ /* 0x000fe20000000800 */
[----:B------:R-:W-:Y:S01]  /*4590*/  ULDC UR14, c[0x0][0x80c] ;  /* 0x00020300000e7ab9 */ /* 0x000fe20000000800 */
[----:B------:R-:W-:Y:S01]  /*45a0*/  UISETP.NE.AND.EX UP0, UPT, UR5, URZ, UPT, UP0 ;  /* 0x0000003f0500728c */ /* 0x000fe2000bf05300 */
[----:B------:R-:W-:Y:S01]  /*45b0*/  ULDC.64 UR10, c[0x0][0x868] ;  /* 0x00021a00000a7ab9 */ /* 0x000fe20000000a00 */
[----:B------:R-:W-:Y:S01]  /*45c0*/  ULDC.64 UR18, c[0x0][0x818] ;  /* 0x0002060000127ab9 */ /* 0x000fe20000000a00 */
[----:B------:R-:W-:Y:S02]  /*45d0*/  ULDC.64 UR20, c[0x0][0x840] ;  /* 0x0002100000147ab9 */ /* 0x000fe40000000a00 */
[----:B------:R-:W-:Y:S01]  /*45e0*/  S2UR UR17, SR_CgaCtaId ;  /* 0x00000000001179c3 */ /* 0x000fe20000008800 */
[----:B------:R-:W-:Y:S01]  /*45f0*/  PLOP3.LUT P0, PT, PT, PT, UP0, 0x80, 0x0 ;  /* 0x000000000000781c */ /* 0x000fe20003f0f008 */
[----:B------:R-:W-:-:S04]  /*4600*/  ULDC.64 UR22, c[0x0][0x848] ;  /* 0x0002120000167ab9 */ /* 0x000fc80000000a00 */
[----:B------:R-:W-:Y:S02]  /*4610*/  @UP0 ULDC.64 UR4, c[0x0][0x878] ;  /* 0x00021e0000040ab9 */ /* 0x000fe40000000a00 */
[----:B------:R-:W-:-:S06]  /*4620*/  @UP0 UIMAD.WIDE UR4, UR36, 0x4, UR4 ;  /* 0x00000004240408a5 */ /* 0x000fcc000f8e0204 */
[----:B------:R-:W-:Y:S02]  /*4630*/  IMAD.U32 R2, RZ, RZ, UR4 ;  /* 0x00000004ff027e24 */ /* 0x000fe4000f8e00ff */
[----:B------:R-:W-:Y:S01]  /*4640*/  IMAD.U32 R3, RZ, RZ, UR5 ;  /* 0x00000005ff037e24 */ /* 0x000fe2000f8e00ff */
[----:B------:R-:W-:-:S04]  /*4650*/  ULDC UR5, c[0x0][0x850] ;  /* 0x0002140000057ab9 */ /* 0x000fc80000000800 */
[----:B------:R3:W4:Y:S01]  /*4660*/  @P0 LDG.E R2, desc[UR46][R2.64] ;  /* 0x0000002e02020981 */ /* 0x000722000c1e1900 */
[----:B------:R-:W3:Y:S01]  /*4670*/  S2UR UR4, SR_CTAID.Y ;  /* 0x00000000000479c3 */ /* 0x000ee20000002600 */
[----:B------:R-:W-:Y:S01]  /*4680*/  UISETP.NE.AND UP1, UPT, UR5, 0x1, UPT ;  /* 0x000000010500788c */ /* 0x000fe2000bf25270 */
[----:B------:R-:W-:Y:S01]  /*4690*/  BSSY B0, `(.L_x_894) ;  /* 0x000005c000007945 */ /* 0x000fe20003800000 */
[----:B--2---:R-:W-:Y:S01]  /*46a0*/  UIMAD UR13, UR15, UR13, URZ ;  /* 0x0000000d0f0d72a4 */ /* 0x004fe2000f8e023f */
[C---:B-1----:R-:W-:Y:S01]  /*46b0*/  ISETP.NE.AND P1, PT, R8.reuse, 0x80, PT ;  /* 0x000000800800780c */ /* 0x042fe20003f25270 */
[----:B------:R-:W-:Y:S02]  /*46c0*/  UIMAD UR12, UR36, UR14, URZ ;  /* 0x0000000e240c72a4 */ /* 0x000fe4000f8e023f */
[----:B------:R-:W-:Y:S01]  /*46d0*/  UIMAD UR13, UR13, UR14, URZ ;  /* 0x0000000e0d0d72a4 */ /* 0x000fe2000f8e023f */
[----:B---3--:R-:W-:Y:S01]  /*46e0*/  VIADD R3, R8, 0xffffff80 ;  /* 0xffffff8008037836 */ /* 0x008fe20000000000 */
[----:B------:R-:W-:-:S03]  /*46f0*/  UIMAD UR15, UR15, 0x3000, URZ ;  /* 0x000030000f0f78a4 */ /* 0x000fc6000f8e023f */
[----:B------:R-:W-:Y:S01]  /*4700*/  @UP1 ULDC UR8, c[0x0][0x854] ;  /* 0x0002150000081ab9 */ /* 0x000fe20000000800 */
[----:B------:R-:W-:Y:S01]  /*4710*/  @UP1 ULDC UR16, c[0x0][0x858] ;  /* 0x0002160000101ab9 */ /* 0x000fe20000000800 */
[----:B------:R-:W-:Y:S01]  /*4720*/  USHF.R.S32.HI UR14, URZ, 0x1f, UR13 ;  /* 0x0000001f3f0e7899 */ /* 0x000fe2000801140d */
[----:B------:R-:W-:Y:S01]  /*4730*/  SHF.R.S32.HI R0, RZ, 0x1f, R3 ;  /* 0x0000001fff007819 */ /* 0x000fe20000011403 */
[----:B------:R-:W-:Y:S02]  /*4740*/  UIMAD.WIDE.U32 UR8, UR4, UR8, URZ ;  /* 0x00000008040872a5 */ /* 0x000fe4000f8e003f */
[----:B------:R-:W-:Y:S02]  /*4750*/  UMOV UR6, UR4 ;  /* 0x0000000400067c82 */ /* 0x000fe40008000000 */
[----:B------:R-:W-:Y:S02]  /*4760*/  @UP1 USHF.R.U32.HI UR6, URZ, UR16, UR9 ;  /* 0x000000103f061299 */ /* 0x000fe40008011609 */
[----:B------:R-:W-:-:S02]  /*4770*/  USHF.R.S32.HI UR9, URZ, 0x1f, UR12 ;  /* 0x0000001f3f097899 */ /* 0x000fc4000801140c */
[----:B------:R-:W-:Y:S02]  /*4780*/  USHF.R.S32.HI UR16, URZ, 0x1f, UR6 ;  /* 0x0000001f3f107899 */ /* 0x000fe40008011406 */
[----:B------:R-:W-:-:S04]  /*4790*/  UIADD3 UR12, UP1, UP2, UR13, UR12, UR6 ;  /* 0x0000000c0d0c7290 */ /* 0x000fc8000fa3e006 */
[----:B------:R-:W-:Y:S01]  /*47a0*/  UIADD3.X UR14, UR14, UR9, UR16, UP1, UP2 ;  /* 0x000000090e0e7290 */ /* 0x000fe20008fe4410 */
        /* <DEDUP_REMOVED lines=8> */
[----:B------:R-:W-:Y:S02]  /*4830*/  IMAD R0, R9, 0x600, R0 ;  /* 0x0000060009007824 */ /* 0x000fe400078e0200 */
[----:B------:R-:W-:Y:S02]  /*4840*/  @UP0 USHF.R.S32.HI UR8, URZ, 0x1f, UR7 ;  /* 0x0000001f3f080899 */ /* 0x000fe40008011407 */
[----:B------:R-:W-:Y:S02]  /*4850*/  IMAD.SHL.U32 R0, R0, 0x4, RZ ;  /* 0x0000000400007824 */ /* 0x000fe400078e00ff */
[----:B------:R-:W-:-:S02]  /*4860*/  @UP0 ULEA.HI UR9, UR8, UR7, URZ, 0x7 ;  /* 0x0000000708090291 */ /* 0x000fc4000f8f383f */
[----:B------:R-:W-:Y:S02]  /*4870*/  USHF.L.U32 UR7, UR12, 0x2, URZ ;  /* 0x000000020c077899 */ /* 0x000fe4000800063f */
[----:B------:R-:W-:Y:S02]  /*4880*/  @UP0 USHF.R.S32.HI UR9, URZ, 0x7, UR9 ;  /* 0x000000073f090899 */ /* 0x000fe40008011409 */
[----:B------:R-:W-:Y:S02]  /*4890*/  USHF.L.U64.HI UR8, UR12, 0x2, UR14 ;  /* 0x000000020c087899 */ /* 0x000fe4000801020e */
[----:B------:R-:W-:Y:S02]  /*48a0*/  @UP0 UIMAD UR12, UR9, 0x3000, URZ ;  /* 0x00003000090c08a4 */ /* 0x000fe4000f8e023f */
[----:B------:R-:W-:Y:S02]  /*48b0*/  UIADD3 UR10, UP1, UR7, UR10, URZ ;  /* 0x0000000a070a7290 */ /* 0x000fe4000ff3e03f */
[----:B------:R-:W-:Y:S01]  /*48c0*/  @UP0 USHF.R.S32.HI UR13, URZ, 0x1f, UR12 ;  /* 0x0000001f3f0d0899 */ /* 0x000fe2000801140c */
[----:B------:R-:W-:-:S02]  /*48d0*/  UMOV UR9, 0x400 ;  /* 0x0000040000097882 */ /* 0x000fc40000000000 */
[----:B------:R-:W-:Y:S01]  /*48e0*/  @!UP0 UMOV UR12, URZ ;  /* 0x0000003f000c8c82 */ /* 0x000fe20008000000 */
[----:B------:R-:W-:Y:S01]  /*48f0*/  UIADD3.X UR11, UR8, UR11, URZ, UP1, !UPT ;  /* 0x0000000b080b7290 */ /* 0x000fe20008ffe43f */
[----:B------:R-:W-:Y:S01]  /*4900*/  IMAD.U32 R2, RZ, RZ, UR10 ;  /* 0x0000000aff027e24 */ /* 0x000fe2000f8e00ff */
[----:B------:R-:W-:Y:S02]  /*4910*/  UIADD3 UR14, UP1, UR15, UR12, URZ ;  /* 0x0000000c0f0e7290 */ /* 0x000fe4000ff3e03f */
[----:B------:R-:W-:Y:S02]  /*4920*/  ULEA UR9, UR17, UR9, 0x18 ;  /* 0x0000000911097291 */ /* 0x000fe4000f8ec03f */
[----:B------:R-:W-:Y:S01]  /*4930*/  UIMAD UR12, UR16, UR18, URZ ;  /* 0x00000012100c72a4 */ /* 0x000fe2000f8e023f */
[----:B------:R-:W-:Y:S01]  /*4940*/  IMAD.U32 R3, RZ, RZ, UR11 ;  /* 0x0000000bff037e24 */ /* 0x000fe2000f8e00ff */
[----:B------:R-:W-:Y:S01]  /*4950*/  UIMAD UR16, UR16, UR20, URZ ;  /* 0x00000014101072a4 */ /* 0x000fe2000f8e023f */
[----:B------:R-:W-:Y:S01]  /*4960*/  @!UP0 UMOV UR13, URZ ;  /* 0x0000003f000d8c82 */ /* 0x000fe20008000000 */
[----:B------:R-:W-:Y:S01]  /*4970*/  UIMAD UR17, UR6, UR19, UR12 ;  /* 0x00000013061172a4 */ /* 0x000fe2000f8e020c */
[----:B------:R-:W-:Y:S01]  /*4980*/  LEA R0, R0, UR9, 0x2 ;  /* 0x0000000900007c11 */ /* 0x000fe2000f8e10ff */
[----:B------:R-:W-:-:S02]  /*4990*/  UIMAD UR19, UR6, UR21, UR16 ;  /* 0x00000015061372a4 */ /* 0x000fc4000f8e0210 */
[----:B------:R-:W-:Y:S02]  /*49a0*/  ULEA.HI.X.SX32 UR15, UR15, UR13, 0x1, UP1 ;  /* 0x0000000d0f0f7291 */ /* 0x000fe400088f0e3f */
[----:B------:R-:W-:Y:S01]  /*49b0*/  USHF.R.S32.HI UR16, URZ, 0x1f, UR36 ;  /* 0x0000001f3f107899 */ /* 0x000fe20008011424 */
[----:B------:R1:W-:Y:S01]  /*49c0*/  STS.128 [R0], R24 ;  /* 0x0000001800007388 */ /* 0x0003e20000000c00 */
[----:B------:R-:W-:Y:S02]  /*49d0*/  UIMAD.WIDE.U32 UR12, UR6, UR18, UR14 ;  /* 0x00000012060c72a5 */ /* 0x000fe4000f8e000e */
[----:B------:R-:W-:Y:S01]  /*49e0*/  USEL UR16, UR16, URZ, !UP0 ;  /* 0x0000003f10107287 */ /* 0x000fe2000c000000 */
[----:B------:R1:W-:Y:S01]  /*49f0*/  STS.128 [R0+0x800], R28 ;  /* 0x0008001c00007388 */ /* 0x0003e20000000c00 */
[----:B------:R-:W-:Y:S02]  /*4a00*/  UIMAD.WIDE.U32 UR14, UR6, UR20, UR14 ;  /* 0x00000014060e72a5 */ /* 0x000fe4000f8e000e */
[----:B------:R-:W-:Y:S01]  /*4a10*/  USEL UR36, UR36, URZ, !UP0 ;  /* 0x0000003f24247287 */ /* 0x000fe2000c000000 */
[----:B------:R1:W-:Y:S01]  /*4a20*/  STS.128 [R0+0x1000], R32 ;  /* 0x0010002000007388 */ /* 0x0003e20000000c00 */
[----:B------:R-:W-:Y:S01]  /*4a30*/  ULDC.64 UR20, c[0x0][0x820] ;  /* 0x0002080000147ab9 */ /* 0x000fe20000000a00 */
[----:B------:R-:W-:-:S02]  /*4a40*/  UIADD3 UR13, UR13, UR17, URZ ;  /* 0x000000110d0d7290 */ /* 0x000fc4000fffe03f */
[----:B------:R1:W-:Y:S01]  /*4a50*/  STS.128 [R0+0x1800], R36 ;  /* 0x0018002400007388 */ /* 0x0003e20000000c00 */
[----:B------:R-:W-:Y:S02]  /*4a60*/  UIMAD UR18, UR16, UR20, URZ ;  /* 0x00000014101272a4 */ /* 0x000fe4000f8e023f */
        /* <DEDUP_REMOVED lines=12> */
[----:B------:R-:W-:Y:S02]  /*4b30*/  UIADD3 UR17, -UR6, URZ, URZ ;  /* 0x0000003f06117290 */ /* 0x000fe4000fffe13f */
[----:B------:R1:W-:Y:S01]  /*4b40*/  STS.128 [R0+0x4000], R56 ;  /* 0x0040003800007388 */ /* 0x0003e20000000c00 */
[----:B------:R-:W-:Y:S02]  /*4b50*/  UIADD3 UR13, UR13, UR18, URZ ;  /* 0x000000120d0d7290 */ /* 0x000fe4000fffe03f */
[----:B------:R-:W-:Y:S01]  /*4b60*/  UIADD3 UR6, UR15, UR16, URZ ;  /* 0x000000100f067290 */ /* 0x000fe2000fffe03f */
[----:B------:R1:W-:Y:S01]  /*4b70*/  STS.128 [R0+0x4800], R60 ;  /* 0x0048003c00007388 */ /* 0x0003e20000000c00 */
[----:B------:R-:W-:Y:S02]  /*4b80*/  ULEA UR20, UP0, UR12, UR20, 0x2 ;  /* 0x000000140c147291 */ /* 0x000fe4000f80103f */
[----:B------:R-:W-:Y:S01]  /*4b90*/  ULEA UR22, UP1, UR14, UR22, 0x2 ;  /* 0x000000160e167291 */ /* 0x000fe2000f82103f */
[----:B------:R1:W-:Y:S01]  /*4ba0*/  STS.128 [R0+0x5000], R64 ;  /* 0x0050004000007388 */ /* 0x0003e20000000c00 */
[----:B------:R-:W-:-:S02]  /*4bb0*/  ULEA.HI.X UR21, UR12, UR21, UR13, 0x2, UP0 ;  /* 0x000000150c157291 */ /* 0x000fc400080f140d */
[----:B------:R-:W-:Y:S01]  /*4bc0*/  ULEA.HI.X UR23, UR14, UR23, UR6, 0x2, UP1 ;  /* 0x000000170e177291 */ /* 0x000fe200088f1406 */
[----:B------:R1:W-:Y:S01]  /*4bd0*/  STS.128 [R0+0x5800], R68 ;  /* 0x0058004400007388 */ /* 0x0003e20000000c00 */
[----:B------:R-:W-:Y:S01]  /*4be0*/  UIMAD UR17, UR5, UR17, UR4 ;  /* 0x00000011051172a4 */ /* 0x000fe2000f8e0204 */
[----:B------:R-:W-:Y:S11]  /*4bf0*/  @P0 BRA `(.L_x_895) ;  /* 0x0000000000140947 */ /* 0x000ff60003800000 */
.L_x_896:
[----:B-1----:R-:W2:Y:S04]  /*4c00*/  LDG.E.STRONG.GPU R4, desc[UR46][R2.64] ;  /* 0x0000002e02047981 */ /* 0x002ea8000c1ef900 */
[----:B--2---:R-:W-:Y:S01]  /*4c10*/  CCTL.IVALL ;  /* 0x00000000ff00798f */ /* 0x004fe20002000000 */
[----:B------:R-:W-:Y:S05]  /*4c20*/  YIELD ;  /* 0x0000000000007946 */ /* 0x000fea0003800000 */
[----:B------:R-:W-:-:S13]  /*4c30*/  ISETP.NE.AND P0, PT, R4, UR17, PT ;  /* 0x0000001104007c0c */ /* 0x000fda000bf05270 */
[----:B------:R-:W-:Y:S05]  /*4c40*/  @P0 BRA `(.L_x_896) ;  /* 0xfffffffc00ec0947 */ /* 0x000fea000383ffff */
.L_x_895:
[----:B------:R-:W-:Y:S05]  /*4c50*/  BSYNC B0 ;  /* 0x0000000000007941 */ /* 0x000fea0003800000 */
.L_x_894:
[----:B------:R-:W-:-:S03]  /*4c60*/  UMOV UR4, 0xffffffff ;  /* 0xffffffff00047882 */ /* 0x000fc60000000000 */
[----:B------:R-:W-:Y:S05]  /*4c70*/  BRA.DIV UR4, `(.L_x_897) ;  /* 0x0000004a046c7947 */ /* 0x000fea000b800000 */
[----:B------:R-:W-:Y:S01]  /*4c80*/  NOP ;  /* 0x0000000000007918 */ /* 0x000fe20000000000 */
.L_x_987:
        /* <DEDUP_REMOVED lines=10> */
[----:B------:R-:W-:Y:S01]  /*4d30*/  PLOP3.LUT P0, PT, PT, PT, PT, 0x80, 0x0 ;  /* 0x000000000000781c */ /* 0x000fe20003f0f070 */
[----:B------:R-:W-:Y:S01]  /*4d40*/  UMOV UR6, 0xc00 ;  /* 0x00000c0000067882 */ /* 0x000fe20000000000 */
[----:B------:R-:W-:Y:S01]  /*4d50*/  UMOV UR10, 0x0 ;  /* 0x00000000000a7882 */ /* 0x000fe20000000000 */
[----:B------:R-:W-:Y:S01]  /*4d60*/  UMOV UR11, 0x14f00000 ;  /* 0x14f00000000b7882 */ /* 0x000fe20000000000 */
[----:B------:R-:W-:Y:S01]  /*4d70*/  UMOV UR4, UR22 ;  /* 0x0000001600047c82 */ /* 0x000fe20008000000 */
[----:B------:R-:W-:-:S08]  /*4d80*/  UMOV UR5, UR23 ;  /* 0x0000001700057c82 */ /* 0x000fd00008000000 */
.L_x_900:
[----:B------:R-:W-:Y:S01]  /*4d90*/  @P0 ELECT P2, URZ, PT ;  /* 0x00000000003f082f */ /* 0x000fe20003840000 */
[----:B------:R2:W-:-:S12]  /*4da0*/  UBLKRED.G.S.ADD.F32.RN [UR4], [UR9], UR6, desc[UR10] ;  /* 0x00000a04090073bb */ /* 0x0005d800080a1406 */
[----:B------:R-:W-:Y:S02]  /*4db0*/  @P2 PLOP3.LUT P0, PT, P2, PT, PT, 0x8, 0x0 ;  /* 0x000000000000281c */ /* 0x000fe4000170e170 */
[----:B------:R-:W-:-:S11]  /*4dc0*/  PLOP3.LUT P2, PT, PT, PT, PT, 0x8, 0x0 ;  /* 0x000000000000781c */ /* 0x000fd60003f4e170 */
[----:B--2---:R-:W-:Y:S05]  /*4dd0*/  @P0 BRA.U.ANY `(.L_x_900) ;  /* 0xfffffffd00ec0947 */ /* 0x004fea000393ffff */
[----:B------:R0:W-:Y:S01]  /*4de0*/  UTMACMDFLUSH ;  /* 0x00000000000079b7 */ /* 0x0001e20000000000 */
[----:B------:R-:W-:-:S04]  /*4df0*/  DEPBAR.LE SB0, 0x0 ;  /* 0x000080000000791a */ /* 0x000fc80000000000 */
.L_x_899:
[----:B------:R-:W-:Y:S05]  /*4e00*/  BSYNC B0 ;  /* 0x0000000000007941 */ /* 0x000fea0003800000 */
.L_x_898:
        /* <DEDUP_REMOVED lines=12> */
[----:B-1----:R-:W-:-:S05]  /*4ed0*/  IMAD.MOV.U32 R5, RZ, RZ, 0x1 ;  /* 0x00000001ff057424 */ /* 0x002fca00078e00ff */
[----:B------:R2:W-:Y:S02]  /*4ee0*/  REDG.E.ADD.S32.STRONG.GPU desc[UR46][R2.64], R5 ;  /* 0x000000050200798e */ /* 0x0005e4000c10e3ae */
.L_x_902:
[----:B------:R-:W-:Y:S05]  /*4ef0*/  BSYNC B0 ;  /* 0x0000000000007941 */ /* 0x000fea0003800000 */
.L_x_901:
        /* <DEDUP_REMOVED lines=20> */
.L_x_905:
[----:B-12---:R-:W2:Y:S04]  /*5040*/  LDG.E.STRONG.GPU R0, desc[UR46][R2.64] ;  /* 0x0000002e02007981 */ /* 0x006ea8000c1ef900 */
[----:B--2---:R-:W-:Y:S01]  /*5050*/  CCTL.IVALL ;  /* 0x00000000ff00798f */ /* 0x004fe20002000000 */
[----:B------:R-:W-:Y:S05]  /*5060*/  YIELD ;  /* 0x0000000000007946 */ /* 0x000fea0003800000 */
[----:B------:R-:W-:-:S13]  /*5070*/  ISETP.NE.AND P0, PT, R0, UR17, PT ;  /* 0x0000001100007c0c */ /* 0x000fda000bf05270 */
[----:B------:R-:W-:Y:S05]  /*5080*/  @P0 BRA `(.L_x_905) ;  /* 0xfffffffc00ec0947 */ /* 0x000fea000383ffff */
.L_x_904:
[----:B------:R-:W-:Y:S05]  /*5090*/  BSYNC B0 ;  /* 0x0000000000007941 */ /* 0x000fea0003800000 */
.L_x_903:
[----:B------:R-:W-:-:S03]  /*50a0*/  UMOV UR4, 0xffffffff ;  /* 0xffffffff00047882 */ /* 0x000fc60000000000 */
[----:B------:R-:W-:Y:S05]  /*50b0*/  BRA.DIV UR4, `(.L_x_906) ;  /* 0x0000004604787947 */ /* 0x000fea000b800000 */
[----:B------:R-:W-:Y:S01]  /*50c0*/  NOP ;  /* 0x0000000000007918 */ /* 0x000fe20000000000 */
.L_x_990:
        /* <DEDUP_REMOVED lines=16> */
.L_x_909:
[----:B------:R-:W-:Y:S01]  /*51d0*/  @P0 ELECT P2, URZ, PT ;  /* 0x00000000003f082f */ /* 0x000fe20003840000 */
[----:B------:R3:W-:-:S12]  /*51e0*/  UBLKRED.G.S.ADD.F32.RN [UR4], [UR9], UR6, desc[UR10] ;  /* 0x00000a04090073bb */ /* 0x0007d800080a1406 */
[----:B------:R-:W-:Y:S02]  /*51f0*/  @P2 PLOP3.LUT P0, PT, P2, PT, PT, 0x8, 0x0 ;  /* 0x000000000000281c */ /* 0x000fe4000170e170 */
[----:B------:R-:W-:-:S11]  /*5200*/  PLOP3.LUT P2, PT, PT, PT, PT, 0x8, 0x0 ;  /* 0x000000000000781c */ /* 0x000fd60003f4e170 */
[----:B---3--:R-:W-:Y:S05]  /*5210*/  @P0 BRA.U.ANY `(.L_x_909) ;  /* 0xfffffffd00ec0947 */ /* 0x008fea000393ffff */
[----:B------:R0:W-:Y:S01]  /*5220*/  UTMACMDFLUSH ;  /* 0x00000000000079b7 */ /* 0x0001e20000000000 */
[----:B------:R-:W-:-:S04]  /*5230*/  DEPBAR.LE SB0, 0x0 ;  /* 0x000080000000791a */ /* 0x000fc80000000000 */
.L_x_908:
[----:B------:R-:W-:Y:S05]  /*5240*/  BSYNC B0 ;  /* 0x0000000000007941 */ /* 0x000fea0003800000 */
.L_x_907:
[----:B------:R-:W-:Y:S01]  /*5250*/  NOP ;  /* 0x0000000000007918 */ /* 0x000fe20000000000 */
[----:B------:R-:W-:Y:S05]  /*5260*/  @P1 BRA `(.L_x_869) ;  /* 0x0000004000841947 */ /* 0x000fea0003800000 */
[----:B-1----:R-:W-:Y:S01]  /*5270*/  IMAD.MOV.U32 R5, RZ, RZ, 0x1 ;  /* 0x00000001ff057424 */ /* 0x002fe200078e00ff */
        /* <DEDUP_REMOVED lines=8> */
[----:B012345:R-:W-:Y:S04]  /*5300*/  CCTL.IVALL ;  /* 0x00000000ff00798f */ /* 0x03ffe80002000000 */
[----:B------:R1:W-:Y:S01]  /*5310*/  REDG.E.ADD.S32.STRONG.GPU desc[UR46][R2.64], R5 ;  /* 0x000000050200798e */ /* 0x0003e2000c10e3ae */
[----:B------:R-:W-:Y:S05]  /*5320*/  BRA `(.L_x_869) ;  /* 0x0000004000547947 */ /* 0x000fea0003800000 */
.L_x_864:
        /* <DEDUP_REMOVED lines=21> */
.L_x_911:
        /* <DEDUP_REMOVED lines=13> */
.L_x_913:
[----:B------:R-:W-:-:S05]  /*5550*/  ULDC UR4, c[0x0][0x8c4] ;  /* 0x0002310000047ab9 */ /* 0x000fca0000000800 */
.L_x_912:
        /* <DEDUP_REMOVED lines=39> */
.L_x_914:
        /* <DEDUP_REMOVED lines=20> */
[----:B------:R-:W-:Y:S01]  /*5910*/  ULEA.HI UR4, UR4, UR5, URZ, 0x6 ;  /* 0x0000000504047291 */ /* 0x000fe2000f8f303f */
[----:B------:R-:W-:Y:S01]  /*5920*/  ULDC UR10, c[0x0][0x288] ;  /* 0x0000a200000a7ab9 */ /* 0x000fe20000000800 */
[----:B------:R-:W-:Y:S02]  /*5930*/  USEL UR19, UR12, URZ, !UP0 ;  /* 0x0000003f0c137287 */ /* 0x000fe4000c000000 */
[----:B------:R-:W-:Y:S02]  /*5940*/  USEL UR18, UR8, URZ, !UP0 ;  /* 0x0000003f08127287 */ /* 0x000fe4000c000000 */
[----:B------:R-:W-:-:S02]  /*5950*/  UIMAD UR12, UR12, UR10, URZ ;  /* 0x0000000a0c0c72a4 */ /* 0x000fc4000f8e023f */
[----:B------:R-:W-:Y:S02]  /*5960*/  UIADD3 UR8, UP2, UR6, UR14, URZ ;  /* 0x0000000e06087290 */ /* 0x000fe4000ff5e03f */
[----:B------:R-:W-:Y:S01]  /*5970*/  UIADD3 UR5, UR15, UR9, URZ ;  /* 0x000000090f057290 */ /* 0x000fe2000fffe03f */
[----:B------:R-:W-:Y:S01]  /*5980*/  ULDC UR11, c[0x0][0x760] ;  /* 0x0001d800000b7ab9 */ /* 0x000fe20000000800 */
[----:B------:R-:W-:Y:S01]  /*5990*/  USHF.R.S32.HI UR4, URZ, 0x6, UR4 ;  /* 0x000000063f047899 */ /* 0x000fe20008011404 */
[----:B------:R-:W-:Y:S01]  /*59a0*/  ULDC.64 UR16, c[0x0][0x2e0] ;  /* 0x0000b80000107ab9 */ /* 0x000fe20000000a00 */
[----:B------:R-:W-:Y:S01]  /*59b0*/  UIMAD UR10, UR10, UR11, URZ ;  /* 0x0000000b0a0a72a4 */ /* 0x000fe2000f8e023f */
[----:B-1----:R-:W-:Y:S01]  /*59c0*/  LOP3.LUT R0, R0, 0x1f, RZ, 0xc0, !PT ;  /* 0x0000001f00007812 */ /* 0x002fe200078ec0ff */
[----:B------:R-:W-:Y:S02]  /*59d0*/  UIADD3 UR11, UP0, UR12, UR20, URZ ;  /* 0x000000140c0b7290 */ /* 0x000fe4000ff1e03f */
[----:B------:R-:W-:-:S02]  /*59e0*/  UIADD3.X UR9, UR7, UR5, URZ, UP2, !UPT ;  /* 0x0000000507097290 */ /* 0x000fc400097fe43f */
[----:B------:R-:W-:Y:S02]  /*59f0*/  UIMAD UR18, UR18, UR16, URZ ;  /* 0x00000010121272a4 */ /* 0x000fe4000f8e023f */
[----:B------:R-:W-:Y:S02]  /*5a00*/  UISETP.LT.AND UP2, UPT, UR4, 0x1, UPT ;  /* 0x000000010400788c */ /* 0x000fe4000bf41270 */
[----:B------:R-:W-:Y:S02]  /*5a10*/  ULEA.HI.X.SX32 UR12, UR12, UR13, 0x1, UP0 ;  /* 0x0000000d0c0c7291 */ /* 0x000fe400080f0e3f */
[----:B------:R-:W-:Y:S02]  /*5a20*/  UIMAD UR18, UR19, UR17, UR18 ;  /* 0x00000011131272a4 */ /* 0x000fe4000f8e0212 */
[----:B------:R-:W-:Y:S02]  /*5a30*/  USEL UR13, UR4, 0x1, !UP2 ;  /* 0x00000001040d7887 */ /* 0x000fe4000d000000 */
[----:B------:R-:W-:Y:S01]  /*5a40*/  UIMAD.WIDE.U32 UR8, UR19, UR16, UR8 ;  /* 0x00000010130872a5 */ /* 0x000fe2000f8e0008 */
[----:B------:R-:W-:Y:S01]  /*5a50*/  ELECT P0, URZ, PT ;  /* 0x00000000003f782f */ /* 0x000fe20003800000 */
[----:B------:R-:W-:-:S02]  /*5a60*/  ULOP3.LUT UR32, UR13, 0x1, URZ, 0xc0, !UPT ;  /* 0x000000010d207892 */ /* 0x000fc4000f8ec03f */
[----:B------:R-:W-:Y:S01]  /*5a70*/  UIADD3 UR27, UR9, UR18, URZ ;  /* 0x00000012091b7290 */ /* 0x000fe2000fffe03f */
[----:B------:R-:W-:Y:S01]  /*5a80*/  UMOV UR4, URZ ;  /* 0x0000003f00047c82 */ /* 0x000fe20008000000 */
[----:B------:R-:W-:Y:S10]  /*5a90*/  @!P1 BRA `(.L_x_915) ;  /* 0x0000000800bc9947 */ /* 0x000ff40003800000 */
[----:B------:R-:W-:Y:S01]  /*5aa0*/  UMOV UR15, UR5 ;  /* 0x00000005000f7c82 */ /* 0x000fe20008000000 */
[----:B------:R-:W-:Y:S01]  /*5ab0*/  ULDC.64 UR4, c[0x0][0x2c0] ;  /* 0x0000b00000047ab9 */ /* 0x000fe20000000a00 */
[----:B------:R-:W-:Y:S02]  /*5ac0*/  UIMAD.WIDE.U32 UR16, UR19, UR16, UR14 ;  /* 0x00000010131072a5 */ /* 0x000fe4000f8e000e */
[----:B------:R-:W-:Y:S02]  /*5ad0*/  UIADD3 UR13, UR13, -UR32, URZ ;  /* 0x800000200d0d7290 */ /* 0x000fe4000fffe03f */
[----:B------:R-:W-:-:S04]  /*5ae0*/  UIADD3 UR23, UP0, UR6, UR16, URZ ;  /* 0x0000001006177290 */ /* 0x000fc8000ff1e03f */
[----:B------:R-:W-:Y:S02]  /*5af0*/  UIADD3.X UR6, UR7, UR18, UR17, UP0, !UPT ;  /* 0x0000001207067290 */ /* 0x000fe400087fe411 */
[----:B------:R-:W-:-:S03]  /*5b00*/  ULEA UR22, UP0, UR23, UR4, 0x2 ;  /* 0x0000000417167291 */ /* 0x000fc6000f80103f */
[----:B------:R-:W-:Y:S01]  /*5b10*/  UMOV UR4, URZ ;  /* 0x0000003f00047c82 */ /* 0x000fe20008000000 */
        /* <DEDUP_REMOVED lines=8> */
.L_x_940:
        /* <DEDUP_REMOVED lines=17> */
.L_x_918:
[----:B------:R-:W2:Y:S04]  /*5cb0*/  LDG.E.STRONG.GPU R4, desc[UR46][R2.64] ;  /* 0x0000002e02047981 */ /* 0x000ea8000c1ef900 */
[----:B--2---:R-:W-:Y:S01]  /*5cc0*/  CCTL.IVALL ;  /* 0x00000000ff00798f */ /* 0x004fe20002000000 */
[----:B------:R-:W-:Y:S05]  /*5cd0*/  YIELD ;  /* 0x0000000000007946 */ /* 0x000fea0003800000 */
[----:B------:R-:W-:-:S13]  /*5ce0*/  ISETP.NE.AND P3, PT, R4, UR25, PT ;  /* 0x0000001904007c0c */ /* 0x000fda000bf65270 */
[----:B------:R-:W-:Y:S05]  /*5cf0*/  @P3 BRA `(.L_x_918) ;  /* 0xfffffffc00ec3947 */ /* 0x000fea000383ffff */
.L_x_917:
[----:B------:R-:W-:Y:S05]  /*5d00*/  BSYNC B0 ;  /* 0x0000000000007941 */ /* 0x000fea0003800000 */
.L_x_916:
[----:B------:R-:W-:-:S03]  /*5d10*/  UMOV UR16, 0xffffffff ;  /* 0xffffffff00107882 */ /* 0x000fc60000000000 */
[----:B------:R-:W-:Y:S05]  /*5d20*/  BRA.DIV UR16, `(.L_x_919) ;  /* 0x0000003a10787947 */ /* 0x000fea000b800000 */
[----:B------:R-:W-:Y:S01]  /*5d30*/  NOP ;  /* 0x0000000000007918 */ /* 0x000fe20000000000 */
.L_x_993:
        /* <DEDUP_REMOVED lines=19> */
.L_x_921:
[----:B------:R-:W-:Y:S05]  /*5e70*/  BSYNC B0 ;  /* 0x0000000000007941 */ /* 0x000fea0003800000 */
.L_x_920:
        /* <DEDUP_REMOVED lines=13> */
.L_x_923:
[----:B------:R-:W-:Y:S05]  /*5f50*/  BSYNC B0 ;  /* 0x0000000000007941 */ /* 0x000fea0003800000 */
.L_x_922:
[----:B------:R-:W-:Y:S06]  /*5f60*/  BAR.ARV 0xa, 0xa0 ;  /* 0x0282800000007b1d */ /* 0x000fec0000002000 */
[----:B------:R-:W-:Y:S04]  /*5f70*/  BSSY B0, `(.L_x_924) ;  /* 0x0000003000007945 */ /* 0x000fe80003800000 */
[----:B------:R-:W-:Y:S05]  /*5f80*/  @!P0 BRA `(.L_x_925) ;  /* 0x0000000000048947 */ /* 0x000fea0003800000 */
[----:B------:R-:W-:-:S04]  /*5f90*/  DEPBAR.LE SB0, 0x0 ;  /* 0x000080000000791a */ /* 0x000fc80000000000 */
.L_x_925:
[----:B------:R-:W-:Y:S05]  /*5fa0*/  BSYNC B0 ;  /* 0x0000000000007941 */ /* 0x000fea0003800000 */
.L_x_924:
        /* <DEDUP_REMOVED lines=19> */
.L_x_927:
[----:B------:R-:W-:Y:S05]  /*60e0*/  BSYNC B0 ;  /* 0x0000000000007941 */ /* 0x000fea0003800000 */
.L_x_926:
        /* <DEDUP_REMOVED lines=9> */
.L_x_930:
[----:B------:R-:W2:Y:S04]  /*6180*/  LDG.E.STRONG.GPU R4, desc[UR46][R2.64] ;  /* 0x0000002e02047981 */ /* 0x000ea8000c1ef900 */
[----:B--2---:R-:W-:Y:S01]  /*6190*/  CCTL.IVALL ;  /* 0x00000000ff00798f */ /* 0x004fe20002000000 */
[----:B------:R-:W-:Y:S05]  /*61a0*/  YIELD ;  /* 0x0000000000007946 */ /* 0x000fea0003800000 */
[----:B------:R-:W-:-:S13]  /*61b0*/  ISETP.NE.AND P3, PT, R4, UR25, PT ;  /* 0x0000001904007c0c */ /* 0x000fda000bf65270 */
[----:B------:R-:W-:Y:S05]  /*61c0*/  @P3 BRA `(.L_x_930) ;  /* 0xfffffffc00ec3947 */ /* 0x000fea000383ffff */
.L_x_929:
[----:B------:R-:W-:Y:S05]  /*61d0*/  BSYNC B0 ;  /* 0x0000000000007941 */ /* 0x000fea0003800000 */
.L_x_928:
[----:B------:R-:W-:-:S03]  /*61e0*/  UMOV UR6, 0xffffffff ;  /* 0xffffffff00067882 */ /* 0x000fc60000000000 */
[----:B------:R-:W-:Y:S05]  /*61f0*/  BRA.DIV UR6, `(.L_x_931) ;  /* 0x0000003606607947 */ /* 0x000fea000b800000 */
[----:B------:R-:W-:Y:S01]  /*6200*/  NOP ;  /* 0x0000000000007918 */ /* 0x000fe20000000000 */
.L_x_996:
        /* <DEDUP_REMOVED lines=13> */
.L_x_933:
[----:B------:R-:W-:Y:S05]  /*62e0*/  BSYNC B0 ;  /* 0x0000000000007941 */ /* 0x000fea0003800000 */
.L_x_932:
        /* <DEDUP_REMOVED lines=13> */
.L_x_935:
[----:B------:R-:W-:Y:S05]  /*63c0*/  BSYNC B0 ;  /* 0x0000000000007941 */ /* 0x000fea0003800000 */
.L_x_934:
[----:B------:R-:W-:Y:S06]  /*63d0*/  BAR.ARV 0xa, 0xa0 ;  /* 0x0282800000007b1d */ /* 0x000fec0000002000 */
[----:B------:R-:W-:Y:S04]  /*63e0*/  BSSY B0, `(.L_x_936) ;  /* 0x0000003000007945 */ /* 0x000fe80003800000 */
[----:B------:R-:W-:Y:S05]  /*63f0*/  @!P0 BRA `(.L_x_937) ;  /* 0x0000000000048947 */ /* 0x000fea0003800000 */
[----:B------:R-:W-:-:S04]  /*6400*/  DEPBAR.LE SB0, 0x0 ;  /* 0x000080000000791a */ /* 0x000fc80000000000 */
.L_x_937:
[----:B------:R-:W-:Y:S05]  /*6410*/  BSYNC B0 ;  /* 0x0000000000007941 */ /* 0x000fea0003800000 */
.L_x_936:
        /* <DEDUP_REMOVED lines=19> */
.L_x_939:
[----:B------:R-:W-:Y:S05]  /*6550*/  BSYNC B0 ;  /* 0x0000000000007941 */ /* 0x000fea0003800000 */
.L_x_938:
[----:B------:R-:W-:Y:S02]  /*6560*/  UIADD3 UR4, UR4, 0x2, URZ ;  /* 0x0000000204047890 */ /* 0x000fe4000fffe03f */
[----:B------:R-:W-:Y:S01]  /*6570*/  UIADD3 UR5, UR5, 0x1, URZ ;  /* 0x0000000105057890 */ /* 0x000fe2000fffe03f */
[----:B------:R-:W-:Y:S11]  /*6580*/  @P2 BRA `(.L_x_940) ;  /* 0xfffffff400842947 */ /* 0x000ff6000383ffff */
.L_x_915:
        /* <DEDUP_REMOVED lines=13> */
.L_x_943:
[----:B------:R-:W2:Y:S04]  /*6660*/  LDG.E.STRONG.GPU R0, desc[UR46][R2.64] ;  /* 0x0000002e02007981 */ /* 0x000ea8000c1ef900 */
[----:B--2---:R-:W-:Y:S01]  /*6670*/  CCTL.IVALL ;  /* 0x00000000ff00798f */ /* 0x004fe20002000000 */
[----:B------:R-:W-:Y:S05]  /*6680*/  YIELD ;  /* 0x0000000000007946 */ /* 0x000fea0003800000 */
[----:B------:R-:W-:-:S13]  /*6690*/  ISETP.NE.AND P2, PT, R0, UR25, PT ;  /* 0x0000001900007c0c */ /* 0x000fda000bf45270 */
[----:B------:R-:W-:Y:S05]  /*66a0*/  @P2 BRA `(.L_x_943) ;  /* 0xfffffffc00ec2947 */ /* 0x000fea000383ffff */
.L_x_942:
[----:B------:R-:W-:Y:S05]  /*66b0*/  BSYNC B0 ;  /* 0x0000000000007941 */ /* 0x000fea0003800000 */
.L_x_941:
[----:B------:R-:W-:-:S03]  /*66c0*/  UMOV UR5, 0xffffffff ;  /* 0xffffffff00057882 */ /* 0x000fc60000000000 */
[----:B------:R-:W-:Y:S05]  /*66d0*/  BRA.DIV UR5, `(.L_x_944) ;  /* 0x0000003205447947 */ /* 0x000fea000b800000 */
[----:B------:R-:W-:Y:S01]  /*66e0*/  NOP ;  /* 0x0000000000007918 */ /* 0x000fe20000000000 */
.L_x_999:
        /* <DEDUP_REMOVED lines=22> */
.L_x_946:
[----:B------:R-:W-:Y:S05]  /*6850*/  BSYNC B0 ;  /* 0x0000000000007941 */ /* 0x000fea0003800000 */
.L_x_945:
        /* <DEDUP_REMOVED lines=20> */
.L_x_948:
[----:B------:R-:W-:Y:S05]  /*69a0*/  BSYNC B0 ;  /* 0x0000000000007941 */ /* 0x000fea0003800000 */
.L_x_947:
[----:B------:R-:W-:Y:S06]  /*69b0*/  BAR.ARV 0xa, 0xa0 ;  /* 0x0282800000007b1d */ /* 0x000fec0000002000 */
[----:B------:R-:W-:Y:S04]  /*69c0*/  BSSY B0, `(.L_x_949) ;  /* 0x0000003000007945 */ /* 0x000fe80003800000 */
[----:B------:R-:W-:Y:S05]  /*69d0*/  @!P0 BRA `(.L_x_950) ;  /* 0x0000000000048947 */ /* 0x000fea0003800000 */
[----:B------:R-:W-:-:S04]  /*69e0*/  DEPBAR.LE SB0, 0x0 ;  /* 0x000080000000791a */ /* 0x000fc80000000000 */
.L_x_950:
[----:B------:R-:W-:Y:S05]  /*69f0*/  BSYNC B0 ;  /* 0x0000000000007941 */ /* 0x000fea0003800000 */
.L_x_949:
        /* <DEDUP_REMOVED lines=19> */
.L_x_910:
        /* <DEDUP_REMOVED lines=13> */
.L_x_951:
        /* <DEDUP_REMOVED lines=14> */
.L_x_953:
[----:B------:R-:W-:-:S05]  /*6ce0*/  ULDC UR4, c[0x0][0x8c4] ;  /* 0x0002310000047ab9 */ /* 0x000fca0000000800 */
.L_x_952:
        /* <DEDUP_REMOVED lines=56> */
.L_x_955:
        /* <DEDUP_REMOVED lines=63> */
.L_x_1000:
        /* <DEDUP_REMOVED lines=13> */
.L_x_958:
        /* <DEDUP_REMOVED lines=125> */
.L_x_969:
[----:B------:R-:W-:-:S04]  /*7d00*/  SHF.L.U32 R21, R9, 0x1f, RZ ;  /* 0x0000001f09157819 */ /* 0x000fc800000006ff */
[----:B-1----:R-:W1:Y:S02]  /*7d10*/  SYNCS.PHASECHK.TRANS64.TRYWAIT P1, [R0+URZ+0x26840], R21 ;  /* 0x02684015000075a7 */ /* 0x002e64000802017f */
[----:B-12---:R-:W-:Y:S05]  /*7d20*/  @!P1 BRA `(.L_x_961) ;  /* 0x0000001800e09947 */ /* 0x006fea0003800000 */
.L_x_1001:
[----:B------:R-:W-:Y:S05]  /*7d30*/  @P0 BRA `(.L_x_962) ;  /* 0x0000000000140947 */ /* 0x000fea0003800000 */
[----:B------:R-:W-:Y:S01]  /*7d40*/  ISETP.NE.AND P1, PT, R16, RZ, PT ;  /* 0x000000ff1000720c */ /* 0x000fe20003f25270 */
[----:B------:R-:W-:-:S04]  /*7d50*/  IMAD.MOV.U32 R3, RZ, RZ, 0x3100 ;  /* 0x00003100ff037424 */ /* 0x000fc800078e00ff */
[----:B------:R2:W-:Y:S08]  /*7d60*/  SYNCS.ARRIVE.TRANS64 RZ, [R0+URZ+0x26830], R3 ;  /* 0x0268300300ff79a7 */ /* 0x0005f0000800003f */
[----:B------:R-:W-:Y:S05]  /*7d70*/  @!P1 BRA `(.L_x_962) ;  /* 0x0000000000049947 */ /* 0x000fea0003800000 */
[----:B------:R-:W-:Y:S01]  /*7d80*/  BPT.TRAP 0x1 ;  /* 0x000000040000795c */ /* 0x000fe20000300000 */
.L_x_962:
        /* <DEDUP_REMOVED lines=43> */
.L_x_1002:
[----:B------:R-:W-:Y:S05]  /*8040*/  @P0 BRA `(.L_x_964) ;  /* 0x0000000000140947 */ /* 0x000fea0003800000 */
[----:B------:R-:W-:Y:S01]  /*8050*/  ISETP.NE.AND P1, PT, R16, RZ, PT ;  /* 0x000000ff1000720c */ /* 0x000fe20003f25270 */
[----:B------:R-:W-:-:S04]  /*8060*/  IMAD.MOV.U32 R3, RZ, RZ, 0x3100 ;  /* 0x00003100ff037424 */ /* 0x000fc800078e00ff */
[----:B------:R3:W-:Y:S08]  /*8070*/  SYNCS.ARRIVE.TRANS64 RZ, [R0+URZ+0x26818], R3 ;  /* 0x0268180300ff79a7 */ /* 0x0007f0000800003f */
[----:B------:R-:W-:Y:S05]  /*8080*/  @!P1 BRA `(.L_x_964) ;  /* 0x0000000000049947 */ /* 0x000fea0003800000 */
[----:B------:R-:W-:Y:S01]  /*8090*/  BPT.TRAP 0x1 ;  /* 0x000000040000795c */ /* 0x000fe20000300000 */
.L_x_964:
        /* <DEDUP_REMOVED lines=36> */
.L_x_1003:
        /* <DEDUP_REMOVED lines=9> */
.L_x_966:
        /* <DEDUP_REMOVED lines=38> */
.L_x_1005:
[----:B------:R-:W-:Y:S05]  /*85d0*/  @P0 BRA `(.L_x_968) ;  /* 0x0000000000140947 */ /* 0x000fea0003800000 */
[----:B------:R-:W-:Y:S01]  /*85e0*/  ISETP.NE.AND P1, PT, R16, RZ, PT ;  /* 0x000000ff1000720c */ /* 0x000fe20003f25270 */
[----:B-1----:R-:W-:-:S04]  /*85f0*/  IMAD.MOV.U32 R5, RZ, RZ, 0x3100 ;  /* 0x00003100ff057424 */ /* 0x002fc800078e00ff */
[----:B------:R2:W-:Y:S08]  /*8600*/  SYNCS.ARRIVE.TRANS64 RZ, [R0+URZ+0x26810], R5 ;  /* 0x0268100500ff79a7 */ /* 0x0005f0000800003f */
[----:B------:R-:W-:Y:S05]  /*8610*/  @!P1 BRA `(.L_x_968) ;  /* 0x0000000000049947 */ /* 0x000fea0003800000 */
[----:B------:R-:W-:Y:S01]  /*8620*/  BPT.TRAP 0x1 ;  /* 0x000000040000795c */ /* 0x000fe20000300000 */
.L_x_968:
        /* <DEDUP_REMOVED lines=37> */
.L_x_960:
[----:B------:R-:W-:-:S13]  /*8880*/  ISETP.NE.AND P1, PT, R13, RZ, PT ;  /* 0x000000ff0d00720c */ /* 0x000fda0003f25270 */
[----:B------:R-:W-:Y:S05]  /*8890*/  @!P1 BRA `(.L_x_959) ;  /* 0x0000000400689947 */ /* 0x000fea0003800000 */
[----:B------:R-:W-:-:S04]  /*88a0*/  SHF.L.U32 R7, R9, 0x1f, RZ ;  /* 0x0000001f09077819 */ /* 0x000fc800000006ff */
[----:B------:R-:W1:Y:S02]  /*88b0*/  SYNCS.PHASECHK.TRANS64.TRYWAIT P1, [R0+URZ+0x26840], R7 ;  /* 0x02684007000075a7 */ /* 0x000e64000802017f */
[----:B-1----:R-:W-:Y:S05]  /*88c0*/  @!P1 BRA `(.L_x_970) ;  /* 0x00000010004c9947 */ /* 0x002fea0003800000 */
.L_x_1006:
[----:B------:R-:W-:Y:S05]  /*88d0*/  @P0 BRA `(.L_x_971) ;  /* 0x0000000000140947 */ /* 0x000fea0003800000 */
[----:B------:R-:W-:Y:S01]  /*88e0*/  ISETP.NE.AND P1, PT, R16, RZ, PT ;  /* 0x000000ff1000720c */ /* 0x000fe20003f25270 */
[----:B------:R-:W-:-:S04]  /*88f0*/  IMAD.MOV.U32 R5, RZ, RZ, 0x3100 ;  /* 0x00003100ff057424 */ /* 0x000fc800078e00ff */
[----:B------:R2:W-:Y:S08]  /*8900*/  SYNCS.ARRIVE.TRANS64 RZ, [R0+URZ+0x26830], R5 ;  /* 0x0268300500ff79a7 */ /* 0x0005f0000800003f */
[----:B------:R-:W-:Y:S05]  /*8910*/  @!P1 BRA `(.L_x_971) ;  /* 0x0000000000049947 */ /* 0x000fea0003800000 */
[----:B------:R-:W-:Y:S01]  /*8920*/  BPT.TRAP 0x1 ;  /* 0x000000040000795c */ /* 0x000fe20000300000 */
.L_x_971:
        /* <DEDUP_REMOVED lines=41> */
.L_x_1007:
[----:B------:R-:W-:Y:S05]  /*8bc0*/  @P0 BRA `(.L_x_973) ;  /* 0x0000000000140947 */ /* 0x000fea0003800000 */
[----:B------:R-:W-:Y:S01]  /*8bd0*/  ISETP.NE.AND P0, PT, R16, RZ, PT ;  /* 0x000000ff1000720c */ /* 0x000fe20003f05270 */
[----:B------:R-:W-:-:S04]  /*8be0*/  IMAD.MOV.U32 R5, RZ, RZ, 0x3100 ;  /* 0x00003100ff057424 */ /* 0x000fc800078e00ff */
[----:B------:R3:W-:Y:S08]  /*8bf0*/  SYNCS.ARRIVE.TRANS64 RZ, [R0+URZ+0x26818], R5 ;  /* 0x0268180500ff79a7 */ /* 0x0007f0000800003f */
[----:B------:R-:W-:Y:S05]  /*8c00*/  @!P0 BRA `(.L_x_973) ;  /* 0x0000000000048947 */ /* 0x000fea0003800000 */
[----:B------:R-:W-:Y:S01]  /*8c10*/  BPT.TRAP 0x1 ;  /* 0x000000040000795c */ /* 0x000fe20000300000 */
.L_x_973:
        /* <DEDUP_REMOVED lines=34> */
.L_x_959:
[----:B------:R-:W3:Y:S01]  /*8e40*/  S2R R2, SR_TID.X ;  /* 0x0000000000027919 */ /* 0x000ee20000002100 */
[----:B------:R-:W-:Y:S01]  /*8e50*/  IMAD R3, R12, 0x8, R0 ;  /* 0x000000080c037824 */ /* 0x000fe200078e0200 */
[----:B---3--:R-:W-:Y:S02]  /*8e60*/  LOP3.LUT R4, R2, 0x7f, RZ, 0xc0, !PT ;  /* 0x0000007f02047812 */ /* 0x008fe400078ec0ff */
[----:B------:R-:W-:Y:S02]  /*8e70*/  SHF.L.U32 R2, R9, 0x1f, RZ ;  /* 0x0000001f09027819 */ /* 0x000fe400000006ff */
[----:B------:R-:W-:Y:S02]  /*8e80*/  ISETP.NE.AND P1, PT, R4, RZ, PT ;  /* 0x000000ff0400720c */ /* 0x000fe40003f25270 */
[----:B------:R-:W3:Y:S02]  /*8e90*/  SYNCS.PHASECHK.TRANS64.TRYWAIT P0, [R3+URZ+0x26840], R2 ;  /* 0x02684002030075a7 */ /* 0x000ee4000800017f */
[----:B---3--:R-:W-:Y:S09]  /*8ea0*/  @!P0 BRA `(.L_x_974) ;  /* 0x0000000800fc8947 */ /* 0x008ff20003800000 */
.L_x_1008:
[----:B------:R-:W-:Y:S05]  /*8eb0*/  @P1 BRA `(.L_x_975) ;  /* 0x0000000000181947 */ /* 0x000fea0003800000 */
[----:B------:R-:W4:Y:S01]  /*8ec0*/  S2R R4, SR_TID.X ;  /* 0x0000000000047919 */ /* 0x000f220000002100 */
[----:B---3--:R-:W-:-:S04]  /*8ed0*/  IMAD.MOV.U32 R2, RZ, RZ, 0x3100 ;  /* 0x00003100ff027424 */ /* 0x008fc800078e00ff */
[----:B------:R3:W-:Y:S01]  /*8ee0*/  SYNCS.ARRIVE.TRANS64 RZ, [R3+URZ+0x26830], R2 ;  /* 0x0268300203ff79a7 */ /* 0x0007e2000800003f */
[----:B----4-:R-:W-:-:S13]  /*8ef0*/  LOP3.LUT P0, RZ, R4, 0x1f, RZ, 0xc0, !PT ;  /* 0x0000001f04ff7812 */ /* 0x010fda000780c0ff */
[----:B---3--:R-:W-:Y:S05]  /*8f00*/  @!P0 BRA `(.L_x_975) ;  /* 0x0000000000048947 */ /* 0x008fea0003800000 */
[----:B------:R-:W-:Y:S01]  /*8f10*/  BPT.TRAP 0x1 ;  /* 0x000000040000795c */ /* 0x000fe20000300000 */
.L_x_975:
        /* <DEDUP_REMOVED lines=48> */
.L_x_956:
[----:B------:R-:W-:Y:S05]  /*9220*/  BSYNC B0 ;  /* 0x0000000000007941 */ /* 0x000fea0003800000 */
.L_x_954:
[----:B------:R-:W-:-:S03]  /*9230*/  UMOV UR8, 0xffffffff ;  /* 0xffffffff00087882 */ /* 0x000fc60000000000 */
[----:B------:R-:W-:Y:S05]  /*9240*/  BRA.DIV UR8, `(.L_x_976) ;  /* 0x0000000a08287947 */ /* 0x000fea000b800000 */
[----:B------:R-:W-:-:S13]  /*9250*/  ELECT P0, URZ, PT ;  /* 0x00000000003f782f */ /* 0x000fda0003800000 */
.L_x_1011:
[----:B------:R-:W-:Y:S05]  /*9260*/  @!P0 BRA `(.L_x_869) ;  /* 0x0000000000848947 */ /* 0x000fea0003800000 */
[----:B------:R-:W-:-:S06]  /*9270*/  ULOP3.LUT UR8, UR38, 0x2, URZ, 0xfc, !UPT ;  /* 0x0000000226087892 */ /* 0x000fcc000f8efc3f */
[----:B------:R-:W-:-:S05]  /*9280*/  IMAD.U32 R2, RZ, RZ, UR8 ;  /* 0x00000008ff027e24 */ /* 0x000fca000f8e00ff */
[----:B------:R-:W-:-:S13]  /*9290*/  ISETP.NE.AND P0, PT, R2, 0x3, PT ;  /* 0x000000030200780c */ /* 0x000fda0003f05270 */
[----:B------:R-:W-:Y:S05]  /*92a0*/  @!P0 BRA `(.L_x_977) ;  /* 0x0000000000048947 */ /* 0x000fea0003800000 */
[----:B--2---:R-:W-:Y:S01]  /*92b0*/  BPT.TRAP 0x1 ;  /* 0x000000040000795c */ /* 0x004fe20000300000 */
.L_x_977:
        /* <DEDUP_REMOVED lines=15> */
.L_x_1012:
[----:B------:R-:W3:Y:S02]  /*93b0*/  SYNCS.PHASECHK.TRANS64.TRYWAIT P1, [R3+URZ], R2 ;  /* 0x00000002030075a7 */ /* 0x000ee4000802017f */
[----:B---3--:R-:W-:Y:S05]  /*93c0*/  @!P1 BRA `(.L_x_979) ;  /* 0x0000000800009947 */ /* 0x008fea0003800000 */
.L_x_1013:
[----:B------:R-:W-:Y:S05]  /*93d0*/  @!P0 BRA `(.L_x_980) ;  /* 0x0000000000048947 */ /* 0x000fea0003800000 */
[----:B--2---:R-:W-:Y:S01]  /*93e0*/  BPT.TRAP 0x1 ;  /* 0x000000040000795c */ /* 0x004fe20000300000 */
.L_x_980:
[----:B---3--:R-:W-:-:S04]  /*93f0*/  VIADD R3, R7, 0x26840 ;  /* 0x0002684007037836 */ /* 0x008fc80000000000 */
[----:B------:R-:W-:-:S04]  /*9400*/  IMAD R0, R0, 0x8, R3 ;  /* 0x0000000800007824 */ /* 0x000fc800078e0203 */
[----:B------:R-:W3:Y:S02]  /*9410*/  SYNCS.PHASECHK.TRANS64.TRYWAIT P0, [R0+URZ], R5 ;  /* 0x00000005000075a7 */ /* 0x000ee4000800017f */
[----:B---3--:R-:W-:Y:S05]  /*9420*/  @!P0 BRA `(.L_x_981) ;  /* 0x0000000400fc8947 */ /* 0x008fea0003800000 */
.L_x_1014:
[----:B------:R-:W-:-:S07]  /*9430*/  IMAD R3, R4, 0x8, R3 ;  /* 0x0000000804037824 */ /* 0x000fce00078e0203 */
.L_x_982:
[----:B----4-:R4:W1:Y:S02]  /*9440*/  SYNCS.PHASECHK.TRANS64.TRYWAIT P0, [R3+URZ], R2 ;  /* 0x00000002030075a7 */ /* 0x010864000800017f */
[----:B-1----:R-:W-:Y:S05]  /*9450*/  @!P0 NANOSLEEP.SYNCS 0x989680 ;  /* 0x009896800000895d */ /* 0x002fea0003900000 */
[----:B------:R-:W1:Y:S02]  /*9460*/  @!P0 SYNCS.PHASECHK.TRANS64 P0, [R3+URZ], R2 ;  /* 0x00000002030085a7 */ /* 0x000e64000800007f */
[----:B-1----:R-:W-:Y:S05]  /*9470*/  @!P0 BRA `(.L_x_982) ;  /* 0xfffffffc00f08947 */ /* 0x002fea000383ffff */
.L_x_869:
[----:B--2---:R-:W-:Y:S05]  /*9480*/  BSYNC B6 ;  /* 0x0000000000067941 */ /* 0x004fea0003800000 */
.L_x_863:
[----:B------:R-:W-:Y:S05]  /*9490*/  EXIT ;  /* 0x000000000000794d */ /* 0x000fea0003800000 */
.L_x_879:
[----:B------:R-:W-:Y:S02]  /*94a0*/  IMAD.MOV.U32 R13, RZ, RZ, R16 ;  /* 0x000000ffff0d7224 */ /* 0x000fe400078e0010 */
[----:B------:R-:W-:Y:S02]  /*94b0*/  IMAD.MOV.U32 R12, RZ, RZ, RZ ;  /* 0x000000ffff0c7224 */ /* 0x000fe400078e00ff */
[----:B------:R-:W-:Y:S02]  /*94c0*/  IMAD.MOV.U32 R11, RZ, RZ, 0x1f ;  /* 0x0000001fff0b7424 */ /* 0x000fe400078e00ff */
[----:B------:R-:W-:-:S07]  /*94d0*/  IMAD.MOV.U32 R15, RZ, RZ, -0x1 ;  /* 0xffffffffff0f7424 */ /* 0x000fce00078e00ff */
[----:B-----5:R-:W-:Y:S05]  /*94e0*/  WARPSYNC.COLLECTIVE R15, `(.L_x_983) ;  /* 0x000000000f087348 */ /* 0x020fea0003c00000 */
[----:B------:R1:W2:Y:S02]  /*94f0*/  SHFL.IDX P6, R14, R13, R12, R11 ;  /* 0x0000000c0d0e7389 */ /* 0x0002a400000c000b */
[----:B-12--5:R-:W-:Y:S01]  /*9500*/  ENDCOLLECTIVE ;  /* 0x000000000000791b */ /* 0x026fe20003800000 */
.L_x_983:
[----:B------:R-:W-:Y:S05]  /*9510*/  BRA `(.L_x_984) ;  /* 0xffffff7c00907947 */ /* 0x000fea000383ffff */
.L_x_881:
[----:B--2---:R2:W3:Y:S02]  /*9520*/  SYNCS.PHASECHK.TRANS64.TRYWAIT P0, [R18+URZ+0x26800], R5 ;  /* 0x02680005120075a7 */ /* 0x0044e4000800017f */
[----:B---3--:R-:W-:Y:S05]  /*9530*/  @!P0 NANOSLEEP.SYNCS 0x989680 ;  /* 0x009896800000895d */ /* 0x008fea0003900000 */
[----:B------:R-:W3:Y:S02]  /*9540*/  @!P0 SYNCS.PHASECHK.TRANS64 P0, [R18+URZ+0x26800], R5 ;  /* 0x02680005120085a7 */ /* 0x000ee4000800007f */
[----:B---3--:R-:W-:Y:S05]  /*9550*/  @!P0 BRA `(.L_x_881) ;  /* 0xfffffffc00f08947 */ /* 0x008fea000383ffff */
[----:B------:R-:W-:Y:S05]  /*9560*/  BRA `(.L_x_880) ;  /* 0xffffff7c00b47947 */ /* 0x000fea000383ffff */
.L_x_886:
[----:B--2---:R-:W-:-:S04]  /*9570*/  IMAD.U32 R5, RZ, RZ, UR8 ;  /* 0x00000008ff057e24 */ /* 0x004fc8000f8e00ff */
[----:B------:R2:W3:Y:S03]  /*9580*/  SYNCS.PHASECHK.TRANS64.TRYWAIT P1, [R5+URZ+0x26810], R16 ;  /* 0x02681010050075a7 */ /* 0x0004e6000802017f */
[----:B---3--:R-:W-:Y:S05]  /*9590*/  @!P1 NANOSLEEP.SYNCS 0x989680 ;  /* 0x009896800000995d */ /* 0x008fea0003900000 */
[----:B------:R-:W3:Y:S02]  /*95a0*/  @!P1 SYNCS.PHASECHK.TRANS64 P1, [R5+URZ+0x26810], R16 ;  /* 0x02681010050095a7 */ /* 0x000ee4000802007f */
[----:B---3--:R-:W-:Y:S05]  /*95b0*/  @!P1 BRA `(.L_x_886) ;  /* 0xfffffffc00ec9947 */ /* 0x008fea000383ffff */
[----:B------:R-:W-:Y:S05]  /*95c0*/  BRA `(.L_x_885) ;  /* 0xffffff8800147947 */ /* 0x000fea000383ffff */
.L_x_890:
[----:B------:R-:W-:-:S04]  /*95d0*/  IMAD.U32 R5, RZ, RZ, UR8 ;  /* 0x00000008ff057e24 */ /* 0x000fc8000f8e00ff */
[----:B------:R1:W1:Y:S03]  /*95e0*/  SYNCS.PHASECHK.TRANS64.TRYWAIT P1, [R5+URZ+0x26830], R16 ;  /* 0x02683010050075a7 */ /* 0x000266000802017f */
[----:B-1----:R-:W-:Y:S05]  /*95f0*/  @!P1 NANOSLEEP.SYNCS 0x989680 ;  /* 0x009896800000995d */ /* 0x002fea0003900000 */
[----:B------:R-:W1:Y:S02]  /*9600*/  @!P1 SYNCS.PHASECHK.TRANS64 P1, [R5+URZ+0x26830], R16 ;  /* 0x02683010050095a7 */ /* 0x000e64000802007f */
[----:B-1----:R-:W-:Y:S05]  /*9610*/  @!P1 BRA `(.L_x_890) ;  /* 0xfffffffc00ec9947 */ /* 0x002fea000383ffff */
[----:B------:R-:W-:Y:S05]  /*9620*/  BRA `(.L_x_889) ;  /* 0xffffff8c00207947 */ /* 0x000fea000383ffff */
.L_x_897:
[----:B------:R-:W-:Y:S01]  /*9630*/  BSSY B0, `(.L_x_985) ;  /* 0x0000005000007945 */ /* 0x000fe20003800000 */
[----:B------:R-:W-:-:S07]  /*9640*/  IMAD.MOV.U32 R15, RZ, RZ, -0x1 ;  /* 0xffffffffff0f7424 */ /* 0x000fce00078e00ff */
[----:B-1---5:R-:W-:Y:S05]  /*9650*/  WARPSYNC.COLLECTIVE R15, `(.L_x_986) ;  /* 0x000000000f087348 */ /* 0x022fea0003c00000 */
[----:B------:R-:W-:Y:S01]  /*9660*/  NOP ;  /* 0x0000000000007918 */ /* 0x000fe20000000000 */
[----:B-1---5:R-:W-:Y:S01]  /*9670*/  ENDCOLLECTIVE ;  /* 0x000000000000791b */ /* 0x022fe20003800000 */
.L_x_986:
[----:B------:R-:W-:Y:S05]  /*9680*/  BSYNC B0 ;  /* 0x0000000000007941 */ /* 0x000fea0003800000 */
.L_x_985:
[----:B------:R-:W-:Y:S05]  /*9690*/  BRA `(.L_x_987) ;  /* 0xffffffb4007c7947 */ /* 0x000fea000383ffff */
.L_x_906:
[----:B------:R-:W-:Y:S01]  /*96a0*/  BSSY B0, `(.L_x_988) ;  /* 0x0000005000007945 */ /* 0x000fe20003800000 */
[----:B------:R-:W-:-:S07]  /*96b0*/  IMAD.MOV.U32 R15, RZ, RZ, -0x1 ;  /* 0xffffffffff0f7424 */ /* 0x000fce00078e00ff */
[----:B-12--5:R-:W-:Y:S05]  /*96c0*/  WARPSYNC.COLLECTIVE R15, `(.L_x_989) ;  /* 0x000000000f087348 */ /* 0x026fea0003c00000 */
[----:B------:R-:W-:Y:S01]  /*96d0*/  NOP ;  /* 0x0000000000007918 */ /* 0x000fe20000000000 */
[----:B-12--5:R-:W-:Y:S01]  /*96e0*/  ENDCOLLECTIVE ;  /* 0x000000000000791b */ /* 0x026fe20003800000 */
.L_x_989:
[----:B------:R-:W-:Y:S05]  /*96f0*/  BSYNC B0 ;  /* 0x0000000000007941 */ /* 0x000fea0003800000 */
.L_x_988:
[----:B------:R-:W-:Y:S05]  /*9700*/  BRA `(.L_x_990) ;  /* 0xffffffb800707947 */ /* 0x000fea000383ffff */
.L_x_919:
[----:B------:R-:W-:Y:S01]  /*9710*/  BSSY B0, `(.L_x_991) ;  /* 0x0000005000007945 */ /* 0x000fe20003800000 */
[----:B------:R-:W-:-:S07]  /*9720*/  IMAD.MOV.U32 R15, RZ, RZ, -0x1 ;  /* 0xffffffffff0f7424 */ /* 0x000fce00078e00ff */
[----:B------:R-:W-:Y:S05]  /*9730*/  WARPSYNC.COLLECTIVE R15, `(.L_x_992) ;  /* 0x000000000f087348 */ /* 0x000fea0003c00000 */
[----:B------:R-:W-:Y:S01]  /*9740*/  NOP ;  /* 0x0000000000007918 */ /* 0x000fe20000000000 */
[----:B------:R-:W-:Y:S01]  /*9750*/  ENDCOLLECTIVE ;  /* 0x000000000000791b */ /* 0x000fe20003800000 */
.L_x_992:
[----:B------:R-:W-:Y:S05]  /*9760*/  BSYNC B0 ;  /* 0x0000000000007941 */ /* 0x000fea0003800000 */
.L_x_991:
[----:B------:R-:W-:Y:S05]  /*9770*/  BRA `(.L_x_993) ;  /* 0xffffffc400707947 */ /* 0x000fea000383ffff */
.L_x_931:
[----:B------:R-:W-:Y:S01]  /*9780*/  BSSY B0, `(.L_x_994) ;  /* 0x0000005000007945 */ /* 0x000fe20003800000 */
[----:B------:R-:W-:-:S07]  /*9790*/  IMAD.MOV.U32 R15, RZ, RZ, -0x1 ;  /* 0xffffffffff0f7424 */ /* 0x000fce00078e00ff */
[----:B------:R-:W-:Y:S05]  /*97a0*/  WARPSYNC.COLLECTIVE R15, `(.L_x_995) ;  /* 0x000000000f087348 */ /* 0x000fea0003c00000 */
[----:B------:R-:W-:Y:S01]  /*97b0*/  NOP ;  /* 0x0000000000007918 */ /* 0x000fe20000000000 */
[----:B------:R-:W-:Y:S01]  /*97c0*/  ENDCOLLECTIVE ;  /* 0x000000000000791b */ /* 0x000fe20003800000 */
.L_x_995:
[----:B------:R-:W-:Y:S05]  /*97d0*/  BSYNC B0 ;  /* 0x0000000000007941 */ /* 0x000fea0003800000 */
.L_x_994:
[----:B------:R-:W-:Y:S05]  /*97e0*/  BRA `(.L_x_996) ;  /* 0xffffffc800887947 */ /* 0x000fea000383ffff */
.L_x_944:
[----:B------:R-:W-:Y:S01]  /*97f0*/  BSSY B0, `(.L_x_997) ;  /* 0x0000005000007945 */ /* 0x000fe20003800000 */
[----:B------:R-:W-:-:S07]  /*9800*/  IMAD.MOV.U32 R15, RZ, RZ, -0x1 ;  /* 0xffffffffff0f7424 */ /* 0x000fce00078e00ff */
[----:B------:R-:W-:Y:S05]  /*9810*/  WARPSYNC.COLLECTIVE R15, `(.L_x_998) ;  /* 0x000000000f087348 */ /* 0x000fea0003c00000 */
[----:B------:R-:W-:Y:S01]  /*9820*/  NOP ;  /* 0x0000000000007918 */ /* 0x000fe20000000000 */
[----:B------:R-:W-:Y:S01]  /*9830*/  ENDCOLLECTIVE ;  /* 0x000000000000791b */ /* 0x000fe20003800000 */
.L_x_998:
[----:B------:R-:W-:Y:S05]  /*9840*/  BSYNC B0 ;  /* 0x0000000000007941 */ /* 0x000fea0003800000 */
.L_x_997:
[----:B------:R-:W-:Y:S05]  /*9850*/  BRA `(.L_x_999) ;  /* 0xffffffcc00a47947 */ /* 0x000fea000383ffff */
.L_x_957:
[----:B-1----:R1:W2:Y:S02]  /*9860*/  SYNCS.PHASECHK.TRANS64.TRYWAIT P0, [R0+URZ+0x26820], R3 ;  /* 0x02682003000075a7 */ /* 0x0022a4000800017f */
[----:B--2---:R-:W-:Y:S05]  /*9870*/  @!P0 NANOSLEEP.SYNCS 0x989680 ;  /* 0x009896800000895d */ /* 0x004fea0003900000 */
[----:B------:R-:W2:Y:S02]  /*9880*/  @!P0 SYNCS.PHASECHK.TRANS64 P0, [R0+URZ+0x26820], R3 ;  /* 0x02682003000085a7 */ /* 0x000ea4000800007f */
[----:B--2---:R-:W-:Y:S05]  /*9890*/  @!P0 BRA `(.L_x_957) ;  /* 0xfffffffc00f08947 */ /* 0x004fea000383ffff */
[----:B------:R-:W-:Y:S05]  /*98a0*/  BRA `(.L_x_1000) ;  /* 0xffffffd800ec7947 */ /* 0x000fea000383ffff */
.L_x_961:
[----:B-1----:R1:W2:Y:S02]  /*98b0*/  SYNCS.PHASECHK.TRANS64.TRYWAIT P1, [R0+URZ+0x26840], R21 ;  /* 0x02684015000075a7 */ /* 0x0022a4000802017f */
[----:B--2---:R-:W-:Y:S05]  /*98c0*/  @!P1 NANOSLEEP.SYNCS 0x989680 ;  /* 0x009896800000995d */ /* 0x004fea0003900000 */
[----:B------:R-:W2:Y:S02]  /*98d0*/  @!P1 SYNCS.PHASECHK.TRANS64 P1, [R0+URZ+0x26840], R21 ;  /* 0x02684015000095a7 */ /* 0x000ea4000802007f */
[----:B--2---:R-:W-:Y:S05]  /*98e0*/  @!P1 BRA `(.L_x_961) ;  /* 0xfffffffc00f09947 */ /* 0x004fea000383ffff */
[----:B------:R-:W-:Y:S05]  /*98f0*/  BRA `(.L_x_1001) ;  /* 0xffffffe4000c7947 */ /* 0x000fea000383ffff */
.L_x_963:
[----:B--2---:R2:W3:Y:S02]  /*9900*/  SYNCS.PHASECHK.TRANS64.TRYWAIT P1, [R0+URZ+0x26828], R21 ;  /* 0x02682815000075a7 */ /* 0x0044e4000802017f */
[----:B---3--:R-:W-:Y:S05]  /*9910*/  @!P1 NANOSLEEP.SYNCS 0x989680 ;  /* 0x009896800000995d */ /* 0x008fea0003900000 */
[----:B------:R-:W3:Y:S02]  /*9920*/  @!P1 SYNCS.PHASECHK.TRANS64 P1, [R0+URZ+0x26828], R21 ;  /* 0x02682815000095a7 */ /* 0x000ee4000802007f */
[----:B---3--:R-:W-:Y:S05]  /*9930*/  @!P1 BRA `(.L_x_963) ;  /* 0xfffffffc00f09947 */ /* 0x008fea000383ffff */
[----:B------:R-:W-:Y:S05]  /*9940*/  BRA `(.L_x_1002) ;  /* 0xffffffe400bc7947 */ /* 0x000fea000383ffff */
.L_x_965:
[----:B---3--:R3:W4:Y:S02]  /*9950*/  SYNCS.PHASECHK.TRANS64.TRYWAIT P1, [R0+URZ+0x26848], R21 ;  /* 0x02684815000075a7 */ /* 0x008724000802017f */
[----:B----4-:R-:W-:Y:S05]  /*9960*/  @!P1 NANOSLEEP.SYNCS 0x989680 ;  /* 0x009896800000995d */ /* 0x010fea0003900000 */
[----:B------:R-:W4:Y:S02]  /*9970*/  @!P1 SYNCS.PHASECHK.TRANS64 P1, [R0+URZ+0x26848], R21 ;  /* 0x02684815000095a7 */ /* 0x000f24000802007f */
[----:B----4-:R-:W-:Y:S05]  /*9980*/  @!P1 BRA `(.L_x_965) ;  /* 0xfffffffc00f09947 */ /* 0x010fea000383ffff */
[----:B------:R-:W-:Y:S05]  /*9990*/  BRA `(.L_x_1003) ;  /* 0xffffffe800507947 */ /* 0x000fea000383ffff */
.L_x_967:
[----:B------:R-:W-:-:S07]  /*99a0*/  SHF.L.U32 R5, R9, 0x1f, RZ ;  /* 0x0000001f09057819 */ /* 0x000fce00000006ff */
.L_x_1004:
[----:B-1----:R1:W2:Y:S02]  /*99b0*/  SYNCS.PHASECHK.TRANS64.TRYWAIT P1, [R0+URZ+0x26820], R5 ;  /* 0x02682005000075a7 */ /* 0x0022a4000802017f */
[----:B--2---:R-:W-:Y:S05]  /*99c0*/  @!P1 NANOSLEEP.SYNCS 0x989680 ;  /* 0x009896800000995d */ /* 0x004fea0003900000 */
[----:B------:R-:W2:Y:S02]  /*99d0*/  @!P1 SYNCS.PHASECHK.TRANS64 P1, [R0+URZ+0x26820], R5 ;  /* 0x02682005000095a7 */ /* 0x000ea4000802007f */
[----:B--2---:R-:W-:Y:S05]  /*99e0*/  @!P1 BRA `(.L_x_1004) ;  /* 0xfffffffc00f09947 */ /* 0x004fea000383ffff */
[----:B------:R-:W-:Y:S05]  /*99f0*/  BRA `(.L_x_1005) ;  /* 0xffffffe800f47947 */ /* 0x000fea000383ffff */
.L_x_970:
[----:B-1----:R1:W2:Y:S02]  /*9a00*/  SYNCS.PHASECHK.TRANS64.TRYWAIT P1, [R0+URZ+0x26840], R7 ;  /* 0x02684007000075a7 */ /* 0x0022a4000802017f */
[----:B--2---:R-:W-:Y:S05]  /*9a10*/  @!P1 NANOSLEEP.SYNCS 0x989680 ;  /* 0x009896800000995d */ /* 0x004fea0003900000 */
[----:B------:R-:W2:Y:S02]  /*9a20*/  @!P1 SYNCS.PHASECHK.TRANS64 P1, [R0+URZ+0x26840], R7 ;  /* 0x02684007000095a7 */ /* 0x000ea4000802007f */
[----:B--2---:R-:W-:Y:S05]  /*9a30*/  @!P1 BRA `(.L_x_970) ;  /* 0xfffffffc00f09947 */ /* 0x004fea000383ffff */
[----:B------:R-:W-:Y:S05]  /*9a40*/  BRA `(.L_x_1006) ;  /* 0xffffffec00a07947 */ /* 0x000fea000383ffff */
.L_x_972:
[----:B--2---:R2:W3:Y:S02]  /*9a50*/  SYNCS.PHASECHK.TRANS64.TRYWAIT P1, [R0+URZ+0x26828], R7 ;  /* 0x02682807000075a7 */ /* 0x0044e4000802017f */
[----:B---3--:R-:W-:Y:S05]  /*9a60*/  @!P1 NANOSLEEP.SYNCS 0x989680 ;  /* 0x009896800000995d */ /* 0x008fea0003900000 */
[----:B------:R-:W3:Y:S02]  /*9a70*/  @!P1 SYNCS.PHASECHK.TRANS64 P1, [R0+URZ+0x26828], R7 ;  /* 0x02682807000095a7 */ /* 0x000ee4000802007f */
[----:B---3--:R-:W-:Y:S05]  /*9a80*/  @!P1 BRA `(.L_x_972) ;  /* 0xfffffffc00f09947 */ /* 0x008fea000383ffff */
[----:B------:R-:W-:Y:S05]  /*9a90*/  BRA `(.L_x_1007) ;  /* 0xfffffff000487947 */ /* 0x000fea000383ffff */
.L_x_974:
[----:B---3--:R3:W4:Y:S02]  /*9aa0*/  SYNCS.PHASECHK.TRANS64.TRYWAIT P0, [R3+URZ+0x26840], R2 ;  /* 0x02684002030075a7 */ /* 0x008724000800017f */
[----:B----4-:R-:W-:Y:S05]  /*9ab0*/  @!P0 NANOSLEEP.SYNCS 0x989680 ;  /* 0x009896800000895d */ /* 0x010fea0003900000 */
[----:B------:R-:W4:Y:S02]  /*9ac0*/  @!P0 SYNCS.PHASECHK.TRANS64 P0, [R3+URZ+0x26840], R2 ;  /* 0x02684002030085a7 */ /* 0x000f24000800007f */
[----:B----4-:R-:W-:Y:S05]  /*9ad0*/  @!P0 BRA `(.L_x_974) ;  /* 0xfffffffc00f08947 */ /* 0x010fea000383ffff */
[----:B------:R-:W-:Y:S05]  /*9ae0*/  BRA `(.L_x_1008) ;  /* 0xfffffff000f07947 */ /* 0x000fea000383ffff */
.L_x_976:
[----:B------:R-:W-:Y:S01]  /*9af0*/  BSSY B0, `(.L_x_1009) ;  /* 0x0000006000007945 */ /* 0x000fe20003800000 */
[----:B------:R-:W-:-:S07]  /*9b00*/  IMAD.MOV.U32 R15, RZ, RZ, -0x1 ;  /* 0xffffffffff0f7424 */ /* 0x000fce00078e00ff */
[----:B--2---:R-:W-:Y:S05]  /*9b10*/  WARPSYNC.COLLECTIVE R15, `(.L_x_1010) ;  /* 0x000000000f0c7348 */ /* 0x004fea0003c00000 */
[----:B------:R-:W-:Y:S02]  /*9b20*/  ELECT P6, UR62, PT ;  /* 0x00000000003e782f */ /* 0x000fe400038c0000 */
[----:B------:R-:W-:Y:S01]  /*9b30*/  MOV R14, UR62 ;  /* 0x0000003e000e7c02 */ /* 0x000fe20008000f00 */
[----:B--2---:R-:W-:Y:S10]  /*9b40*/  ENDCOLLECTIVE ;  /* 0x000000000000791b */ /* 0x004ff40003800000 */
.L_x_1010:
[----:B------:R-:W-:Y:S05]  /*9b50*/  BSYNC B0 ;  /* 0x0000000000007941 */ /* 0x000fea0003800000 */
.L_x_1009:
[----:B------:R-:W-:Y:S01]  /*9b60*/  PLOP3.LUT P0, PT, P6, PT, PT, 0x80, 0x0 ;  /* 0x000000000000781c */ /* 0x000fe2000370f070 */
[----:B------:R-:W-:-:S12]  /*9b70*/  BRA `(.L_x_1011) ;  /* 0xfffffff400b87947 */ /* 0x000fd8000383ffff */
.L_x_978:
[----:B-1----:R1:W3:Y:S02]  /*9b80*/  SYNCS.PHASECHK.TRANS64.TRYWAIT P1, [R6+URZ], R5 ;  /* 0x00000005060075a7 */ /* 0x0022e4000802017f */
[----:B---3--:R-:W-:Y:S05]  /*9b90*/  @!P1 NANOSLEEP.SYNCS 0x989680 ;  /* 0x009896800000995d */ /* 0x008fea0003900000 */
[----:B------:R-:W3:Y:S02]  /*9ba0*/  @!P1 SYNCS.PHASECHK.TRANS64 P1, [R6+URZ], R5 ;  /* 0x00000005060095a7 */ /* 0x000ee4000802007f */
[----:B---3--:R-:W-:Y:S05]  /*9bb0*/  @!P1 BRA `(.L_x_978) ;  /* 0xfffffffc00f09947 */ /* 0x008fea000383ffff */
[----:B------:R-:W-:Y:S05]  /*9bc0*/  BRA `(.L_x_1012) ;  /* 0xfffffff400f87947 */ /* 0x000fea000383ffff */
.L_x_979:
[----:B---3--:R3:W4:Y:S02]  /*9bd0*/  SYNCS.PHASECHK.TRANS64.TRYWAIT P1, [R3+URZ], R2 ;  /* 0x00000002030075a7 */ /* 0x008724000802017f */
[----:B----4-:R-:W-:Y:S05]  /*9be0*/  @!P1 NANOSLEEP.SYNCS 0x989680 ;  /* 0x009896800000995d */ /* 0x010fea0003900000 */
[----:B------:R-:W4:Y:S02]  /*9bf0*/  @!P1 SYNCS.PHASECHK.TRANS64 P1, [R3+URZ], R2 ;  /* 0x00000002030095a7 */ /* 0x000f24000802007f */
[----:B----4-:R-:W-:Y:S05]  /*9c00*/  @!P1 BRA `(.L_x_979) ;  /* 0xfffffffc00f09947 */ /* 0x010fea000383ffff */
[----:B------:R-:W-:Y:S05]  /*9c10*/  BRA `(.L_x_1013) ;  /* 0xfffffff400ec7947 */ /* 0x000fea000383ffff */
.L_x_981:
[----:B---3--:R3:W4:Y:S02]  /*9c20*/  SYNCS.PHASECHK.TRANS64.TRYWAIT P0, [R0+URZ], R5 ;  /* 0x00000005000075a7 */ /* 0x008724000800017f */
[----:B----4-:R-:W-:Y:S05]  /*9c30*/  @!P0 NANOSLEEP.SYNCS 0x989680 ;  /* 0x009896800000895d */ /* 0x010fea0003900000 */
[----:B------:R-:W4:Y:S02]  /*9c40*/  @!P0 SYNCS.PHASECHK.TRANS64 P0, [R0+URZ], R5 ;  /* 0x00000005000085a7 */ /* 0x000f24000800007f */
[----:B----4-:R-:W-:Y:S05]  /*9c50*/  @!P0 BRA `(.L_x_981) ;  /* 0xfffffffc00f08947 */ /* 0x010fea000383ffff */
[----:B------:R-:W-:Y:S05]  /*9c60*/  BRA `(.L_x_1014) ;  /* 0xfffffff400f07947 */ /* 0x000fea000383ffff */
.L_x_1015:
        /* <DEDUP_REMOVED lines=9> */
.L_x_3300:


//--------------------- .text._ZN7cutlass13device_kernelIN5flash11enable_sm90INS1_16FlashAttnBwdSm90INS1_25CollectiveMainloopBwdSm90ILi2ELi2ELi2EN4cute5tupleIJNS5_1CILi1EEES8_S8_EEENS6_IJNS7_ILi64EEENS7_ILi128EEENS7_ILi96EEEEEENS_10bfloat16_tEfNS_4arch4Sm90ELb0ELb1ELb0ELb0ELb0ELb1ELb0ELb0ELi2ELi1ELi2ELi1ELb1EEENS1_21CollectiveEpilogueBwdISD_SE_SG_Li256ELb0ELb0ELi1EEENS1_19SingleTileSchedulerILb0ELb0ELb0ELi128EEEEEEEEEvNT_6ParamsE --------------------------
	.section	.text._ZN7cutlass13device_kernelIN5flash11enable_sm90INS1_16FlashAttnBwdSm90INS1_25CollectiveMainloopBwdSm90ILi2ELi2ELi2EN4cute5tupleIJNS5_1CILi1EEES8_S8_EEENS6_IJNS7_ILi64EEENS7_ILi128EEENS7_ILi96EEEEEENS_10bfloat16_tEfNS_4arch4Sm90ELb0ELb1ELb0ELb0ELb0ELb1ELb0ELb0ELi2ELi1ELi2ELi1ELb1EEENS1_21CollectiveEpilogueBwdISD_SE_SG_Li256ELb0ELb0ELi1EEENS1_19SingleTileSchedulerILb0ELb0ELb0ELi128EEEEEEEEEvNT_6ParamsE,"ax",@progbits
	.align	128
.text._ZN7cutlass13device_kernelIN5flash11enable_sm90INS1_16FlashAttnBwdSm90INS1_25CollectiveMainloopBwdSm90ILi2ELi2ELi2EN4cute5tupleIJNS5_1CILi1EEES8_S8_EEENS6_IJNS7_ILi64EEENS7_ILi128EEENS7_ILi96EEEEEENS_10bfloat16_tEfNS_4arch4Sm90ELb0ELb1ELb0ELb0ELb0ELb1ELb0ELb0ELi2ELi1ELi2ELi1ELb1EEENS1_21CollectiveEpilogueBwdISD_SE_SG_Li256ELb0ELb0ELi1EEENS1_19SingleTileSchedulerILb0ELb0ELb0ELi128EEEEEEEEEvNT_6ParamsE:
        .type           _ZN7cutlass13device_kernelIN5flash11enable_sm90INS1_16FlashAttnBwdSm90INS1_25CollectiveMainloopBwdSm90ILi2ELi2ELi2EN4cute5tupleIJNS5_1CILi1EEES8_S8_EEENS6_IJNS7_ILi64EEENS7_ILi128EEENS7_ILi96EEEEEENS_10bfloat16_tEfNS_4arch4Sm90ELb0ELb1ELb0ELb0ELb0ELb1ELb0ELb0ELi2ELi1ELi2ELi1ELb1EEENS1_21CollectiveEpilogueBwdISD_SE_SG_Li256ELb0ELb0ELi1EEENS1_19SingleTileSchedulerILb0ELb0ELb0ELi128EEEEEEEEEvNT_6ParamsE,@function
        .size           _ZN7cutlass13device_kernelIN5flash11enable_sm90INS1_16FlashAttnBwdSm90INS1_25CollectiveMainloopBwdSm90ILi2ELi2ELi2EN4cute5tupleIJNS5_1CILi1EEES8_S8_EEENS6_IJNS7_ILi64EEENS7_ILi128EEENS7_ILi96EEEEEENS_10bfloat16_tEfNS_4arch4Sm90ELb0ELb1ELb0ELb0ELb0ELb1ELb0ELb0ELi2ELi1ELi2ELi1ELb1EEENS1_21CollectiveEpilogueBwdISD_SE_SG_Li256ELb0ELb0ELi1EEENS1_19SingleTileSchedulerILb0ELb0ELb0ELi128EEEEEEEEEvNT_6ParamsE,(.L_x_3301 - _ZN7cutlass13device_kernelIN5flash11enable_sm90INS1_16FlashAttnBwdSm90INS1_25CollectiveMainloopBwdSm90ILi2ELi2ELi2EN4cute5tupleIJNS5_1CILi1EEES8_S8_EEENS6_IJNS7_ILi64EEENS7_ILi128EEENS7_ILi96EEEEEENS_10bfloat16_tEfNS_4arch4Sm90ELb0ELb1ELb0ELb0ELb0ELb1ELb0ELb0ELi2ELi1ELi2ELi1ELb1EEENS1_21CollectiveEpilogueBwdISD_SE_SG_Li256ELb0ELb0ELi1EEENS1_19SingleTileSchedulerILb0ELb0ELb0ELi128EEEEEEEEEvNT_6ParamsE)
        .other          _ZN7cutlass13device_kernelIN5flash11enable_sm90INS1_16FlashAttnBwdSm90INS1_25CollectiveMainloopBwdSm90ILi2ELi2ELi2EN4cute5tupleIJNS5_1CILi1EEES8_S8_EEENS6_IJNS7_ILi64EEENS7_ILi128EEENS7_ILi96EEEEEENS_10bfloat16_tEfNS_4arch4Sm90ELb0ELb1ELb0ELb0ELb0ELb1ELb0ELb0ELi2ELi1ELi2ELi1ELb1EEENS1_21CollectiveEpilogueBwdISD_SE_SG_Li256ELb0ELb0ELi1EEENS1_19SingleTileSchedulerILb0ELb0ELb0ELi128EEEEEEEEEvNT_6ParamsE,@"STO_CUDA_ENTRY STV_DEFAULT"
_ZN7cutlass13device_kernelIN5flash11enable_sm90INS1_16FlashAttnBwdSm90INS1_25CollectiveMainloopBwdSm90ILi2ELi2ELi2EN4cute5tupleIJNS5_1CILi1EEES8_S8_EEENS6_IJNS7_ILi64EEENS7_ILi128EEENS7_ILi96EEEEEENS_10bfloat16_tEfNS_4arch4Sm90ELb0ELb1ELb0ELb0ELb0ELb1ELb0ELb0ELi2ELi1ELi2ELi1ELb1EEENS1_21CollectiveEpilogueBwdISD_SE_SG_Li256ELb0ELb0ELi1EEENS1_19SingleTileSchedulerILb0ELb0ELb0ELi128EEEEEEEEEvNT_6ParamsE:
[----:B------:R-:W1:Y:S02]  /*0000*/  LDC R1, c[0x0][0x28] ;  /* 0x00000a00ff017b82 */ /* 0x000e640000000800 */
[----:B-1----:R-:W-:Y:S01]  /*0010*/  VIADD R1, R1, 0xfffffff8 ;  /* 0xfffffff801017836 */ /* 0x002fe20000000000 */
[----:B------:R-:W1:Y:S01]  /*0020*/  S2R R3, SR_TID.X ;  /* 0x0000000000037919 */ /* 0x000e620000002100 */
[----:B------:R-:W-:Y:S01]  /*0030*/  ELECT P0, URZ, PT ;  /* 0x00000000003f782f */ /* 0x000fe20003800000 */
[----:B------:R-:W-:Y:S01]  /*0040*/  BSSY B0, `(.L_x_1016) ;  /* 0x000001a000007945 */ /* 0x000fe20003800000 */
[----:B-1----:R-:W-:-:S05]  /*0050*/  SHF.R.U32.HI R0, RZ, 0x5, R3 ;  /* 0x00000005ff007819 */ /* 0x002fca0000011603 */
[----:B------:R-:W1:Y:S02]  /*0060*/  SHFL.IDX PT, R2, R0, RZ, 0x1f ;  /* 0x00001fff00027589 */ /* 0x000e6400000e0000 */
[----:B-1----:R-:W-:Y:S02]  /*0070*/  ISETP.EQ.AND P0, PT, R2, RZ, P0 ;  /* 0x000000ff0200720c */ /* 0x002fe40000702270 */
[----:B------:R-:W-:-:S11]  /*0080*/  SHF.R.U32.HI R2, RZ, 0x7, R3 ;  /* 0x00000007ff027819 */ /* 0x000fd60000011603 */
[----:B------:R-:W-:Y:S05]  /*0090*/  @!P0 BRA `(.L_x_1017) ;  /* 0x0000000000508947 */ /* 0x000fea0003800000 */
        /* <DEDUP_REMOVED lines=20> */
.L_x_1017:
[----:B------:R-:W-:Y:S05]  /*01e0*/  BSYNC B0 ;  /* 0x0000000000007941 */ /* 0x000fea0003800000 */
.L_x_1016:
        /* <DEDUP_REMOVED lines=37> */
.L_x_1018:
        /* <DEDUP_REMOVED lines=22> */
.L_x_1019:
[----:B------:R-:W-:Y:S01]  /*05a0*/  PLOP3.LUT P0, PT, PT, PT, UP0, 0x80, 0x0 ;  /* 0x000000000000781c */ /* 0x000fe20003f0f008 */
[----:B------:R-:W-:Y:S01]  /*05b0*/  NOP ;  /* 0x0000000000007918 */ /* 0x000fe20000000000 */
[----:B-12-4-:R-:W-:Y:S11]  /*05c0*/  BAR.SYNC.DEFER_BLOCKING 0x0 ;  /* 0x0000000000007b1d */ /* 0x016ff60000010000 */
[----:B------:R-:W-:Y:S05]  /*05d0*/  @!P0 BRA `(.L_x_1020) ;  /* 0x0000005400e08947 */ /* 0x000fea0003800000 */
.L_x_1021:
        /* <DEDUP_REMOVED lines=11> */
[----:B--2---:R-:W-:Y:S05]  /*0690*/  @!P0 EXIT ;  /* 0x000000000000894d */ /* 0x004fea0003800000 */
[----:B------:R-:W1:Y:S01]  /*06a0*/  S2UR UR39, SR_CTAID.X ;  /* 0x00000000002779c3 */ /* 0x000e620000002500 */
[----:B------:R-:W2:Y:S01]  /*06b0*/  S2R R4, SR_TID.X ;  /* 0x0000000000047919 */ /* 0x000ea20000002100 */
[----:B------:R-:W-:Y:S01]  /*06c0*/  ULDC UR7, c[0x0][0x280] ;  /* 0x0000a00000077ab9 */ /* 0x000fe20000000800 */
[----:B------:R-:W-:Y:S01]  /*06d0*/  ULDC UR6, c[0x0][0x290] ;  /* 0x0000a40000067ab9 */ /* 0x000fe20000000800 */
[----:B------:R-:W-:Y:S01]  /*06e0*/  ULDC UR4, c[0x0][0x74c] ;  /* 0x0001d30000047ab9 */ /* 0x000fe20000000800 */
[----:B------:R-:W-:Y:S02]  /*06f0*/  PLOP3.LUT P0, PT, PT, PT, PT, 0x80, 0x0 ;  /* 0x000000000000781c */ /* 0x000fe40003f0f070 */
        /* <DEDUP_REMOVED lines=18> */
[----:B-1----:R-:W-:Y:S02]  /*0820*/  ULEA UR5, UR39, UR7, 0x7 ;  /* 0x0000000727057291 */ /* 0x002fe4000f8e383f */
[----:B------:R-:W-:Y:S02]  /*0830*/  ISETP.LE.AND P1, PT, RZ, UR39, PT ;  /* 0x00000027ff007c0c */ /* 0x000fe4000bf23270 */
[----:B------:R-:W-:Y:S02]  /*0840*/  CS2R R34, SRZ ;  /* 0x0000000000227805 */ /* 0x000fe4000001ff00 */
[----:B------:R-:W-:Y:S01]  /*0850*/  CS2R R32, SRZ ;  /* 0x0000000000207805 */ /* 0x000fe2000001ff00 */
[----:B------:R-:W-:Y:S01]  /*0860*/  UIADD3 UR4, -UR4, UR5, -UR6 ;  /* 0x0000000504047290 */ /* 0x000fe2000fffe906 */
[----:B------:R-:W-:-:S02]  /*0870*/  CS2R R30, SRZ ;  /* 0x00000000001e7805 */ /* 0x000fc4000001ff00 */
[----:B------:R-:W-:Y:S02]  /*0880*/  CS2R R28, SRZ ;  /* 0x00000000001c7805 */ /* 0x000fe4000001ff00 */
[----:B------:R-:W-:Y:S01]  /*0890*/  CS2R R26, SRZ ;  /* 0x00000000001a7805 */ /* 0x000fe2000001ff00 */
[----:B------:R-:W-:Y:S01]  /*08a0*/  USHF.R.S32.HI UR5, URZ, 0x1f, UR4 ;  /* 0x0000001f3f057899 */ /* 0x000fe20008011404 */
[----:B--2---:R-:W-:Y:S01]  /*08b0*/  VIADD R22, R4, 0xffffff80 ;  /* 0xffffff8004167836 */ /* 0x004fe20000000000 */
[----:B------:R-:W-:Y:S02]  /*08c0*/  CS2R R24, SRZ ;  /* 0x0000000000187805 */ /* 0x000fe4000001ff00 */
[----:B------:R-:W-:Y:S01]  /*08d0*/  CS2R R118, SRZ ;  /* 0x0000000000767805 */ /* 0x000fe2000001ff00 */
[----:B------:R-:W-:Y:S01]  /*08e0*/  ULEA.HI UR5, UR5, UR4, URZ, 0x6 ;  /* 0x0000000405057291 */ /* 0x000fe2000f8f303f */
[----:B------:R-:W-:Y:S01]  /*08f0*/  CS2R R116, SRZ ;  /* 0x0000000000747805 */ /* 0x000fe2000001ff00 */
[----:B------:R-:W-:Y:S01]  /*0900*/  UIADD3 UR4, UR7, 0x3f, URZ ;  /* 0x0000003f07047890 */ /* 0x000fe2000fffe03f */
[----:B------:R-:W-:Y:S01]  /*0910*/  CS2R R114, SRZ ;  /* 0x0000000000727805 */ /* 0x000fe2000001ff00 */
[----:B------:R-:W-:Y:S01]  /*0920*/  USHF.R.S32.HI UR6, URZ, 0x6, UR5 ;  /* 0x000000063f067899 */ /* 0x000fe20008011405 */
[----:B------:R-:W-:Y:S01]  /*0930*/  CS2R R112, SRZ ;  /* 0x0000000000707805 */ /* 0x000fe2000001ff00 */
[----:B------:R-:W-:Y:S01]  /*0940*/  USHF.R.S32.HI UR5, URZ, 0x1f, UR4 ;  /* 0x0000001f3f057899 */ /* 0x000fe20008011404 */
[----:B------:R-:W-:Y:S01]  /*0950*/  CS2R R110, SRZ ;  /* 0x00000000006e7805 */ /* 0x000fe2000001ff00 */
[----:B------:R-:W-:Y:S01]  /*0960*/  UISETP.LT.AND UP0, UPT, URZ, UR6, UPT ;  /* 0x000000063f00728c */ /* 0x000fe2000bf01270 */
[----:B------:R-:W-:Y:S01]  /*0970*/  CS2R R108, SRZ ;  /* 0x00000000006c7805 */ /* 0x000fe2000001ff00 */
[----:B------:R-:W-:Y:S01]  /*0980*/  ULEA.HI UR5, UR5, UR4, URZ, 0x6 ;  /* 0x0000000405057291 */ /* 0x000fe2000f8f303f */
[----:B------:R-:W-:Y:S01]  /*0990*/  CS2R R106, SRZ ;  /* 0x00000000006a7805 */ /* 0x000fe2000001ff00 */
[----:B------:R-:W-:Y:S01]  /*09a0*/  USEL UR37, URZ, UR6, !UP0 ;  /* 0x000000063f257287 */ /* 0x000fe2000c000000 */
[----:B------:R-:W-:Y:S01]  /*09b0*/  CS2R R104, SRZ ;  /* 0x0000000000687805 */ /* 0x000fe2000001ff00 */
[----:B------:R-:W-:Y:S01]  /*09c0*/  USHF.R.S32.HI UR36, URZ, 0x6, UR5 ;  /* 0x000000063f247899 */ /* 0x000fe20008011405 */
        /* <DEDUP_REMOVED lines=10> */
[----:B------:R-:W-:Y:S01]  /*0a70*/  IMAD.MOV.U32 R83, RZ, RZ, RZ ;  /* 0x000000ffff537224 */ /* 0x000fe200078e00ff */
[----:B------:R-:W-:Y:S06]  /*0a80*/  @!P1 BRA `(.L_x_1022) ;  /* 0x0000000000289947 */ /* 0x000fec0003800000 */
[----:B------:R-:W-:Y:S01]  /*0a90*/  ULEA UR4, UR39, UR7, 0x7 ;  /* 0x0000000727047291 */ /* 0x000fe2000f8e383f */
[----:B------:R-:W-:-:S03]  /*0aa0*/  ULDC UR5, c[0x0][0x290] ;  /* 0x0000a40000057ab9 */ /* 0x000fc60000000800 */
[----:B------:R-:W-:-:S03]  /*0ab0*/  UIADD3 UR4, -UR5, 0xbf, UR4 ;  /* 0x000000bf05047890 */ /* 0x000fc6000fffe104 */
[----:B------:R-:W-:Y:S02]  /*0ac0*/  ULDC UR5, c[0x0][0x748] ;  /* 0x0001d20000057ab9 */ /* 0x000fe40000000800 */
[----:B------:R-:W-:-:S04]  /*0ad0*/  UIADD3 UR4, UR4, UR5, URZ ;  /* 0x0000000504047290 */ /* 0x000fc8000fffe03f */
[----:B------:R-:W-:-:S04]  /*0ae0*/  USHF.R.S32.HI UR5, URZ, 0x1f, UR4 ;  /* 0x0000001f3f057899 */ /* 0x000fc80008011404 */
[----:B------:R-:W-:-:S04]  /*0af0*/  ULEA.HI UR5, UR5, UR4, URZ, 0x6 ;  /* 0x0000000405057291 */ /* 0x000fc8000f8f303f */
[----:B------:R-:W-:-:S04]  /*0b00*/  USHF.R.S32.HI UR5, URZ, 0x6, UR5 ;  /* 0x000000063f057899 */ /* 0x000fc80008011405 */
[----:B------:R-:W-:-:S04]  /*0b10*/  UISETP.LT.AND UP0, UPT, UR36, UR5, UPT ;  /* 0x000000052400728c */ /* 0x000fc8000bf01270 */
[----:B------:R-:W-:-:S12]  /*0b20*/  USEL UR36, UR36, UR5, UP0 ;  /* 0x0000000524247287 */ /* 0x000fd80008000000 */
.L_x_1022:
[----:B------:R-:W-:Y:S01]  /*0b30*/  UISETP.GT.AND UP0, UPT, UR36, UR37, UPT ;  /* 0x000000252400728c */ /* 0x000fe2000bf04270 */
[----:B------:R-:W-:Y:S01]  /*0b40*/  IMAD.MOV.U32 R82, RZ, RZ, RZ ;  /* 0x000000ffff527224 */ /* 0x000fe200078e00ff */
[----:B------:R-:W-:Y:S02]  /*0b50*/  CS2R R80, SRZ ;  /* 0x0000000000507805 */ /* 0x000fe4000001ff00 */
[----:B------:R-:W-:Y:S02]  /*0b60*/  CS2R R78, SRZ ;  /* 0x00000000004e7805 */ /* 0x000fe4000001ff00 */
[----:B------:R-:W-:Y:S02]  /*0b70*/  CS2R R76, SRZ ;  /* 0x00000000004c7805 */ /* 0x000fe4000001ff00 */
[----:B------:R-:W-:Y:S02]  /*0b80*/  CS2R R74, SRZ ;  /* 0x00000000004a7805 */ /* 0x000fe4000001ff00 */
[----:B------:R-:W-:-:S02]  /*0b90*/  PLOP3.LUT P1, PT, PT, PT, UP0, 0x80, 0x0 ;  /* 0x000000000000781c */ /* 0x000fc40003f2f008 */
[----:B------:R-:W-:-:S11]  /*0ba0*/  CS2R R72, SRZ ;  /* 0x0000000000487805 */ /* 0x000fd6000001ff00 */
[----:B------:R-:W-:Y:S05]  /*0bb0*/  @!P1 BRA `(.L_x_1023) ;  /* 0x0000003800d09947 */ /* 0x000fea0003800000 */
        /* <DEDUP_REMOVED lines=19> */
.L_x_1025:
        /* <DEDUP_REMOVED lines=15> */
.L_x_1024:
        /* <DEDUP_REMOVED lines=22> */
.L_x_1027:
        /* <DEDUP_REMOVED lines=15> */
.L_x_1026:
[----:B------:R-:W-:Y:S01]  /*1030*/  SHF.R.S32.HI R25, RZ, 0x1f, R22 ;  /* 0x0000001fff197819 */ /* 0x000fe20000011416 */
[----:B------:R-:W-:-:S03]  /*1040*/  UMOV UR4, 0xffffffff ;  /* 0xffffffff00047882 */ /* 0x000fc60000000000 */
[----:B------:R-:W-:-:S04]  /*1050*/  LEA.HI R0, R25, R22, RZ, 0x7 ;  /* 0x0000001619007211 */ /* 0x000fc800078f38ff */
[----:B------:R-:W-:Y:S01]  /*1060*/  SHF.R.S32.HI R16, RZ, 0x7, R0 ;  /* 0x00000007ff107819 */ /* 0x000fe20000011400 */
[----:B------:R-:W-:Y:S06]  /*1070*/  BRA.DIV UR4, `(.L_x_1028) ;  /* 0x0000008204147947 */ /* 0x000fec000b800000 */
[----:B------:R1:W2:Y:S02]  /*1080*/  SHFL.IDX PT, R14, R16, RZ, 0x1f ;  /* 0x00001fff100e7589 */ /* 0x0002a400000e0000 */
.L_x_1113:
        /* <DEDUP_REMOVED lines=10> */
[----:B------:R-:W-:-:S05]  /*1130*/  LOP3.LUT R4, R26, 0x7ffffffc, RZ, 0xc0, !PT ;  /* 0x7ffffffc1a047812 */ /* 0x000fca00078ec0ff */
[----:B------:R-:W-:Y:S01]  /*1140*/  IMAD.IADD R4, R27, 0x1, -R4 ;  /* 0x000000011b047824 */ /* 0x000fe200078e0a04 */
[----:B---3--:R-:W-:Y:S06]  /*1150*/  @P0 BRA `(.L_x_1029) ;  /* 0x0000000000080947 */ /* 0x008fec0003800000 */
[----:B------:R-:W2:Y:S02]  /*1160*/  SYNCS.PHASECHK.TRANS64.TRYWAIT P0, [R18+URZ+0x26800], R5 ;  /* 0x02680005120075a7 */ /* 0x000ea4000800017f */
[----:B--2---:R-:W-:Y:S05]  /*1170*/  @!P0 BRA `(.L_x_1030) ;  /* 0x0000007c00f48947 */ /* 0x004fea0003800000 */
.L_x_1029:
[----:B------:R-:W-:Y:S02]  /*1180*/  IMAD.IADD R23, R14, 0x1, -R23 ;  /* 0x000000010e177824 */ /* 0x000fe400078e0a17 */
[----:B------:R-:W-:Y:S01]  /*1190*/  IMAD.SHL.U32 R17, R4, 0x2, RZ ;  /* 0x0000000204117824 */ /* 0x000fe200078e00ff */
        /* <DEDUP_REMOVED lines=17> */
.L_x_1031:
        /* <DEDUP_REMOVED lines=34> */
[----:B------:R-:W-:-:S05]  /*14d0*/  IMAD R7, R7, 0x2, R18 ;  /* 0x0000000207077824 */ /* 0x000fca00078e0212 */
[----:B------:R-:W2:Y:S01]  /*14e0*/  LDSM.16.M88.4 R184, [R7+0x6000] ;  /* 0x0060000007b8783b */ /* 0x000ea20000000200 */
[--C-:B------:R-:W-:Y:S01]  /*14f0*/  SHF.R.S32.HI R4, RZ, 0x2, R26.reuse ;  /* 0x00000002ff047819 */ /* 0x100fe2000001141a */
[----:B------:R-:W-:Y:S01]  /*1500*/  IMAD.SHL.U32 R9, R9, 0x10, RZ ;  /* 0x0000001009097824 */ /* 0x000fe200078e00ff */
[----:B------:R-:W-:Y:S01]  /*1510*/  SHF.R.S32.HI R5, RZ, 0x1f, R26 ;  /* 0x0000001fff057819 */ /* 0x000fe2000001141a */
[----:B------:R-:W3:Y:S01]  /*1520*/  LDSM.16.M88.4 R188, [R7+0x8000] ;  /* 0x0080000007bc783b */ /* 0x000ee20000000200 */
[----:B------:R-:W-:Y:S01]  /*1530*/  LEA.HI R22, R25, R22, RZ, 0x3 ;  /* 0x0000001619167211 */ /* 0x000fe200078f18ff */
[----:B------:R-:W-:Y:S01]  /*1540*/  ULDC UR6, c[0x0][0x290] ;  /* 0x0000a40000067ab9 */ /* 0x000fe20000000800 */
[----:B------:R-:W-:Y:S01]  /*1550*/  LEA.HI R5, R5, R4, RZ, 0x3 ;  /* 0x0000000405057211 */ /* 0x000fe200078f18ff */
[----:B------:R-:W4:Y:S01]  /*1560*/  LDSM.16.M88.4 R192, [R7+0xa000] ;  /* 0x00a0000007c0783b */ /* 0x000f220000000200 */
[----:B------:R-:W-:Y:S01]  /*1570*/  LOP3.LUT R9, R0, 0x30, R9, 0xf8, !PT ;  /* 0x0000003000097812 */ /* 0x000fe200078ef809 */
[----:B------:R-:W-:Y:S01]  /*1580*/  UIMAD UR39, UR39, -0x80, UR6 ;  /* 0xffffff80272778a4 */ /* 0x000fe2000f8e0206 */
[----:B------:R-:W-:Y:S01]  /*1590*/  LOP3.LUT R5, R5, 0xfffffff8, RZ, 0xc0, !PT ;  /* 0xfffffff805057812 */ /* 0x000fe200078ec0ff */
[----:B------:R-:W5:Y:S01]  /*15a0*/  S2R R6, SR_CTAID.X ;  /* 0x0000000000067919 */ /* 0x000f620000002500 */
[----:B------:R-:W-:-:S02]  /*15b0*/  LEA.HI R24, R24, R27, RZ, 0x5 ;  /* 0x0000001b18187211 */ /* 0x000fc400078f28ff */
[----:B------:R-:W-:Y:S02]  /*15c0*/  CS2R R70, SRZ ;  /* 0x0000000000467805 */ /* 0x000fe4000001ff00 */
[----:B------:R-:W-:Y:S01]  /*15d0*/  LOP3.LUT R22, R9, 0x8, R22, 0xf8, !PT ;  /* 0x0000000809167812 */ /* 0x000fe200078ef816 */
[----:B------:R-:W-:Y:S01]  /*15e0*/  IMAD.IADD R5, R4, 0x1, -R5 ;  /* 0x0000000104057824 */ /* 0x000fe200078e0a05 */
[----:B------:R-:W-:Y:S01]  /*15f0*/  SHF.R.U32.HI R11, RZ, 0x3, R0 ;  /* 0x00000003ff0b7819 */ /* 0x000fe20000011600 */
[C---:B------:R-:W-:Y:S01]  /*1600*/  IMAD R0, R16.reuse, 0x8, R3 ;  /* 0x0000000810007824 */ /* 0x040fe200078e0203 */
[----:B------:R-:W-:Y:S01]  /*1610*/  SHF.R.S32.HI R24, RZ, 0x5, R24 ;  /* 0x00000005ff187819 */ /* 0x000fe20000011418 */
[----:B------:R-:W-:Y:S01]  /*1620*/  IMAD R3, R16, 0x300, R27 ;  /* 0x0000030010037824 */ /* 0x000fe200078e021b */
[----:B------:R-:W-:Y:S02]  /*1630*/  LOP3.LUT R11, R22, R11, RZ, 0x3c, !PT ;  /* 0x0000000b160b7212 */ /* 0x000fe400078e3cff */
[----:B------:R-:W-:-:S02]  /*1640*/  CS2R R68, SRZ ;  /* 0x0000000000447805 */ /* 0x000fc4000001ff00 */
[----:B------:R-:W-:Y:S01]  /*1650*/  LEA.HI R4, R16, R16, RZ, 0x1 ;  /* 0x0000001010047211 */ /* 0x000fe200078f08ff */
[----:B------:R-:W-:Y:S01]  /*1660*/  IMAD R24, R24, 0x10, R5 ;  /* 0x0000001018187824 */ /* 0x000fe200078e0205 */
[----:B------:R-:W-:Y:S01]  /*1670*/  CS2R R66, SRZ ;  /* 0x0000000000427805 */ /* 0x000fe2000001ff00 */
[----:B------:R-:W-:Y:S01]  /*1680*/  IMAD.U32 R5, R0, 0x200, R11 ;  /* 0x0000020000057824 */ /* 0x000fe200078e000b */
[----:B------:R-:W-:Y:S01]  /*1690*/  LOP3.LUT R9, R4, 0x3fffffe, RZ, 0xc0, !PT ;  /* 0x03fffffe04097812 */ /* 0x000fe200078ec0ff */
[----:B------:R-:W-:Y:S01]  /*16a0*/  IMAD.MOV.U32 R0, RZ, RZ, 0x20 ;  /* 0x00000020ff007424 */ /* 0x000fe200078e00ff */
[----:B------:R-:W-:Y:S01]  /*16b0*/  CS2R R64, SRZ ;  /* 0x0000000000407805 */ /* 0x000fe2000001ff00 */
[----:B------:R-:W-:Y:S01]  /*16c0*/  IMAD.SHL.U32 R3, R3, 0x4, RZ ;  /* 0x0000000403037824 */ /* 0x000fe200078e00ff */
[----:B------:R-:W-:Y:S01]  /*16d0*/  CS2R R62, SRZ ;  /* 0x00000000003e7805 */ /* 0x000fe2000001ff00 */
[----:B------:R-:W-:Y:S01]  /*16e0*/  IMAD.IADD R9, R16, 0x1, -R9 ;  /* 0x0000000110097824 */ /* 0x000fe200078e0a09 */
[----:B------:R-:W-:Y:S01]  /*16f0*/  SEL R0, R0, 0xffffffe0, !P0 ;  /* 0xffffffe000007807 */ /* 0x000fe20004000000 */
[----:B------:R-:W-:Y:S01]  /*1700*/  IMAD R4, R3, 0x4, R18 ;  /* 0x0000000403047824 */ /* 0x000fe200078e0212 */
[----:B------:R-:W-:Y:S01]  /*1710*/  CS2R R60, SRZ ;  /* 0x00000000003c7805 */ /* 0x000fe2000001ff00 */
[----:B------:R-:W-:Y:S01]  /*1720*/  IMAD R9, R9, 0x40, R24 ;  /* 0x0000004009097824 */ /* 0x000fe200078e0218 */
[----:B------:R-:W-:Y:S01]  /*1730*/  CS2R R58, SRZ ;  /* 0x00000000003a7805 */ /* 0x000fe2000001ff00 */
[----:B------:R-:W-:Y:S01]  /*1740*/  IMAD.IADD R0, R7, 0x1, R0 ;  /* 0x0000000107007824 */ /* 0x000fe200078e0200 */
[----:B------:R-:W-:-:S02]  /*1750*/  CS2R R56, SRZ ;  /* 0x0000000000387805 */ /* 0x000fc4000001ff00 */
[----:B------:R-:W-:Y:S02]  /*1760*/  CS2R R54, SRZ ;  /* 0x0000000000367805 */ /* 0x000fe4000001ff00 */
        /* <DEDUP_REMOVED lines=42> */
[----:B-----5:R-:W-:Y:S01]  /*1a10*/  IMAD R3, R6, -0x80, -R9 ;  /* 0xffffff8006037824 */ /* 0x020fe200078e0a09 */
[----:B--2---:R-:W-:Y:S01]  /*1a20*/  IADD3 R0, -R9, UR39, RZ ;  /* 0x0000002709007c10 */ /* 0x004fe2000fffe1ff */
[----:B------:R-:W-:Y:S01]  /*1a30*/  ULOP3.LUT UR16, UR38, 0x1, URZ, 0xfc, !UPT ;  /* 0x0000000126107892 */ /* 0x000fe2000f8efc3f */
[----:B------:R-:W-:Y:S01]  /*1a40*/  UMOV UR4, URZ ;  /* 0x0000003f00047c82 */ /* 0x000fe20008000000 */
[----:B------:R-:W-:Y:S01]  /*1a50*/  UMOV UR5, URZ ;  /* 0x0000003f00057c82 */ /* 0x000fe20008000000 */
[----:B------:R-:W-:Y:S01]  /*1a60*/  ULDC UR17, c[0x0][0x280] ;  /* 0x0000a00000117ab9 */ /* 0x000fe20000000800 */
[----:B-1-34-:R-:W-:-:S08]  /*1a70*/  ULDC UR18, c[0x0][0x744] ;  /* 0x0001d10000127ab9 */ /* 0x01afd00000000800 */
.L_x_1042:
[----:B------:R-:W-:-:S06]  /*1a80*/  UISETP.NE.AND UP0, UPT, UR16, 0x3, UPT ;  /* 0x000000031000788c */ /* 0x000fcc000bf05270 */
[----:B------:R-:W-:-:S13]  /*1a90*/  PLOP3.LUT P6, PT, PT, PT, UP0, 0x80, 0x0 ;  /* 0x000000000000781c */ /* 0x000fda0003fcf008 */
[----:B-1----:R-:W-:Y:S05]  /*1aa0*/  @!P6 BRA `(.L_x_1032) ;  /* 0x000000000004e947 */ /* 0x002fea0003800000 */
[----:B------:R-:W-:Y:S01]  /*1ab0*/  BPT.TRAP 0x1 ;  /* 0x000000040000795c */ /* 0x000fe20000300000 */
.L_x_1032:
[----:B------:R-:W-:Y:S01]  /*1ac0*/  R2UR UR6, R18 ;  /* 0x00000000120672ca */ /* 0x000fe200000e0000 */
[----:B------:R-:W-:-:S05]  /*1ad0*/  IMAD.U32 R16, RZ, RZ, UR4 ;  /* 0x00000004ff107e24 */ /* 0x000fca000f8e00ff */
[----:B------:R-:W-:-:S07]  /*1ae0*/  SHF.L.U32 R16, R16, 0x1f, RZ ;  /* 0x0000001f10107819 */ /* 0x000fce00000006ff */
[----:B------:R-:W-:-:S09]  /*1af0*/  ULEA UR6, UR5, UR6, 0x3 ;  /* 0x0000000605067291 */ /* 0x000fd2000f8e183f */
[----:B------:R1:W2:Y:S01]  /*1b00*/  SYNCS.PHASECHK.TRANS64.TRYWAIT P0, [UR6+0x26810], R16 ;  /* 0x02681010ff0075a7 */ /* 0x0002a20008000146 */
[----:B------:R-:W-:Y:S05]  /*1b10*/  @!P6 BRA `(.L_x_1033) ;  /* 0x000000000004e947 */ /* 0x000fea0003800000 */
[----:B------:R-:W-:Y:S01]  /*1b20*/  BPT.TRAP 0x1 ;  /* 0x000000040000795c */ /* 0x000fe20000300000 */
.L_x_1033:
[----:B--2---:R-:W-:Y:S05]  /*1b30*/  @P0 BRA `(.L_x_1034) ;  /* 0x0000000000080947 */ /* 0x004fea0003800000 */
[----:B------:R-:W2:Y:S02]  /*1b40*/  SYNCS.PHASECHK.TRANS64.TRYWAIT P0, [UR6+0x26810], R16 ;  /* 0x02681010ff0075a7 */ /* 0x000ea40008000146 */
[----:B--2---:R-:W-:Y:S05]  /*1b50*/  @!P0 BRA `(.L_x_1035) ;  /* 0x0000007400908947 */ /* 0x004fea0003800000 */
.L_x_1034:
[----:B------:R-:W-:Y:S01]  /*1b60*/  R2UR UR7, R18 ;  /* 0x00000000120772ca */ /* 0x000fe200000e0000 */
[----:B------:R-:W-:Y:S01]  /*1b70*/  IMAD R6, R23, 0x800, R18 ;  /* 0x0000080017067824 */ /* 0x000fe200078e0212 */
[----:B------:R-:W-:Y:S01]  /*1b80*/  WARPGROUP.ARRIVE ;  /* 0x00000000000079c5 */ /* 0x000fe20000000000 */
[----:B------:R-:W-:Y:S01]  /*1b90*/  UMOV UR9, 0xc0000010 ;  /* 0xc000001000097882 */ /* 0x000fe20000000000 */
[----:B------:R-:W-:Y:S02]  /*1ba0*/  UMOV UR11, 0x80000020 ;  /* 0x80000020000b7882 */ /* 0x000fe40000000000 */
[----:B------:R-:W-:Y:S01]  /*1bb0*/  R2UR UR8, R6 ;  /* 0x00000000060872ca */ /* 0x000fe200000e0000 */
[----:B------:R-:W-:-:S04]  /*1bc0*/  IMAD.U32 R6, RZ, RZ, UR5 ;  /* 0x00000005ff067e24 */ /* 0x000fc8000f8e00ff */
[----:B--2---:R-:W-:Y:S02]  /*1bd0*/  IMAD R7, R6, 0x40, R17 ;  /* 0x0000004006077824 */ /* 0x004fe400078e0211 */
[----:B------:R-:W-:Y:S02]  /*1be0*/  UIADD3 UR7, UR7, 0x12000, URZ ;  /* 0x0001200007077890 */ /* 0x000fe4000fffe03f */
[----:B------:R-:W-:Y:S02]  /*1bf0*/  IMAD R214, R7, 0x4, R18 ;  /* 0x0000000407d67824 */ /* 0x000fe400078e0212 */
[----:B------:R-:W-:Y:S02]  /*1c00*/  USHF.R.U32.HI UR7, URZ, 0x4, UR7 ;  /* 0x000000043f077899 */ /* 0x000fe40008011607 */
[----:B------:R-:W-:Y:S02]  /*1c10*/  USHF.R.U32.HI UR8, URZ, 0x4, UR8 ;  /* 0x000000043f087899 */ /* 0x000fe40008011608 */
        /* <DEDUP_REMOVED lines=54> */
.L_x_1036:
[----:B------:R1:W1:Y:S01]  /*1f80*/  SYNCS.PHASECHK.TRANS64.TRYWAIT P0, [UR6+0x26830], R16 ;  /* 0x02683010ff0075a7 */ /* 0x0002620008000146 */
[----:B------:R-:W-:Y:S05]  /*1f90*/  @!P6 BRA `(.L_x_1037) ;  /* 0x000000000004e947 */ /* 0x000fea0003800000 */
[----:B------:R-:W-:Y:S01]  /*1fa0*/  BPT.TRAP 0x1 ;  /* 0x000000040000795c */ /* 0x000fe20000300000 */
.L_x_1037:
[----:B-1----:R-:W-:Y:S05]  /*1fb0*/  @P0 BRA `(.L_x_1038) ;  /* 0x0000000000080947 */ /* 0x002fea0003800000 */
[----:B------:R-:W1:Y:S02]  /*1fc0*/  SYNCS.PHASECHK.TRANS64.TRYWAIT P0, [UR6+0x26830], R16 ;  /* 0x02683010ff0075a7 */ /* 0x000e640008000146 */
[----:B-1----:R-:W-:Y:S05]  /*1fd0*/  @!P0 BRA `(.L_x_1039) ;  /* 0x0000007000888947 */ /* 0x002fea0003800000 */
.L_x_1038:
[----:B------:R-:W-:Y:S01]  /*1fe0*/  R2UR UR8, R18 ;  /* 0x00000000120872ca */ /* 0x000fe200000e0000 */
[----:B------:R-:W-:Y:S01]  /*1ff0*/  WARPGROUP.ARRIVE ;  /* 0x00000000000079c5 */ /* 0x000fe20000000000 */
[----:B------:R-:W-:Y:S01]  /*2000*/  UMOV UR11, 0x80000020 ;  /* 0x80000020000b7882 */ /* 0x000fe20000000000 */
[----:B------:R-:W-:Y:S01]  /*2010*/  UMOV UR15, 0x80000020 ;  /* 0x80000020000f7882 */ /* 0x000fe20000000000 */
[----:B------:R-:W1:Y:S01]  /*2020*/  LDC.64 R218, c[0x0][0x748] ;  /* 0x0001d200ffda7b82 */ /* 0x000e620000000a00 */
[----:B------:R-:W-:Y:S01]  /*2030*/  ULEA UR9, UR37, -UR17, 0x6 ;  /* 0x8000001125097291 */ /* 0x000fe2000f8e303f */
[C---:B------:R-:W-:Y:S01]  /*2040*/  ISETP.GT.AND P1, PT, R3.reuse, RZ, PT ;  /* 0x000000ff0300720c */ /* 0x040fe20003f24270 */
[----:B------:R-:W-:Y:S01]  /*2050*/  UMOV UR23, 0x80000020 ;  /* 0x8000002000177882 */ /* 0x000fe20000000000 */
[----:B------:R-:W-:Y:S02]  /*2060*/  ISETP.GT.AND P0, PT, R0, RZ, PT ;  /* 0x000000ff0000720c */ /* 0x000fe40003f04270 */
[----:B------:R-:W-:-:S02]  /*2070*/  ISETP.GT.AND P2, PT, R3, 0x8, PT ;  /* 0x000000080300780c */ /* 0x000fc40003f44270 */
[C---:B------:R-:W-:Y:S01]  /*2080*/  IADD3 R16, R0.reuse, UR9, R17 ;  /* 0x0000000900107c10 */ /* 0x040fe2000fffe011 */
[----:B------:R-:W-:Y:S01]  /*2090*/  UIADD3 UR8, UR8, 0x18000, URZ ;  /* 0x0001800008087890 */ /* 0x000fe2000fffe03f */
[----:B------:R-:W-:Y:S02]  /*20a0*/  ISETP.GT.AND P3, PT, R0, 0x8, PT ;  /* 0x000000080000780c */ /* 0x000fe40003f64270 */
[----:B------:R-:W-:Y:S01]  /*20b0*/  R2UR UR9, R19 ;  /* 0x00000000130972ca */ /* 0x000fe200000e0000 */
[----:B------:R-:W-:-:S04]  /*20c0*/  USHF.R.U32.HI UR8, URZ, 0x4, UR8 ;  /* 0x000000043f087899 */ /* 0x000fc80008011608 */
[----:B------:R-:W-:-:S04]  /*20d0*/  ULOP3.LUT UR8, UR8, 0x3fff, URZ, 0xc0, !UPT ;  /* 0x00003fff08087892 */ /* 0x000fc8000f8ec03f */
[----:B------:R-:W-:Y:S02]  /*20e0*/  ULOP3.LUT UR10, UR8, 0x10000, URZ, 0xfc, !UPT ;  /* 0x00010000080a7892 */ /* 0x000fe4000f8efc3f */
[----:B------:R-:W-:Y:S01]  /*20f0*/  ULOP3.LUT UR8, UR8, 0x1000000, URZ, 0xfc, !UPT ;  /* 0x0100000008087892 */ /* 0x000fe2000f8efc3f */
[----:B-1----:R-:W-:Y:S01]  /*2100*/  IMAD.IADD R217, R218, 0x1, -R16 ;  /* 0x00000001dad97824 */ /* 0x002fe200078e0a10 */
[----:B------:R-:W-:Y:S01]  /*2110*/  UIMAD UR10, UR5, 0x300, UR10 ;  /* 0x00000300050a78a4 */ /* 0x000fe2000f8e020a */
[--C-:B------:R-:W-:Y:S01]  /*2120*/  IADD3 R216, RZ, -R16, -R219.reuse ;  /* 0x80000010ffd87210 */ /* 0x100fe20007ffe8db */
[----:B------:R-:W-:Y:S01]  /*2130*/  UIMAD UR8, UR5, 0x300, UR8 ;  /* 0x00000300050878a4 */ /* 0x000fe2000f8e0208 */
[----:B------:R-:W-:Y:S01]  /*2140*/  IADD3 R219, -R16, 0x8, -R219 ;  /* 0x0000000810db7810 */ /* 0x000fe20007ffe9db */
[----:B------:R-:W-:Y:S01]  /*2150*/  UIADD3 UR12, UR10, 0x2, URZ ;  /* 0x000000020a0c7890 */ /* 0x000fe2000fffe03f */
[----:B------:R-:W-:Y:S01]  /*2160*/  SEL R217, R217, 0x40, !P1 ;  /* 0x00000040d9d97807 */ /* 0x000fe20004800000 */
[----:B------:R-:W-:Y:S01]  /*2170*/  USHF.R.U32.HI UR9, URZ, 0x4, UR9 ;  /* 0x000000043f097899 */ /* 0x000fe20008011609 */
[----:B------:R-:W-:-:S08]  /*2180*/  SEL R216, R216, 0x40, P0 ;  /* 0x00000040d8d87807 */ /* 0x000fd00000000000 */
[----:B------:R-:W-:Y:S01]  /*2190*/  HGMMA.64x64x16.F32.BF16 R120, R184, gdesc[UR8], RZ, !UPT, gsb0 ;  /* 0x00e00008b8787df0 */ /* 0x000fe2000c0018ff */
[C---:B------:R-:W-:Y:S01]  /*21a0*/  ISETP.GE.AND P0, PT, R217.reuse, RZ, PT ;  /* 0x000000ffd900720c */ /* 0x040fe20003f06270 */
[----:B------:R-:W-:Y:S01]  /*21b0*/  UMOV UR14, UR12 ;  /* 0x0000000c000e7c82 */ /* 0x000fe20008000000 */
[----:B------:R-:W-:Y:S01]  /*21c0*/  UIADD3 UR12, UR10, 0x100, URZ ;  /* 0x000001000a0c7890 */ /* 0x000fe2000fffe03f */
[C---:B------:R-:W-:Y:S01]  /*21d0*/  ISETP.GE.AND P1, PT, R217.reuse, 0x1, PT ;  /* 0x00000001d900780c */ /* 0x040fe20003f26270 */
[----:B------:R-:W-:Y:S01]  /*21e0*/  UMOV UR11, 0x80000020 ;  /* 0x80000020000b7882 */ /* 0x000fe20000000000 */
[----:B------:R-:W-:Y:S01]  /*21f0*/  ISETP.GT.OR P0, PT, R216, RZ, !P0 ;  /* 0x000000ffd800720c */ /* 0x000fe20004704670 */
[----:B------:R-:W-:Y:S01]  /*2200*/  ULOP3.LUT UR9, UR9, 0x3fff, URZ, 0xc0, !UPT ;  /* 0x00003fff09097892 */ /* 0x000fe2000f8ec03f */
[----:B------:R-:W-:Y:S02]  /*2210*/  ISETP.GE.AND P5, PT, R217, 0x31, PT ;  /* 0x00000031d900780c */ /* 0x000fe40003fa6270 */
[----:B------:R-:W-:Y:S01]  /*2220*/  FSEL R213, R152, -INF , !P0 ;  /* 0xff80000098d57808 */ /* 0x000fe20004000000 */
[----:B------:R-:W-:Y:S01]  /*2230*/  ULOP3.LUT UR9, UR9, 0x10000, URZ, 0xfc, !UPT ;  /* 0x0001000009097892 */ /* 0x000fe2000f8efc3f */
[----:B------:R-:W-:-:S02]  /*2240*/  ISETP.GT.OR P0, PT, R216, 0x1, !P1 ;  /* 0x00000001d800780c */ /* 0x000fc40004f04670 */
[----:B------:R-:W-:Y:S01]  /*2250*/  ISETP.GE.AND P1, PT, R217, 0x8, PT ;  /* 0x00000008d900780c */ /* 0x000fe20003f26270 */
[----:B---3--:R-:W-:Y:S01]  /*2260*/  FFMA.FTZ R152, R213, UR18, -R210 ;  /* 0x00000012d5987c23 */ /* 0x008fe200080108d2 */
[----:B------:R-:W-:Y:S02]  /*2270*/  FSEL R22, R153, -INF , !P0 ;  /* 0xff80000099167808 */ /* 0x000fe40004000000 */
[----:B------:R-:W-:Y:S02]  /*2280*/  ISETP.GT.OR P0, PT, R216, 0x8, !P1 ;  /* 0x00000008d800780c */ /* 0x000fe40004f04670 */
[----:B------:R-:W-:Y:S01]  /*2290*/  ISETP.GE.AND P1, PT, R217, 0x9, PT ;  /* 0x00000009d900780c */ /* 0x000fe20003f26270 */
[----:B------:R-:W-:Y:S01]  /*22a0*/  FFMA.FTZ R153, R22, UR18, -R211 ;  /* 0x0000001216997c23 */ /* 0x000fe200080108d3 */
[----:B------:R-:W-:Y:S01]  /*22b0*/  FSEL R213, R156, -INF , !P0 ;  /* 0xff8000009cd57808 */ /* 0x000fe20004000000 */
[----:B------:R-:W-:Y:S01]  /*22c0*/  MUFU.EX2 R152, R152 ;  /* 0x0000009800987308 */ /* 0x000fe20000000800 */
[----:B------:R-:W-:-:S02]  /*22d0*/  ISETP.GT.OR P0, PT, R216, 0x9, !P1 ;  /* 0x00000009d800780c */ /* 0x000fc40004f04670 */
[----:B------:R-:W-:Y:S01]  /*22e0*/  ISETP.GE.AND P1, PT, R217, 0x10, PT ;  /* 0x00000010d900780c */ /* 0x000fe20003f26270 */
[----:B----4-:R-:W-:Y:S01]  /*22f0*/  FFMA.FTZ R212, R213, UR18, -R208 ;  /* 0x00000012d5d47c23 */ /* 0x010fe200080108d0 */
[----:B------:R-:W-:Y:S02]  /*2300*/  FSEL R22, R157, -INF , !P0 ;  /* 0xff8000009d167808 */ /* 0x000fe40004000000 */
[----:B------:R-:W-:Y:S01]  /*2310*/  ISETP.GT.OR P0, PT, R216, 0x10, !P1 ;  /* 0x00000010d800780c */ /* 0x000fe20004f04670 */
[----:B------:R-:W-:Y:S01]  /*2320*/  MUFU.EX2 R153, R153 ;  /* 0x0000009900997308 */ /* 0x000fe20000000800 */
[----:B------:R-:W-:Y:S01]  /*2330*/  ISETP.GE.AND P1, PT, R217, 0x11, PT ;  /* 0x00000011d900780c */ /* 0x000fe20003f26270 */
[----:B------:R-:W-:Y:S01]  /*2340*/  FFMA.FTZ R215, R22, UR18, -R209 ;  /* 0x0000001216d77c23 */ /* 0x000fe200080108d1 */
[----:B------:R-:W-:Y:S02]  /*2350*/  FSEL R157, R160, -INF , !P0 ;  /* 0xff800000a09d7808 */ /* 0x000fe40004000000 */
[----:B------:R-:W-:-:S02]  /*2360*/  ISETP.GT.OR P0, PT, R216, 0x11, !P1 ;  /* 0x00000011d800780c */ /* 0x000fc40004f04670 */
[----:B------:R-:W-:Y:S01]  /*2370*/  ISETP.GE.AND P1, PT, R217, 0x18, PT ;  /* 0x00000018d900780c */ /* 0x000fe20003f26270 */
[----:B------:R-:W-:Y:S01]  /*2380*/  FFMA.FTZ R22, R157, UR18, -R14 ;  /* 0x000000129d167c23 */ /* 0x000fe2000801080e */
[----:B------:R-:W-:Y:S01]  /*2390*/  FSEL R156, R161, -INF , !P0 ;  /* 0xff800000a19c7808 */ /* 0x000fe20004000000 */
[----:B------:R-:W1:Y:S01]  /*23a0*/  MUFU.EX2 R212, R212 ;  /* 0x000000d400d47308 */ /* 0x000e620000000800 */
[----:B------:R-:W-:Y:S02]  /*23b0*/  ISETP.GT.OR P0, PT, R216, 0x18, !P1 ;  /* 0x00000018d800780c */ /* 0x000fe40004f04670 */
[C---:B------:R-:W-:Y:S01]  /*23c0*/  ISETP.GE.AND P1, PT, R217.reuse, 0x19, PT ;  /* 0x00000019d900780c */ /* 0x040fe20003f26270 */
[----:B------:R-:W-:Y:S01]  /*23d0*/  FFMA.FTZ R213, R156, UR18, -R15 ;  /* 0x000000129cd57c23 */ /* 0x000fe2000801080f */
[----:B------:R-:W-:Y:S02]  /*23e0*/  FSEL R157, R164, -INF , !P0 ;  /* 0xff800000a49d7808 */ /* 0x000fe40004000000 */
[----:B------:R-:W-:Y:S01]  /*23f0*/  ISETP.GT.OR P0, PT, R216, 0x19, !P1 ;  /* 0x00000019d800780c */ /* 0x000fe20004f04670 */
[----:B------:R-:W3:Y:S01]  /*2400*/  MUFU.EX2 R215, R215 ;  /* 0x000000d700d77308 */ /* 0x000ee20000000800 */
[----:B------:R-:W-:Y:S01]  /*2410*/  ISETP.GE.AND P1, PT, R217, 0x20, PT ;  /* 0x00000020d900780c */ /* 0x000fe20003f26270 */
[----:B------:R-:W-:Y:S01]  /*2420*/  FFMA.FTZ R160, R157, UR18, -R20 ;  /* 0x000000129da07c23 */ /* 0x000fe20008010814 */
[----:B------:R-:W-:-:S02]  /*2430*/  IADD3 R156, R218, 0x8, -R16 ;  /* 0x00000008da9c7810 */ /* 0x000fc40007ffe810 */
[----:B------:R-:W-:Y:S02]  /*2440*/  FSEL R16, R165, -INF , !P0 ;  /* 0xff800000a5107808 */ /* 0x000fe40004000000 */
[----:B------:R-:W-:Y:S01]  /*2450*/  ISETP.GT.OR P0, PT, R216, 0x20, !P1 ;  /* 0x00000020d800780c */ /* 0x000fe20004f04670 */
[----:B------:R-:W-:Y:S01]  /*2460*/  MUFU.EX2 R22, R22 ;  /* 0x0000001600167308 */ /* 0x000fe20000000800 */
[----:B------:R-:W-:Y:S01]  /*2470*/  ISETP.GE.AND P1, PT, R217, 0x21, PT ;  /* 0x00000021d900780c */ /* 0x000fe20003f26270 */
[----:B------:R-:W-:Y:S01]  /*2480*/  FFMA.FTZ R165, R16, UR18, -R21 ;  /* 0x0000001210a57c23 */ /* 0x000fe20008010815 */
[----:B------:R-:W-:Y:S02]  /*2490*/  SEL R156, R156, 0x40, !P2 ;  /* 0x000000409c9c7807 */ /* 0x000fe40005000000 */
[----:B------:R-:W-:Y:S02]  /*24a0*/  FSEL R157, R168, -INF , !P0 ;  /* 0xff800000a89d7808 */ /* 0x000fe40004000000 */
[----:B------:R-:W-:Y:S01]  /*24b0*/  ISETP.GT.OR P0, PT, R216, 0x21, !P1 ;  /* 0x00000021d800780c */ /* 0x000fe20004f04670 */
[----:B------:R-:W-:Y:S01]  /*24c0*/  MUFU.EX2 R213, R213 ;  /* 0x000000d500d57308 */ /* 0x000fe20000000800 */
[----:B------:R-:W-:Y:S01]  /*24d0*/  SEL R218, R219, 0x40, P3 ;  /* 0x00000040dbda7807 */ /* 0x000fe20001800000 */
[----:B------:R-:W-:Y:S01]  /*24e0*/  FFMA.FTZ R16, R157, UR18, -R12 ;  /* 0x000000129d107c23 */ /* 0x000fe2000801080c */
[----:B------:R-:W-:-:S02]  /*24f0*/  ISETP.GE.AND P1, PT, R156, RZ, PT ;  /* 0x000000ff9c00720c */ /* 0x000fc40003f26270 */
[----:B------:R-:W-:Y:S02]  /*2500*/  FSEL R164, R169, -INF , !P0 ;  /* 0xff800000a9a47808 */ /* 0x000fe40004000000 */
[----:B------:R-:W-:Y:S01]  /*2510*/  ISETP.GT.OR P0, PT, R218, RZ, !P1 ;  /* 0x000000ffda00720c */ /* 0x000fe20004f04670 */
[----:B------:R-:W-:Y:S01]  /*2520*/  MUFU.EX2 R160, R160 ;  /* 0x000000a000a07308 */ /* 0x000fe20000000800 */
[----:B------:R-:W-:Y:S01]  /*2530*/  ISETP.GE.AND P1, PT, R156, 0x1, PT ;  /* 0x000000019c00780c */ /* 0x000fe20003f26270 */
[----:B------:R-:W-:Y:S01]  /*2540*/  FFMA.FTZ R161, R164, UR18, -R13 ;  /* 0x00000012a4a17c23 */ /* 0x000fe2000801080d */
[----:B------:R-:W-:Y:S01]  /*2550*/  FSEL R157, R154, -INF , !P0 ;  /* 0xff8000009a9d7808 */ /* 0x000fe20004000000 */
[----:B------:R-:W-:Y:S02]  /*2560*/  WARPGROUP.DEPBAR.LE gsb0, 0x0 ;  /* 0x00008000000079c5 */ /* 0x000fe40000010000 */
[----:B------:R-:W-:Y:S01]  /*2570*/  WARPGROUP.ARRIVE ;  /* 0x00000000000079c5 */ /* 0x000fe20000000000 */
[----:B------:R-:W-:Y:S01]  /*2580*/  ISETP.GT.OR P0, PT, R218, 0x1, !P1 ;  /* 0x00000001da00780c */ /* 0x000fe20004f04670 */
[----:B------:R-:W-:Y:S01]  /*2590*/  FFMA.FTZ R157, R157, UR18, -R210 ;  /* 0x000000129d9d7c23 */ /* 0x000fe200080108d2 */
[----:B------:R-:W-:Y:S01]  /*25a0*/  ISETP.GE.AND P1, PT, R156, 0x8, PT ;  /* 0x000000089c00780c */ /* 0x000fe20003f26270 */
[----:B------:R-:W-:Y:S01]  /*25b0*/  MUFU.EX2 R165, R165 ;  /* 0x000000a500a57308 */ /* 0x000fe20000000800 */
[----:B------:R-:W-:Y:S01]  /*25c0*/  FSEL R154, R155, -INF , !P0 ;  /* 0xff8000009b9a7808 */ /* 0x000fe20004000000 */
[----:B------:R-:W-:Y:S01]  /*25d0*/  HGMMA.64x64x16.F32.BF16 R120, R196, gdesc[UR12], R120, gsb0 ;  /* 0x00e0000cc4787df0 */ /* 0x000fe20008001878 */
[----:B------:R-:W-:Y:S01]  /*25e0*/  UMOV UR14, UR12 ;  /* 0x0000000c000e7c82 */ /* 0x000fe20008000000 */
[----:B------:R-:W-:Y:S01]  /*25f0*/  UMOV UR15, 0x80000020 ;  /* 0x80000020000f7882 */ /* 0x000fe20000000000 */
[----:B------:R-:W-:Y:S01]  /*2600*/  UIADD3 UR12, UR10, 0x102, URZ ;  /* 0x000001020a0c7890 */ /* 0x000fe2000fffe03f */
[----:B------:R-:W-:Y:S01]  /*2610*/  ISETP.GT.OR P0, PT, R218, 0x8, !P1 ;  /* 0x00000008da00780c */ /* 0x000fe20004f04670 */
[----:B------:R-:W-:Y:S01]  /*2620*/  FFMA.FTZ R169, R154, UR18, -R211 ;  /* 0x000000129aa97c23 */ /* 0x000fe200080108d3 */
[----:B------:R-:W-:Y:S01]  /*2630*/  ISETP.GE.AND P1, PT, R156, 0x9, PT ;  /* 0x000000099c00780c */ /* 0x000fe20003f26270 */
[----:B------:R-:W4:Y:S01]  /*2640*/  MUFU.EX2 R164, R157 ;  /* 0x0000009d00a47308 */ /* 0x000f220000000800 */
[----:B------:R-:W-:-:S02]  /*2650*/  FSEL R155, R158, -INF , !P0 ;  /* 0xff8000009e9b7808 */ /* 0x000fc40004000000 */
[----:B------:R-:W-:Y:S02]  /*2660*/  ISETP.GT.OR P0, PT, R218, 0x9, !P1 ;  /* 0x00000009da00780c */ /* 0x000fe40004f04670 */
[----:B------:R-:W-:Y:S01]  /*2670*/  ISETP.GE.AND P1, PT, R156, 0x10, PT ;  /* 0x000000109c00780c */ /* 0x000fe20003f26270 */
[----:B------:R-:W-:Y:S01]  /*2680*/  FFMA.FTZ R168, R155, UR18, -R208 ;  /* 0x000000129ba87c23 */ /* 0x000fe200080108d0 */
[----:B------:R-:W-:Y:S01]  /*2690*/  FSEL R154, R159, -INF , !P0 ;  /* 0xff8000009f9a7808 */ /* 0x000fe20004000000 */
[----:B------:R-:W5:Y:S01]  /*26a0*/  MUFU.EX2 R169, R169 ;  /* 0x000000a900a97308 */ /* 0x000f620000000800 */
[----:B------:R-:W-:Y:S02]  /*26b0*/  ISETP.GT.OR P0, PT, R218, 0x10, !P1 ;  /* 0x00000010da00780c */ /* 0x000fe40004f04670 */
[----:B------:R-:W-:Y:S01]  /*26c0*/  ISETP.GE.AND P1, PT, R156, 0x11, PT ;  /* 0x000000119c00780c */ /* 0x000fe20003f26270 */
[----:B------:R-:W-:Y:S01]  /*26d0*/  FFMA.FTZ R209, R154, UR18, -R209 ;  /* 0x000000129ad17c23 */ /* 0x000fe200080108d1 */
[----:B------:R-:W-:-:S02]  /*26e0*/  FSEL R155, R162, -INF , !P0 ;  /* 0xff800000a29b7808 */ /* 0x000fc40004000000 */
[----:B------:R-:W-:Y:S01]  /*26f0*/  ISETP.GT.OR P0, PT, R218, 0x11, !P1 ;  /* 0x00000011da00780c */ /* 0x000fe20004f04670 */
[----:B------:R-:W-:Y:S01]  /*2700*/  MUFU.EX2 R168, R168 ;  /* 0x000000a800a87308 */ /* 0x000fe20000000800 */
[C---:B------:R-:W-:Y:S01]  /*2710*/  ISETP.GE.AND P1, PT, R156.reuse, 0x18, PT ;  /* 0x000000189c00780c */ /* 0x040fe20003f26270 */
[----:B------:R-:W-:Y:S01]  /*2720*/  FFMA.FTZ R14, R155, UR18, -R14 ;  /* 0x000000129b0e7c23 */ /* 0x000fe2000801080e */
[----:B------:R-:W-:Y:S02]  /*2730*/  FSEL R154, R163, -INF , !P0 ;  /* 0xff800000a39a7808 */ /* 0x000fe40004000000 */
[----:B------:R-:W-:Y:S02]  /*2740*/  ISETP.GE.AND P2, PT, R156, 0x19, PT ;  /* 0x000000199c00780c */ /* 0x000fe40003f46270 */
[----:B------:R-:W-:Y:S01]  /*2750*/  ISETP.GT.OR P0, PT, R218, 0x18, !P1 ;  /* 0x00000018da00780c */ /* 0x000fe20004f04670 */
[----:B------:R-:W-:Y:S01]  /*2760*/  FFMA.FTZ R15, R154, UR18, -R15 ;  /* 0x000000129a0f7c23 */ /* 0x000fe2000801080f */
[----:B------:R-:W-:Y:S01]  /*2770*/  ISETP.GE.AND P3, PT, R156, 0x20, PT ;  /* 0x000000209c00780c */ /* 0x000fe20003f66270 */
[----:B------:R-:W-:Y:S01]  /*2780*/  MUFU.EX2 R209, R209 ;  /* 0x000000d100d17308 */ /* 0x000fe20000000800 */
[----:B------:R-:W-:-:S02]  /*2790*/  ISETP.GT.OR P1, PT, R218, 0x19, !P2 ;  /* 0x00000019da00780c */ /* 0x000fc40005724670 */
[----:B------:R-:W-:Y:S02]  /*27a0*/  FSEL R155, R166, -INF , !P0 ;  /* 0xff800000a69b7808 */ /* 0x000fe40004000000 */
[----:B------:R-:W-:Y:S02]  /*27b0*/  ISETP.GT.OR P0, PT, R218, 0x20, !P3 ;  /* 0x00000020da00780c */ /* 0x000fe40005f04670 */
[----:B------:R-:W-:Y:S01]  /*27c0*/  FSEL R154, R167, -INF , !P1 ;  /* 0xff800000a79a7808 */ /* 0x000fe20004800000 */
[----:B------:R-:W-:Y:S01]  /*27d0*/  FFMA.FTZ R162, R155, UR18, -R20 ;  /* 0x000000129ba27c23 */ /* 0x000fe20008010814 */
[----:B------:R-:W-:Y:S01]  /*27e0*/  ISETP.GE.AND P1, PT, R217, 0x28, PT ;  /* 0x00000028d900780c */ /* 0x000fe20003f26270 */
[----:B------:R-:W-:Y:S01]  /*27f0*/  MUFU.EX2 R14, R14 ;  /* 0x0000000e000e7308 */ /* 0x000fe20000000800 */
[----:B------:R-:W-:Y:S01]  /*2800*/  FSEL R155, R170, -INF , !P0 ;  /* 0xff800000aa9b7808 */ /* 0x000fe20004000000 */
[----:B------:R-:W-:Y:S01]  /*2810*/  FFMA.FTZ R154, R154, UR18, -R21 ;  /* 0x000000129a9a7c23 */ /* 0x000fe20008010815 */
[----:B------:R-:W-:-:S02]  /*2820*/  ISETP.GE.AND P0, PT, R156, 0x21, PT ;  /* 0x000000219c00780c */ /* 0x000fc40003f06270 */
[----:B------:R-:W-:Y:S01]  /*2830*/  ISETP.GT.OR P1, PT, R216, 0x28, !P1 ;  /* 0x00000028d800780c */ /* 0x000fe20004f24670 */
[----:B------:R-:W-:Y:S01]  /*2840*/  FFMA.FTZ R166, R155, UR18, -R12 ;  /* 0x000000129ba67c23 */ /* 0x000fe2000801080c */
[----:B------:R-:W-:Y:S01]  /*2850*/  ISETP.GE.AND P4, PT, R156, 0x28, PT ;  /* 0x000000289c00780c */ /* 0x000fe20003f86270 */
[----:B------:R2:W-:Y:S01]  /*2860*/  MUFU.EX2 R163, R154 ;  /* 0x0000009a00a37308 */ /* 0x0005e20000000800 */
[----:B------:R-:W-:Y:S02]  /*2870*/  ISETP.GT.OR P0, PT, R218, 0x21, !P0 ;  /* 0x00000021da00780c */ /* 0x000fe40004704670 */
[----:B------:R-:W-:Y:S02]  /*2880*/  FSEL R21, R172, -INF , !P1 ;  /* 0xff800000ac157808 */ /* 0x000fe40004800000 */
[----:B------:R-:W-:Y:S02]  /*2890*/  ISETP.GT.OR P4, PT, R218, 0x28, !P4 ;  /* 0x00000028da00780c */ /* 0x000fe40006784670 */
[----:B------:R-:W-:Y:S01]  /*28a0*/  FSEL R12, R171, -INF , !P0 ;  /* 0xff800000ab0c7808 */ /* 0x000fe20004000000 */
[--C-:B------:R-:W-:Y:S01]  /*28b0*/  FFMA.FTZ R172, R21, UR18, -R6.reuse ;  /* 0x0000001215ac7c23 */ /* 0x100fe20008010806 */
[----:B------:R-:W-:Y:S01]  /*28c0*/  FSEL R155, R174, -INF , !P4 ;  /* 0xff800000ae9b7808 */ /* 0x000fe20006000000 */
[----:B------:R-:W-:Y:S01]  /*28d0*/  MUFU.EX2 R15, R15 ;  /* 0x0000000f000f7308 */ /* 0x000fe20000000800 */
[C---:B------:R-:W-:Y:S01]  /*28e0*/  ISETP.GE.AND P3, PT, R217.reuse, 0x29, PT ;  /* 0x00000029d900780c */ /* 0x040fe20003f66270 */
[----:B------:R-:W-:Y:S01]  /*28f0*/  FFMA.FTZ R167, R12, UR18, -R13 ;  /* 0x000000120ca77c23 */ /* 0x000fe2000801080d */
[----:B------:R-:W-:Y:S01]  /*2900*/  ISETP.GE.AND P2, PT, R217, 0x30, PT ;  /* 0x00000030d900780c */ /* 0x000fe20003f46270 */
[----:B------:R-:W-:Y:S01]  /*2910*/  FFMA.FTZ R158, R155, UR18, -R6 ;  /* 0x000000129b9e7c23 */ /* 0x000fe20008010806 */
[----:B------:R-:W-:-:S02]  /*2920*/  ISETP.GE.AND P4, PT, R156, 0x29, PT ;  /* 0x000000299c00780c */ /* 0x000fc40003f86270 */
[C---:B------:R-:W-:Y:S01]  /*2930*/  ISETP.GT.OR P3, PT, R216.reuse, 0x29, !P3 ;  /* 0x00000029d800780c */ /* 0x040fe20005f64670 */
[----:B------:R-:W-:Y:S01]  /*2940*/  MUFU.EX2 R162, R162 ;  /* 0x000000a200a27308 */ /* 0x000fe20000000800 */
[C---:B------:R-:W-:Y:S02]  /*2950*/  ISETP.GT.OR P2, PT, R216.reuse, 0x30, !P2 ;  /* 0x00000030d800780c */ /* 0x040fe40005744670 */
[----:B------:R-:W-:Y:S02]  /*2960*/  ISETP.GT.OR P5, PT, R216, 0x31, !P5 ;  /* 0x00000031d800780c */ /* 0x000fe40006fa4670 */
[----:B------:R-:W-:Y:S02]  /*2970*/  ISETP.GT.OR P4, PT, R218, 0x29, !P4 ;  /* 0x00000029da00780c */ /* 0x000fe40006784670 */
[----:B------:R-:W-:Y:S01]  /*2980*/  FSEL R6, R173, -INF , !P3 ;  /* 0xff800000ad067808 */ /* 0x000fe20005800000 */
[----:B------:R-:W-:Y:S01]  /*2990*/  MUFU.EX2 R16, R16 ;  /* 0x0000001000107308 */ /* 0x000fe20000000800 */
[----:B------:R-:W-:-:S02]  /*29a0*/  WARPGROUP.DEPBAR.LE gsb0, 0x0 ;  /* 0x00008000000079c5 */ /* 0x000fc40000010000 */
[----:B------:R-:W-:Y:S01]  /*29b0*/  WARPGROUP.ARRIVE ;  /* 0x00000000000079c5 */ /* 0x000fe20000000000 */
[----:B------:R-:W-:Y:S02]  /*29c0*/  FSEL R211, R176, -INF , !P2 ;  /* 0xff800000b0d37808 */ /* 0x000fe40005000000 */
[----:B------:R-:W-:Y:S01]  /*29d0*/  FSEL R208, R177, -INF , !P5 ;  /* 0xff800000b1d07808 */ /* 0x000fe20006800000 */
[--C-:B------:R-:W-:Y:S01]  /*29e0*/  FFMA.FTZ R177, R6, UR18, -R7.reuse ;  /* 0x0000001206b17c23 */ /* 0x100fe20008010807 */
[----:B------:R-:W-:Y:S01]  /*29f0*/  FSEL R170, R175, -INF , !P4 ;  /* 0xff800000afaa7808 */ /* 0x000fe20006000000 */
[----:B------:R-:W-:Y:S01]  /*2a00*/  HGMMA.64x64x16.F32.BF16 R120, R188, gdesc[UR12], R120, gsb0 ;  /* 0x00e0000cbc787df0 */ /* 0x000fe20008001878 */
[----:B------:R-:W-:Y:S01]  /*2a10*/  UMOV UR14, UR12 ;  /* 0x0000000c000e7c82 */ /* 0x000fe20008000000 */
[----:B------:R-:W-:Y:S01]  /*2a20*/  UMOV UR15, 0x80000020 ;  /* 0x80000020000f7882 */ /* 0x000fe20000000000 */
[----:B------:R-:W-:Y:S01]  /*2a30*/  UIADD3 UR12, UR10, 0x200, URZ ;  /* 0x000002000a0c7890 */ /* 0x000fe2000fffe03f */
[C---:B------:R-:W-:Y:S01]  /*2a40*/  ISETP.GE.AND P3, PT, R156.reuse, 0x30, PT ;  /* 0x000000309c00780c */ /* 0x040fe20003f66270 */
[----:B------:R-:W-:Y:S01]  /*2a50*/  UIADD3 UR10, UR10, 0x202, URZ ;  /* 0x000002020a0a7890 */ /* 0x000fe2000fffe03f */
[C---:B------:R-:W-:Y:S01]  /*2a60*/  ISETP.GE.AND P2, PT, R156.reuse, 0x31, PT ;  /* 0x000000319c00780c */ /* 0x040fe20003f46270 */
[----:B------:R1:W5:Y:S01]  /*2a70*/  MUFU.EX2 R173, R158 ;  /* 0x0000009e00ad7308 */ /* 0x0003620000000800 */
[----:B------:R-:W-:Y:S01]  /*2a80*/  ISETP.GE.AND P5, PT, R156, 0x38, PT ;  /* 0x000000389c00780c */ /* 0x000fe20003fa6270 */
[----:B------:R-:W-:Y:S01]  /*2a90*/  FFMA.FTZ R176, R170, UR18, -R7 ;  /* 0x00000012aab07c23 */ /* 0x000fe20008010807 */
[----:B------:R-:W-:Y:S01]  /*2aa0*/  ISETP.GE.AND P4, PT, R156, 0x39, PT ;  /* 0x000000399c00780c */ /* 0x000fe20003f86270 */
[----:B------:R-:W-:Y:S01]  /*2ab0*/  FFMA.FTZ R208, R208, UR18, -R9 ;  /* 0x00000012d0d07c23 */ /* 0x000fe20008010809 */
[----:B------:R-:W-:-:S02]  /*2ac0*/  ISETP.GE.AND P0, PT, R217, 0x39, PT ;  /* 0x00000039d900780c */ /* 0x000fc40003f06270 */
[----:B------:R-:W-:Y:S01]  /*2ad0*/  ISETP.GE.AND P1, PT, R217, 0x38, PT ;  /* 0x00000038d900780c */ /* 0x000fe20003f26270 */
[----:B------:R-:W5:Y:S01]  /*2ae0*/  MUFU.EX2 R176, R176 ;  /* 0x000000b000b07308 */ /* 0x000f620000000800 */
[----:B------:R-:W-:Y:S02]  /*2af0*/  ISETP.GT.OR P0, PT, R216, 0x39, !P0 ;  /* 0x00000039d800780c */ /* 0x000fe40004704670 */
[----:B------:R-:W-:Y:S02]  /*2b00*/  ISETP.GT.OR P3, PT, R218, 0x30, !P3 ;  /* 0x00000030da00780c */ /* 0x000fe40005f64670 */
[----:B------:R-:W-:Y:S02]  /*2b10*/  ISETP.GT.OR P1, PT, R216, 0x38, !P1 ;  /* 0x00000038d800780c */ /* 0x000fe40004f24670 */
[----:B------:R-:W-:Y:S01]  /*2b20*/  ISETP.GT.OR P2, PT, R218, 0x31, !P2 ;  /* 0x00000031da00780c */ /* 0x000fe20005744670 */
[----:B------:R-:W5:Y:S01]  /*2b30*/  MUFU.EX2 R161, R161 ;  /* 0x000000a100a17308 */ /* 0x000f620000000800 */
[----:B------:R-:W-:-:S02]  /*2b40*/  FSEL R210, R181, -INF , !P0 ;  /* 0xff800000b5d27808 */ /* 0x000fc40004000000 */
[----:B------:R-:W-:Y:S02]  /*2b50*/  ISETP.GT.OR P5, PT, R218, 0x38, !P5 ;  /* 0x00000038da00780c */ /* 0x000fe40006fa4670 */
[----:B------:R-:W-:Y:S01]  /*2b60*/  FSEL R181, R178, -INF , !P3 ;  /* 0xff800000b2b57808 */ /* 0x000fe20005800000 */
[--C-:B------:R-:W-:Y:S01]  /*2b70*/  FFMA.FTZ R178, R211, UR18, -R8.reuse ;  /* 0x00000012d3b27c23 */ /* 0x100fe20008010808 */
[----:B------:R-:W-:Y:S01]  /*2b80*/  ISETP.GT.OR P4, PT, R218, 0x39, !P4 ;  /* 0x00000039da00780c */ /* 0x000fe20006784670 */
[----:B------:R-:W5:Y:S01]  /*2b90*/  MUFU.EX2 R166, R166 ;  /* 0x000000a600a67308 */ /* 0x000f620000000800 */
[----:B------:R-:W-:Y:S01]  /*2ba0*/  FSEL R217, R180, -INF , !P1 ;  /* 0xff800000b4d97808 */ /* 0x000fe20004800000 */
[----:B------:R-:W-:Y:S01]  /*2bb0*/  FFMA.FTZ R8, R181, UR18, -R8 ;  /* 0x00000012b5087c23 */ /* 0x000fe20008010808 */
[----:B------:R-:W-:Y:S02]  /*2bc0*/  FSEL R180, R179, -INF , !P2 ;  /* 0xff800000b3b47808 */ /* 0x000fe40005000000 */
[----:B------:R-:W-:-:S02]  /*2bd0*/  FSEL R179, R182, -INF , !P5 ;  /* 0xff800000b6b37808 */ /* 0x000fc40006800000 */
[----:B------:R-:W-:Y:S01]  /*2be0*/  FSEL R182, R183, -INF , !P4 ;  /* 0xff800000b7b67808 */ /* 0x000fe20006000000 */
[----:B------:R-:W-:Y:S01]  /*2bf0*/  FFMA.FTZ R211, R180, UR18, -R9 ;  /* 0x00000012b4d37c23 */ /* 0x000fe20008010809 */
[--C-:B------:R-:W-:Y:S01]  /*2c00*/  FFMA.FTZ R180, R217, UR18, -R10.reuse ;  /* 0x00000012d9b47c23 */ /* 0x100fe2000801080a */
[----:B------:R-:W-:Y:S01]  /*2c10*/  FFMA.FTZ R179, R179, UR18, -R10 ;  /* 0x00000012b3b37c23 */ /* 0x000fe2000801080a */
[--C-:B------:R-:W-:Y:S01]  /*2c20*/  FFMA.FTZ R10, R210, UR18, -R11.reuse ;  /* 0x00000012d20a7c23 */ /* 0x100fe2000801080b */
[----:B------:R-:W-:Y:S01]  /*2c30*/  FFMA.FTZ R11, R182, UR18, -R11 ;  /* 0x00000012b60b7c23 */ /* 0x000fe2000801080b */
[----:B------:R-:W5:Y:S08]  /*2c40*/  MUFU.EX2 R167, R167 ;  /* 0x000000a700a77308 */ /* 0x000f700000000800 */
[----:B------:R-:W5:Y:S08]  /*2c50*/  MUFU.EX2 R172, R172 ;  /* 0x000000ac00ac7308 */ /* 0x000f700000000800 */
[----:B------:R-:W5:Y:S08]  /*2c60*/  MUFU.EX2 R177, R177 ;  /* 0x000000b100b17308 */ /* 0x000f700000000800 */
[----:B------:R-:W5:Y:S08]  /*2c70*/  MUFU.EX2 R178, R178 ;  /* 0x000000b200b27308 */ /* 0x000f700000000800 */
[----:B------:R-:W-:Y:S01]  /*2c80*/  MUFU.EX2 R8, R8 ;  /* 0x0000000800087308 */ /* 0x000fe20000000800 */
[----:B------:R-:W-:-:S02]  /*2c90*/  WARPGROUP.DEPBAR.LE gsb0, 0x0 ;  /* 0x00008000000079c5 */ /* 0x000fc40000010000 */
[----:B------:R-:W-:-:S05]  /*2ca0*/  WARPGROUP.ARRIVE ;  /* 0x00000000000079c5 */ /* 0x000fca0000000000 */
[----:B------:R-:W5:Y:S01]  /*2cb0*/  MUFU.EX2 R9, R208 ;  /* 0x000000d000097308 */ /* 0x000f620000000800 */
[----:B------:R-:W-:Y:S01]  /*2cc0*/  HGMMA.64x64x16.F32.BF16 R120, R200, gdesc[UR12], R120, gsb0 ;  /* 0x00e0000cc8787df0 */ /* 0x000fe20008001878 */
[----:B------:R-:W-:Y:S01]  /*2cd0*/  UMOV UR14, UR12 ;  /* 0x0000000c000e7c82 */ /* 0x000fe20008000000 */
[----:B------:R-:W-:Y:S01]  /*2ce0*/  UMOV UR15, 0x80000020 ;  /* 0x80000020000f7882 */ /* 0x000fe20000000000 */
[----:B------:R-:W-:-:S04]  /*2cf0*/  UIADD3 UR12, UR8, 0xc0, URZ ;  /* 0x000000c0080c7890 */ /* 0x000fc8000fffe03f */
[----:B------:R-:W-:Y:S03]  /*2d00*/  MUFU.EX2 R180, R180 ;  /* 0x000000b400b47308 */ /* 0x000fe60000000800 */
[----:B------:R-:W-:-:S05]  /*2d10*/  UMOV UR22, UR12 ;  /* 0x0000000c00167c82 */ /* 0x000fca0008000000 */
[----:B------:R-:W-:Y:S08]  /*2d20*/  MUFU.EX2 R179, R179 ;  /* 0x000000b300b37308 */ /* 0x000ff00000000800 */
[----:B------:R-:W-:Y:S01]  /*2d30*/  MUFU.EX2 R10, R10 ;  /* 0x0000000a000a7308 */ /* 0x000fe20000000800 */
[----:B------:R-:W-:Y:S02]  /*2d40*/  WARPGROUP.DEPBAR.LE gsb0, 0x0 ;  /* 0x00008000000079c5 */ /* 0x000fe40000010000 */
[----:B------:R-:W-:-:S06]  /*2d50*/  WARPGROUP.ARRIVE ;  /* 0x00000000000079c5 */ /* 0x000fcc0000000000 */
[----:B------:R-:W-:Y:S01]  /*2d60*/  HGMMA.64x64x16.F32.BF16 R120, R192, gdesc[UR12], R120, gsb0 ;  /* 0x00e0000cc0787df0 */ /* 0x000fe20008001878 */
[----:B------:R-:W-:Y:S02]  /*2d70*/  UMOV UR15, 0xc0000010 ;  /* 0xc0000010000f7882 */ /* 0x000fe40000000000 */
[----:B------:R-:W-:Y:S02]  /*2d80*/  WARPGROUP.DEPBAR.LE gsb0, 0x0 ;  /* 0x00008000000079c5 */ /* 0x000fe40000010000 */
[----:B------:R-:W-:-:S06]  /*2d90*/  WARPGROUP.ARRIVE ;  /* 0x00000000000079c5 */ /* 0x000fcc0000000000 */
[----:B------:R-:W-:Y:S01]  /*2da0*/  HGMMA.64x64x16.F32.BF16 R120, R204, gdesc[UR8], R120, gsb0 ;  /* 0x00e00008cc787df0 */ /* 0x000fe20008001878 */
[----:B------:R-:W-:Y:S01]  /*2db0*/  UMOV UR10, UR8 ;  /* 0x00000008000a7c82 */ /* 0x000fe20008000000 */
[----:B------:R-:W-:Y:S01]  /*2dc0*/  UMOV UR11, 0x80000020 ;  /* 0x80000020000b7882 */ /* 0x000fe20000000000 */
[----:B------:R-:W-:Y:S02]  /*2dd0*/  WARPGROUP.DEPBAR.LE gsb0, 0x0 ;  /* 0x00008000000079c5 */ /* 0x000fe40000010000 */
[----:B------:R-:W3:Y:S04]  /*2de0*/  LDS.64 R20, [R214+0x1e200] ;  /* 0x01e20000d6147984 */ /* 0x000ee80000000a00 */
[----:B------:R-:W4:Y:S04]  /*2df0*/  LDS.64 R12, [R214+0x1e220] ;  /* 0x01e22000d60c7984 */ /* 0x000f280000000a00 */
[----:B--2---:R-:W2:Y:S04]  /*2e00*/  LDS.64 R154, [R214+0x1e240] ;  /* 0x01e24000d69a7984 */ /* 0x004ea80000000a00 */
[----:B------:R-:W5:Y:S04]  /*2e10*/  LDS.64 R156, [R214+0x1e260] ;  /* 0x01e26000d69c7984 */ /* 0x000f680000000a00 */
[----:B-1----:R-:W1:Y:S04]  /*2e20*/  LDS.64 R158, [R214+0x1e280] ;  /* 0x01e28000d69e7984 */ /* 0x002e680000000a00 */
[----:B------:R-:W1:Y:S04]  /*2e30*/  LDS.64 R6, [R214+0x1e2a0] ;  /* 0x01e2a000d6067984 */ /* 0x000e680000000a00 */
[----:B------:R-:W1:Y:S04]  /*2e40*/  LDS.64 R170, [R214+0x1e2c0] ;  /* 0x01e2c000d6aa7984 */ /* 0x000e680000000a00 */
[----:B------:R-:W1:Y:S01]  /*2e50*/  LDS.64 R174, [R214+0x1e2e0] ;  /* 0x01e2e000d6ae7984 */ /* 0x000e620000000a00 */
[--C-:B---3--:R-:W-:Y:S01]  /*2e60*/  FADD.FTZ R181, R120, -R20.reuse ;  /* 0x8000001478b57221 */ /* 0x108fe20000010000 */
[----:B------:R-:W-:Y:S01]  /*2e70*/  FADD.FTZ R183, R122, -R20 ;  /* 0x800000147ab77221 */ /* 0x000fe20000010000 */
[--C-:B------:R-:W-:Y:S01]  /*2e80*/  FADD.FTZ R20, R121, -R21.reuse ;  /* 0x8000001579147221 */ /* 0x100fe20000010000 */
[----:B------:R-:W-:Y:S01]  /*2e90*/  FADD.FTZ R120, R123, -R21 ;  /* 0x800000157b787221 */ /* 0x000fe20000010000 */
[--C-:B----4-:R-:W-:Y:S01]  /*2ea0*/  FADD.FTZ R21, R124, -R12.reuse ;  /* 0x8000000c7c157221 */ /* 0x110fe20000010000 */
[----:B------:R-:W-:Y:S01]  /*2eb0*/  FADD.FTZ R123, R126, -R12 ;  /* 0x8000000c7e7b7221 */ /* 0x000fe20000010000 */
[--C-:B------:R-:W-:Y:S01]  /*2ec0*/  FADD.FTZ R12, R125, -R13.reuse ;  /* 0x8000000d7d0c7221 */ /* 0x100fe20000010000 */
[----:B------:R-:W-:Y:S01]  /*2ed0*/  FADD.FTZ R124, R127, -R13 ;  /* 0x8000000d7f7c7221 */ /* 0x000fe20000010000 */
[----:B------:R-:W-:Y:S01]  /*2ee0*/  FMUL.FTZ R21, R212, R21 ;  /* 0x00000015d4157220 */ /* 0x000fe20000410000 */
[--C-:B--2---:R-:W-:Y:S01]  /*2ef0*/  FADD.FTZ R121, R128, -R154.reuse ;  /* 0x8000009a80797221 */ /* 0x104fe20000010000 */
[----:B------:R-:W-:Y:S01]  /*2f00*/  FMUL.FTZ R12, R215, R12 ;  /* 0x0000000cd70c7220 */ /* 0x000fe20000410000 */
[----:B------:R-:W-:Y:S01]  /*2f10*/  FADD.FTZ R126, R131, -R155 ;  /* 0x8000009b837e7221 */ /* 0x000fe20000010000 */
[--C-:B-----5:R-:W-:Y:S01]  /*2f20*/  FADD.FTZ R128, R133, -R157.reuse ;  /* 0x8000009d85807221 */ /* 0x120fe20000010000 */
[----:B------:R-:W-:Y:S01]  /*2f30*/  FADD.FTZ R125, R130, -R154 ;  /* 0x8000009a827d7221 */ /* 0x000fe20000010000 */
[----:B------:R-:W2:Y:S01]  /*2f40*/  MUFU.EX2 R13, R211 ;  /* 0x000000d3000d7308 */ /* 0x000ea20000000800 */
[----:B------:R-:W-:Y:S01]  /*2f50*/  FADD.FTZ R130, R135, -R157 ;  /* 0x8000009d87827221 */ /* 0x000fe20000010000 */
[--C-:B-1----:R-:W-:Y:S01]  /*2f60*/  FADD.FTZ R133, R136, -R158.reuse ;  /* 0x8000009e88857221 */ /* 0x102fe20000010000 */
[----:B------:R-:W-:Y:S01]  /*2f70*/  FADD.FTZ R131, R138, -R158 ;  /* 0x8000009e8a837221 */ /* 0x000fe20000010000 */
[----:B------:R-:W-:Y:S01]  /*2f80*/  F2FP.BF16.F32.PACK_AB R158, R12, R21 ;  /* 0x000000150c9e723e */ /* 0x000fe200000010ff */
        /* <DEDUP_REMOVED lines=8> */
[----:B------:R-:W-:Y:S01]  /*3010*/  FADD.FTZ R122, R129, -R155 ;  /* 0x8000009b817a7221 */ /* 0x000fe20000010000 */
[--C-:B------:R-:W-:Y:S01]  /*3020*/  FADD.FTZ R127, R132, -R156.reuse ;  /* 0x8000009c847f7221 */ /* 0x100fe20000010000 */
[----:B------:R-:W-:Y:S01]  /*3030*/  FADD.FTZ R129, R134, -R156 ;  /* 0x8000009c86817221 */ /* 0x000fe20000010000 */
[----:B------:R-:W-:Y:S01]  /*3040*/  FADD.FTZ R132, R139, -R159 ;  /* 0x8000009f8b847221 */ /* 0x000fe20000010000 */
[----:B------:R-:W-:Y:S01]  /*3050*/  F2FP.BF16.F32.PACK_AB R157, R20, R157 ;  /* 0x0000009d149d723e */ /* 0x000fe200000010ff */
[----:B------:R-:W-:Y:S01]  /*3060*/  FADD.FTZ R134, R141, -R7 ;  /* 0x800000078d867221 */ /* 0x000fe20000010000 */
[----:B------:R-:W-:Y:S01]  /*3070*/  FMUL.FTZ R6, R173, R6 ;  /* 0x00000006ad067220 */ /* 0x000fe20000410000 */
[----:B------:R-:W-:Y:S01]  /*3080*/  FMUL.FTZ R143, R176, R143 ;  /* 0x0000008fb08f7220 */ /* 0x000fe20000410000 */
[----:B------:R-:W-:-:S02]  /*3090*/  IMAD.U32 R20, RZ, RZ, UR5 ;  /* 0x00000005ff147e24 */ /* 0x000fc4000f8e00ff */
[----:B------:R-:W-:Y:S01]  /*30a0*/  FADD.FTZ R136, R137, -R159 ;  /* 0x8000009f89887221 */ /* 0x000fe20000010000 */
[----:B------:R-:W-:Y:S01]  /*30b0*/  FADD.FTZ R139, R148, -R174 ;  /* 0x800000ae948b7221 */ /* 0x000fe20000010000 */
[----:B------:R-:W-:Y:S01]  /*30c0*/  FADD.FTZ R141, R149, -R175 ;  /* 0x800000af958d7221 */ /* 0x000fe20000010000 */
[--C-:B------:R-:W-:Y:S01]  /*30d0*/  FADD.FTZ R137, R144, -R170.reuse ;  /* 0x800000aa90897221 */ /* 0x100fe20000010000 */
[----:B------:R-:W-:Y:S01]  /*30e0*/  FADD.FTZ R7, R146, -R170 ;  /* 0x800000aa92077221 */ /* 0x000fe20000010000 */
        /* <DEDUP_REMOVED lines=14> */
[----:B-1----:R-:W-:-:S02]  /*31d0*/  IMAD R11, R20, 0x2000, R5 ;  /* 0x00002000140b7824 */ /* 0x002fc400078e0205 */
        /* <DEDUP_REMOVED lines=10> */
[----:B--2---:R-:W-:Y:S01]  /*3280*/  FMUL.FTZ R138, R13, R138 ;  /* 0x0000008a0d8a7220 */ /* 0x004fe20000410000 */
[----:B------:R-:W-:Y:S01]  /*3290*/  FMUL.FTZ R139, R180, R139 ;  /* 0x0000008bb48b7220 */ /* 0x000fe20000410000 */
[----:B------:R-:W-:Y:S01]  /*32a0*/  FMUL.FTZ R146, R10, R141 ;  /* 0x0000008d0a927220 */ /* 0x000fe20000410000 */
        /* <DEDUP_REMOVED lines=11> */
[----:B------:R-:W-:-:S02]  /*3360*/  F2FP.BF16.F32.PACK_AB R148, R136, R133 ;  /* 0x000000858894723e */ /* 0x000fc400000010ff */
[----:B------:R-:W-:Y:S01]  /*3370*/  F2FP.BF16.F32.PACK_AB R149, R132, R131 ;  /* 0x000000838495723e */ /* 0x000fe200000010ff */
[----:B------:R1:W-:Y:S01]  /*3380*/  STSM.16.MT88.4 [R11+0x1f000], R152 ;  /* 0x01f000980b007844 */ /* 0x0003e20000004200 */
[----:B------:R-:W-:Y:S02]  /*3390*/  F2FP.BF16.F32.PACK_AB R150, R134, R135 ;  /* 0x000000878696723e */ /* 0x000fe400000010ff */
        /* <DEDUP_REMOVED lines=11> */
[----:B------:R-:W-:-:S06]  /*3450*/  WARPGROUP.ARRIVE ;  /* 0x00000000000079c5 */ /* 0x000fcc0000000000 */
[----:B------:R-:W-:Y:S01]  /*3460*/  HGMMA.64x96x16.F32.BF16 R72, R120, gdesc[UR8].tnspB, R72, gsb0 ;  /* 0x4160000878487df0 */ /* 0x000fe20008001848 */
[----:B------:R-:W-:Y:S01]  /*3470*/  UIADD3 UR10, UR8, 0x40, URZ ;  /* 0x00000040080a7890 */ /* 0x000fe2000fffe03f */
[----:B------:R-:W-:Y:S01]  /*3480*/  UMOV UR11, 0x80000020 ;  /* 0x80000020000b7882 */ /* 0x000fe20000000000 */
[----:B------:R-:W-:Y:S02]  /*3490*/  WARPGROUP.DEPBAR.LE gsb0, 0x0 ;  /* 0x00008000000079c5 */ /* 0x000fe40000010000 */
[----:B------:R-:W-:Y:S02]  /*34a0*/  F2FP.BF16.F32.PACK_AB R120, R213, R22 ;  /* 0x00000016d578723e */ /* 0x000fe400000010ff */
[----:B------:R-:W-:Y:S02]  /*34b0*/  F2FP.BF16.F32.PACK_AB R121, R15, R14 ;  /* 0x0000000e0f79723e */ /* 0x000fe400000010ff */
[----:B------:R-:W-:Y:S02]  /*34c0*/  F2FP.BF16.F32.PACK_AB R122, R165, R160 ;  /* 0x000000a0a57a723e */ /* 0x000fe400000010ff */
[----:B------:R-:W-:-:S04]  /*34d0*/  F2FP.BF16.F32.PACK_AB R123, R163, R162 ;  /* 0x000000a2a37b723e */ /* 0x000fc800000010ff */
[----:B------:R-:W-:-:S06]  /*34e0*/  WARPGROUP.ARRIVE ;  /* 0x00000000000079c5 */ /* 0x000fcc0000000000 */
[----:B------:R-:W-:Y:S01]  /*34f0*/  HGMMA.64x96x16.F32.BF16 R72, R120, gdesc[UR8].tnspB, R72, gsb0 ;  /* 0x4160000878487df0 */ /* 0x000fe20008001848 */
[----:B------:R-:W-:Y:S01]  /*3500*/  UIADD3 UR10, UR8, 0x80, URZ ;  /* 0x00000080080a7890 */ /* 0x000fe2000fffe03f */
[----:B------:R-:W-:Y:S01]  /*3510*/  UMOV UR11, 0x80000020 ;  /* 0x80000020000b7882 */ /* 0x000fe20000000000 */
[----:B------:R-:W-:-:S03]  /*3520*/  ULEA UR8, UR5, UR9, 0xa ;  /* 0x0000000905087291 */ /* 0x000fc6000f8e503f */
[----:B------:R-:W-:Y:S02]  /*3530*/  UMOV UR9, 0x40000040 ;  /* 0x4000004000097882 */ /* 0x000fe40000000000 */
[----:B------:R-:W-:Y:S02]  /*3540*/  UMOV UR13, UR9 ;  /* 0x00000009000d7c82 */ /* 0x000fe40008000000 */
[----:B------:R-:W-:Y:S01]  /*3550*/  UMOV UR12, UR8 ;  /* 0x00000008000c7c82 */ /* 0x000fe20008000000 */
[----:B------:R-:W-:Y:S02]  /*3560*/  WARPGROUP.DEPBAR.LE gsb0, 0x0 ;  /* 0x00008000000079c5 */ /* 0x000fe40000010000 */
[----:B------:R-:W-:Y:S02]  /*3570*/  F2FP.BF16.F32.PACK_AB R120, R161, R16 ;  /* 0x00000010a178723e */ /* 0x000fe400000010ff */
[----:B------:R-:W-:Y:S02]  /*3580*/  F2FP.BF16.F32.PACK_AB R121, R167, R166 ;  /* 0x000000a6a779723e */ /* 0x000fe400000010ff */
[----:B------:R-:W-:-:S02]  /*3590*/  F2FP.BF16.F32.PACK_AB R122, R177, R172 ;  /* 0x000000acb17a723e */ /* 0x000fc400000010ff */
[----:B------:R-:W-:Y:S02]  /*35a0*/  F2FP.BF16.F32.PACK_AB R123, R176, R173 ;  /* 0x000000adb07b723e */ /* 0x000fe400000010ff */
[----:B------:R-:W-:Y:S02]  /*35b0*/  F2FP.BF16.F32.PACK_AB R176, R9, R178 ;  /* 0x000000b209b0723e */ /* 0x000fe400000010ff */
[----:B------:R-:W-:Y:S01]  /*35c0*/  WARPGROUP.ARRIVE ;  /* 0x00000000000079c5 */ /* 0x000fe20000000000 */
[----:B------:R-:W-:Y:S02]  /*35d0*/  F2FP.BF16.F32.PACK_AB R177, R13, R8 ;  /* 0x000000080db1723e */ /* 0x000fe400000010ff */
[----:B------:R-:W-:-:S03]  /*35e0*/  F2FP.BF16.F32.PACK_AB R178, R10, R180 ;  /* 0x000000b40ab2723e */ /* 0x000fc600000010ff */
[----:B------:R-:W-:Y:S01]  /*35f0*/  HGMMA.64x96x16.F32.BF16 R72, R120, gdesc[UR8].tnspB, R72, gsb0 ;  /* 0x4160000878487df0 */ /* 0x000fe20008001848 */
[----:B------:R-:W-:Y:S01]  /*3600*/  R2UR UR10, R6 ;  /* 0x00000000060a72ca */ /* 0x000fe200000e0000 */
[----:B------:R-:W-:-:S12]  /*3610*/  UMOV UR11, 0xc0000010 ;  /* 0xc0000010000b7882 */ /* 0x000fd80000000000 */
[----:B------:R-:W-:-:S04]  /*3620*/  USHF.R.U32.HI UR10, URZ, 0x4, UR10 ;  /* 0x000000043f0a7899 */ /* 0x000fc8000801160a */
[----:B------:R-:W-:-:S04]  /*3630*/  ULOP3.LUT UR10, UR10, 0x3fff, URZ, 0xc0, !UPT ;  /* 0x00003fff0a0a7892 */ /* 0x000fc8000f8ec03f */
[----:B------:R-:W-:Y:S02]  /*3640*/  UIADD3 UR14, UR10, 0x200, URZ ;  /* 0x000002000a0e7890 */ /* 0x000fe4000fffe03f */
[----:B------:R-:W-:Y:S01]  /*3650*/  UIADD3 UR19, UR10, 0x400, URZ ;  /* 0x000004000a137890 */ /* 0x000fe2000fffe03f */
[----:B------:R-:W-:Y:S02]  /*3660*/  WARPGROUP.DEPBAR.LE gsb0, 0x0 ;  /* 0x00008000000079c5 */ /* 0x000fe40000010000 */
[----:B------:R-:W-:-:S06]  /*3670*/  WARPGROUP.ARRIVE ;  /* 0x00000000000079c5 */ /* 0x000fcc0000000000 */
[----:B------:R-:W-:Y:S03]  /*3680*/  HGMMA.64x96x16.F32.BF16 R72, R176, gdesc[UR20].tnspB, R72, gsb0 ;  /* 0x41600014b0487df0 */ /* 0x000fe60008001848 */
        /* <DEDUP_REMOVED lines=10> */
[----:B------:R-:W-:Y:S02]  /*3730*/  UIADD3 UR11, UR10, 0x420, URZ ;  /* 0x000004200a0b7890 */ /* 0x000fe4000fffe03f */
[----:B------:R-:W-:Y:S02]  /*3740*/  WARPGROUP.DEPBAR.LE gsb0, 0x0 ;  /* 0x00008000000079c5 */ /* 0x000fe40000010000 */
[----:B------:R-:W-:-:S06]  /*3750*/  WARPGROUP.ARRIVE ;  /* 0x00000000000079c5 */ /* 0x000fcc0000000000 */
[----:B------:R-:W-:Y:S01]  /*3760*/  HGMMA.64x16x16.F32.BF16 R128, gdesc[UR12].tnspB, RZ, !UPT, gsb0 ;  /* 0x402000000c8079f0 */ /* 0x000fe2000c0018ff */
[----:B------:R-:W-:Y:S01]  /*3770*/  UMOV UR12, UR8 ;  /* 0x00000008000c7c82 */ /* 0x000fe20008000000 */
[----:B------:R-:W-:Y:S01]  /*3780*/  UMOV UR13, UR9 ;  /* 0x00000009000d7c82 */ /* 0x000fe20008000000 */
        /* <DEDUP_REMOVED lines=121> */
[----:B------:R-:W-:Y:S02]  /*3f20*/  UIADD3 UR12, UR10, 0x2e0, URZ ;  /* 0x000002e00a0c7890 */ /* 0x000fe4000fffe03f */
[----:B------:R-:W-:-:S03]  /*3f30*/  UIADD3 UR13, UR10, 0x4e0, URZ ;  /* 0x000004e00a0d7890 */ /* 0x000fc6000fffe03f */
        /* <DEDUP_REMOVED lines=18> */
.L_x_1040:
[----:B------:R-:W-:Y:S01]  /*4060*/  UIADD3 UR8, UR6, 0x26840, URZ ;  /* 0x0002684006087890 */ /* 0x000fe2000fffe03f */
[C---:B------:R-:W-:Y:S01]  /*4070*/  VIADD R7, R2.reuse, 0x9 ;  /* 0x0000000902077836 */ /* 0x040fe20000000000 */
[----:B------:R-:W-:Y:S01]  /*4080*/  ULOP3.LUT UR10, UR7, 0x1000000, URZ, 0xfc, !UPT ;  /* 0x01000000070a7892 */ /* 0x000fe2000f8efc3f */
[----:B------:R-:W-:Y:S01]  /*4090*/  VIADD R6, R2, 0xc ;  /* 0x0000000c02067836 */ /* 0x000fe20000000000 */
[----:B------:R-:W-:Y:S02]  /*40a0*/  UPRMT UR8, URZ, 0x654, UR8 ;  /* 0x000006543f087896 */ /* 0x000fe40008000008 */
[----:B------:R-:W-:Y:S01]  /*40b0*/  UIMAD UR10, UR5, 0x300, UR10 ;  /* 0x00000300050a78a4 */ /* 0x000fe2000f8e020a */
[----:B------:R-:W-:Y:S01]  /*40c0*/  UMOV UR11, 0x80000020 ;  /* 0x80000020000b7882 */ /* 0x000fe20000000000 */
[----:B------:R-:W-:-:S05]  /*40d0*/  UMOV UR15, 0x80000020 ;  /* 0x80000020000f7882 */ /* 0x000fca0000000000 */
[----:B------:R-:W-:Y:S01]  /*40e0*/  SYNCS.ARRIVE.TRANS64.RED.A1T0 RZ, [UR8], RZ ;  /* 0x000000ffffff79a7 */ /* 0x000fe20008100408 */
[----:B------:R-:W-:Y:S01]  /*40f0*/  WARPGROUP.ARRIVE ;  /* 0x00000000000079c5 */ /* 0x000fe20000000000 */
[----:B------:R-:W-:-:S09]  /*4100*/  UIADD3 UR8, UR10, 0x40, URZ ;  /* 0x000000400a087890 */ /* 0x000fd2000fffe03f */
[----:B------:R-:W-:Y:S01]  /*4110*/  HGMMA.64x96x16.F32.BF16 R24, R156, gdesc[UR8].tnspB, R24, gsb0 ;  /* 0x416000089c187df0 */ /* 0x000fe20008001818 */
[----:B------:R-:W-:Y:S01]  /*4120*/  UMOV UR11, 0x80000020 ;  /* 0x80000020000b7882 */ /* 0x000fe20000000000 */
        /* <DEDUP_REMOVED lines=31> */
.L_x_1041:
        /* <DEDUP_REMOVED lines=62> */
.L_x_1023:
[----:B------:R-:W-:Y:S05]  /*4700*/  @P0 BRA `(.L_x_1043) ;  /* 0x0000000c00980947 */ /* 0x000fea0003800000 */
[----:B------:R-:W2:Y:S01]  /*4710*/  S2UR UR4, SR_CgaCtaId ;  /* 0x00000000000479c3 */ /* 0x000ea20000008800 */
[----:B------:R-:W-:Y:S02]  /*4720*/  UMOV UR37, 0x400 ;  /* 0x0000040000257882 */ /* 0x000fe40000000000 */
[----:B--2---:R-:W-:-:S06]  /*4730*/  ULEA UR37, UR4, UR37, 0x18 ;  /* 0x0000002504257291 */ /* 0x004fcc000f8ec03f */
[----:B------:R-:W-:-:S05]  /*4740*/  IMAD.U32 R16, RZ, RZ, UR37 ;  /* 0x00000025ff107e24 */ /* 0x000fca000f8e00ff */
        /* <DEDUP_REMOVED lines=18> */
.L_x_1044:
[----:B------:R-:W-:-:S06]  /*4870*/  UIADD3 UR4, UR37, 0x6000, URZ ;  /* 0x0000600025047890 */ /* 0x000fcc000fffe03f */
        /* <DEDUP_REMOVED lines=19> */
.L_x_1045:
        /* <DEDUP_REMOVED lines=18> */
.L_x_1046:
        /* <DEDUP_REMOVED lines=18> */
.L_x_1047:
        /* <DEDUP_REMOVED lines=16> */
[----:B--2---:R-:W-:Y:S01]  /*4cf0*/  VIADD R0, R0, 0xffffff80 ;  /* 0xffffff8000007836 */ /* 0x004fe20000000000 */
[----:B------:R-:W-:Y:S02]  /*4d00*/  F2FP.BF16.F32.PACK_AB R97, R99, R98 ;  /* 0x000000626361723e */ /* 0x000fe400000010ff */
[----:B------:R-:W-:-:S02]  /*4d10*/  F2FP.BF16.F32.PACK_AB R104, R105, R104 ;  /* 0x000000686968723e */ /* 0x000fc400000010ff */
[----:B------:R-:W-:Y:S02]  /*4d20*/  SHF.R.S32.HI R3, RZ, 0x1f, R0 ;  /* 0x0000001fff037819 */ /* 0x000fe40000011400 */
[----:B------:R-:W-:Y:S02]  /*4d30*/  F2FP.BF16.F32.PACK_AB R98, R101, R100 ;  /* 0x000000646562723e */ /* 0x000fe400000010ff */
[CC--:B------:R-:W-:Y:S02]  /*4d40*/  LEA.HI R2, R3.reuse, R0.reuse, RZ, 0x4 ;  /* 0x0000000003027211 */ /* 0x0c0fe400078f20ff */
[----:B------:R-:W-:Y:S02]  /*4d50*/  LEA.HI R3, R3, R0, RZ, 0x5 ;  /* 0x0000000003037211 */ /* 0x000fe400078f28ff */
[----:B------:R-:W-:Y:S02]  /*4d60*/  LOP3.LUT R5, R2, 0xfffffff0, RZ, 0xc0, !PT ;  /* 0xfffffff002057812 */ /* 0x000fe400078ec0ff */
[----:B------:R-:W-:-:S02]  /*4d70*/  SHF.R.S32.HI R9, RZ, 0x5, R3 ;  /* 0x00000005ff097819 */ /* 0x000fc40000011403 */
[----:B------:R-:W-:Y:S01]  /*4d80*/  F2FP.BF16.F32.PACK_AB R99, R103, R102 ;  /* 0x000000666763723e */ /* 0x000fe200000010ff */
[----:B------:R-:W-:Y:S01]  /*4d90*/  IMAD.IADD R5, R0, 0x1, -R5 ;  /* 0x0000000100057824 */ /* 0x000fe200078e0a05 */
[----:B------:R-:W-:Y:S02]  /*4da0*/  SHF.R.S32.HI R0, RZ, 0x4, R2 ;  /* 0x00000004ff007819 */ /* 0x000fe40000011402 */
[----:B------:R-:W-:Y:S02]  /*4db0*/  F2FP.BF16.F32.PACK_AB R105, R107, R106 ;  /* 0x0000006a6b69723e */ /* 0x000fe400000010ff */
[----:B-1----:R-:W-:Y:S01]  /*4dc0*/  LEA.HI R4, R5, R5, RZ, 0x1 ;  /* 0x0000000505047211 */ /* 0x002fe200078f08ff */
[----:B------:R-:W-:Y:S01]  /*4dd0*/  IMAD.SHL.U32 R0, R0, 0x8, RZ ;  /* 0x0000000800007824 */ /* 0x000fe200078e00ff */
[----:B------:R-:W-:Y:S02]  /*4de0*/  SHF.R.S32.HI R8, RZ, 0x1f, R5 ;  /* 0x0000001fff087819 */ /* 0x000fe40000011405 */
[----:B------:R-:W-:-:S02]  /*4df0*/  SHF.R.S32.HI R6, RZ, 0x1, R4 ;  /* 0x00000001ff067819 */ /* 0x000fc40000011404 */
[----:B------:R-:W-:Y:S02]  /*4e00*/  SHF.R.S32.HI R7, RZ, 0x1f, R4 ;  /* 0x0000001fff077819 */ /* 0x000fe40000011404 */
[----:B------:R-:W-:Y:S02]  /*4e10*/  LEA.HI R8, R8, R5, RZ, 0x3 ;  /* 0x0000000508087211 */ /* 0x000fe400078f18ff */
[----:B------:R-:W-:Y:S02]  /*4e20*/  LEA.HI R7, R7, R6, RZ, 0x2 ;  /* 0x0000000607077211 */ /* 0x000fe400078f10ff */
[----:B------:R-:W-:Y:S01]  /*4e30*/  LOP3.LUT R4, R4, 0x3fffffe, RZ, 0xc0, !PT ;  /* 0x03fffffe04047812 */ /* 0x000fe200078ec0ff */
[----:B------:R-:W-:Y:S01]  /*4e40*/  IMAD.SHL.U32 R8, R8, 0x20, RZ ;  /* 0x0000002008087824 */ /* 0x000fe200078e00ff */
[----:B------:R-:W-:Y:S02]  /*4e50*/  LOP3.LUT R7, R7, 0xfffffffc, RZ, 0xc0, !PT ;  /* 0xfffffffc07077812 */ /* 0x000fe400078ec0ff */
[----:B------:R-:W-:Y:S01]  /*4e60*/  F2FP.BF16.F32.PACK_AB R112, R113, R112 ;  /* 0x000000707170723e */ /* 0x000fe200000010ff */
[----:B------:R-:W-:Y:S01]  /*4e70*/  IMAD.IADD R4, R5, 0x1, -R4 ;  /* 0x0000000105047824 */ /* 0x000fe200078e0a04 */
[----:B------:R-:W-:Y:S01]  /*4e80*/  LOP3.LUT R8, R8, 0x7fffff00, RZ, 0xc0, !PT ;  /* 0x7fffff0008087812 */ /* 0x000fe200078ec0ff */
[----:B------:R-:W-:Y:S01]  /*4e90*/  IMAD.IADD R7, R6, 0x1, -R7 ;  /* 0x0000000106077824 */ /* 0x000fe200078e0a07 */
[----:B------:R-:W-:-:S02]  /*4ea0*/  F2FP.BF16.F32.PACK_AB R106, R109, R108 ;  /* 0x0000006c6d6a723e */ /* 0x000fc400000010ff */
[----:B------:R-:W-:Y:S01]  /*4eb0*/  F2FP.BF16.F32.PACK_AB R107, R111, R110 ;  /* 0x0000006e6f6b723e */ /* 0x000fe200000010ff */
[C---:B------:R-:W-:Y:S01]  /*4ec0*/  IMAD.SHL.U32 R2, R7.reuse, 0x40, RZ ;  /* 0x0000004007027824 */ /* 0x040fe200078e00ff */
[----:B------:R-:W-:Y:S01]  /*4ed0*/  LOP3.LUT P0, RZ, R7, 0x2, RZ, 0xc0, !PT ;  /* 0x0000000207ff7812 */ /* 0x000fe2000780c0ff */
[----:B------:R-:W-:Y:S01]  /*4ee0*/  IMAD R5, R9, 0x200, R8 ;  /* 0x0000020009057824 */ /* 0x000fe200078e0208 */
[----:B------:R-:W-:Y:S02]  /*4ef0*/  F2FP.BF16.F32.PACK_AB R113, R115, R114 ;  /* 0x000000727371723e */ /* 0x000fe400000010ff */
[----:B------:R-:W-:Y:S01]  /*4f00*/  LOP3.LUT R3, R2, 0xc0, RZ, 0xc0, !PT ;  /* 0x000000c002037812 */ /* 0x000fe200078ec0ff */
[----:B------:R-:W-:Y:S01]  /*4f10*/  IMAD R5, R4, 0x20, R5 ;  /* 0x0000002004057824 */ /* 0x000fe200078e0205 */
[----:B------:R-:W-:Y:S01]  /*4f20*/  F2FP.BF16.F32.PACK_AB R24, R25, R24 ;  /* 0x000000181918723e */ /* 0x000fe200000010ff */
[----:B------:R-:W-:Y:S01]  /*4f30*/  IMAD.MOV.U32 R2, RZ, RZ, 0x20 ;  /* 0x00000020ff027424 */ /* 0x000fe200078e00ff */
[----:B------:R-:W-:-:S02]  /*4f40*/  LOP3.LUT R0, R3, 0x8, R0, 0xf8, !PT ;  /* 0x0000000803007812 */ /* 0x000fc400078ef800 */
[----:B------:R-:W-:Y:S02]  /*4f50*/  SHF.R.U32.HI R3, RZ, 0x3, R3 ;  /* 0x00000003ff037819 */ /* 0x000fe40000011603 */
[----:B------:R-:W-:Y:S02]  /*4f60*/  F2FP.BF16.F32.PACK_AB R114, R117, R116 ;  /* 0x000000747572723e */ /* 0x000fe400000010ff */
[----:B------:R-:W-:Y:S02]  /*4f70*/  LOP3.LUT R0, R0, R3, RZ, 0x3c, !PT ;  /* 0x0000000300007212 */ /* 0x000fe400078e3cff */
[----:B------:R-:W-:Y:S02]  /*4f80*/  SEL R3, R2, 0xffffffe0, !P0 ;  /* 0xffffffe002037807 */ /* 0x000fe40004000000 */
[----:B------:R-:W-:Y:S01]  /*4f90*/  F2FP.BF16.F32.PACK_AB R115, R119, R118 ;  /* 0x000000767773723e */ /* 0x000fe200000010ff */
[----:B------:R-:W-:Y:S01]  /*4fa0*/  IMAD.IADD R0, R5, 0x1, R0 ;  /* 0x0000000105007824 */ /* 0x000fe200078e0200 */
[----:B------:R-:W-:-:S02]  /*4fb0*/  F2FP.BF16.F32.PACK_AB R25, R27, R26 ;  /* 0x0000001a1b19723e */ /* 0x000fc400000010ff */
[----:B------:R-:W-:Y:S02]  /*4fc0*/  F2FP.BF16.F32.PACK_AB R32, R33, R32 ;  /* 0x000000202120723e */ /* 0x000fe400000010ff */
[----:B------:R-:W-:Y:S02]  /*4fd0*/  LEA R0, R0, UR37, 0x1 ;  /* 0x0000002500007c11 */ /* 0x000fe4000f8e08ff */
[----:B------:R-:W-:Y:S02]  /*4fe0*/  F2FP.BF16.F32.PACK_AB R26, R29, R28 ;  /* 0x0000001c1d1a723e */ /* 0x000fe400000010ff */
[----:B------:R-:W-:Y:S01]  /*4ff0*/  IADD3 R2, R3, 0x6000, R0 ;  /* 0x0000600003027810 */ /* 0x000fe20007ffe000 */
[----:B------:R-:W-:Y:S01]  /*5000*/  STSM.16.M88.4 [R0+0x6000], R72 ;  /* 0x0060004800007844 */ /* 0x000fe20000000200 */
[----:B------:R-:W-:Y:S02]  /*5010*/  F2FP.BF16.F32.PACK_AB R27, R31, R30 ;  /* 0x0000001e1f1b723e */ /* 0x000fe400000010ff */
[----:B------:R-:W-:Y:S01]  /*5020*/  F2FP.BF16.F32.PACK_AB R33, R35, R34 ;  /* 0x000000222321723e */ /* 0x000fe200000010ff */
[----:B------:R-:W1:Y:S01]  /*5030*/  SHFL.IDX PT, R3, R9, RZ, 0x1f ;  /* 0x00001fff09037589 */ /* 0x000e6200000e0000 */
[----:B------:R-:W-:-:S02]  /*5040*/  F2FP.BF16.F32.PACK_AB R40, R41, R40 ;  /* 0x000000282928723e */ /* 0x000fc400000010ff */
[----:B------:R-:W-:Y:S01]  /*5050*/  F2FP.BF16.F32.PACK_AB R34, R37, R36 ;  /* 0x000000242522723e */ /* 0x000fe200000010ff */
[----:B------:R2:W-:Y:S01]  /*5060*/  STSM.16.M88.4 [R2], R80 ;  /* 0x0000005002007844 */ /* 0x0005e20000000200 */
[----:B------:R-:W-:Y:S02]  /*5070*/  F2FP.BF16.F32.PACK_AB R35, R39, R38 ;  /* 0x000000262723723e */ /* 0x000fe400000010ff */
[----:B------:R-:W-:Y:S01]  /*5080*/  F2FP.BF16.F32.PACK_AB R41, R43, R42 ;  /* 0x0000002a2b29723e */ /* 0x000fe200000010ff */
[----:B------:R2:W-:Y:S01]  /*5090*/  STSM.16.M88.4 [R0+0x8000], R88 ;  /* 0x0080005800007844 */ /* 0x0005e20000000200 */
[----:B------:R-:W-:Y:S02]  /*50a0*/  F2FP.BF16.F32.PACK_AB R48, R49, R48 ;  /* 0x000000303130723e */ /* 0x000fe400000010ff */
[----:B------:R-:W-:Y:S01]  /*50b0*/  F2FP.BF16.F32.PACK_AB R42, R45, R44 ;  /* 0x0000002c2d2a723e */ /* 0x000fe200000010ff */
[----:B------:R2:W-:Y:S01]  /*50c0*/  STSM.16.M88.4 [R2+0x2000], R96 ;  /* 0x0020006002007844 */ /* 0x0005e20000000200 */
[----:B------:R-:W-:-:S02]  /*50d0*/  F2FP.BF16.F32.PACK_AB R43, R47, R46 ;  /* 0x0000002e2f2b723e */ /* 0x000fc400000010ff */
[----:B------:R-:W-:Y:S01]  /*50e0*/  F2FP.BF16.F32.PACK_AB R49, R51, R50 ;  /* 0x000000323331723e */ /* 0x000fe200000010ff */
[----:B------:R2:W-:Y:S01]  /*50f0*/  STSM.16.M88.4 [R0+0xa000], R104 ;  /* 0x00a0006800007844 */ /* 0x0005e20000000200 */
[----:B------:R-:W-:Y:S02]  /*5100*/  F2FP.BF16.F32.PACK_AB R56, R57, R56 ;  /* 0x000000383938723e */ /* 0x000fe400000010ff */
[----:B------:R-:W-:Y:S01]  /*5110*/  F2FP.BF16.F32.PACK_AB R50, R53, R52 ;  /* 0x000000343532723e */ /* 0x000fe200000010ff */
[----:B------:R2:W-:Y:S01]  /*5120*/  STSM.16.M88.4 [R2+0x4000], R112 ;  /* 0x0040007002007844 */ /* 0x0005e20000000200 */
[----:B------:R-:W-:Y:S02]  /*5130*/  F2FP.BF16.F32.PACK_AB R51, R55, R54 ;  /* 0x000000363733723e */ /* 0x000fe400000010ff */
[----:B------:R-:W-:Y:S01]  /*5140*/  F2FP.BF16.F32.PACK_AB R57, R59, R58 ;  /* 0x0000003a3b39723e */ /* 0x000fe200000010ff */
[----:B------:R2:W-:Y:S01]  /*5150*/  STSM.16.M88.4 [R0], R24 ;  /* 0x0000001800007844 */ /* 0x0005e20000000200 */
[----:B------:R-:W-:-:S02]  /*5160*/  F2FP.BF16.F32.PACK_AB R64, R65, R64 ;  /* 0x000000404140723e */ /* 0x000fc400000010ff */
[----:B------:R-:W-:Y:S01]  /*5170*/  F2FP.BF16.F32.PACK_AB R58, R61, R60 ;  /* 0x0000003c3d3a723e */ /* 0x000fe200000010ff */
[----:B------:R2:W-:Y:S01]  /*5180*/  STSM.16.M88.4 [R2+-0x6000], R32 ;  /* 0xffa0002002007844 */ /* 0x0005e20000000200 */
[----:B------:R-:W-:Y:S02]  /*5190*/  F2FP.BF16.F32.PACK_AB R59, R63, R62 ;  /* 0x0000003e3f3b723e */ /* 0x000fe400000010ff */
[----:B------:R-:W-:Y:S01]  /*51a0*/  F2FP.BF16.F32.PACK_AB R65, R67, R66 ;  /* 0x000000424341723e */ /* 0x000fe200000010ff */
[----:B------:R2:W-:Y:S01]  /*51b0*/  STSM.16.M88.4 [R0+0x2000], R40 ;  /* 0x0020002800007844 */ /* 0x0005e20000000200 */
[----:B------:R-:W-:Y:S02]  /*51c0*/  F2FP.BF16.F32.PACK_AB R66, R69, R68 ;  /* 0x000000444542723e */ /* 0x000fe400000010ff */
[----:B------:R-:W-:Y:S01]  /*51d0*/  F2FP.BF16.F32.PACK_AB R67, R71, R70 ;  /* 0x000000464743723e */ /* 0x000fe200000010ff */
[----:B------:R2:W-:Y:S01]  /*51e0*/  STSM.16.M88.4 [R2+-0x4000], R48 ;  /* 0xffc0003002007844 */ /* 0x0005e20000000200 */
[----:B-1----:R-:W-:-:S03]  /*51f0*/  ISETP.NE.AND P0, PT, R3, 0x7, PT ;  /* 0x000000070300780c */ /* 0x002fc60003f05270 */
[----:B------:R2:W-:Y:S04]  /*5200*/  STSM.16.M88.4 [R0+0x4000], R56 ;  /* 0x0040003800007844 */ /* 0x0005e80000000200 */
[----:B------:R2:W-:Y:S01]  /*5210*/  STSM.16.M88.4 [R2+-0x2000], R64 ;  /* 0xffe0004002007844 */ /* 0x0005e20000000200 */
        /* <DEDUP_REMOVED lines=12> */
[----:B------:R-:W-:Y:S01]  /*52e0*/  ULDC.64 UR6, c[0x0][0x198] ;  /* 0x0000660000067ab9 */ /* 0x000fe20000000a00 */
[----:B------:R-:W-:Y:S02]  /*52f0*/  UIADD3 UR8, UR37, 0x6000, URZ ;  /* 0x0000600025087890 */ /* 0x000fe4000fffe03f */
[----:B------:R-:W-:Y:S02]  /*5300*/  UIADD3 UR4, UP0, UR6, 0x770, URZ ;  /* 0x0000077006047890 */ /* 0x000fe4000ff1e03f */
[----:B------:R-:W-:Y:S02]  /*5310*/  UIADD3 UR40, UR37, 0x8000, URZ ;  /* 0x0000800025287890 */ /* 0x000fe4000fffe03f */
[----:B------:R-:W3:Y:S01]  /*5320*/  S2UR UR11, SR_CTAID.Y ;  /* 0x00000000000b79c3 */ /* 0x000ee20000002600 */
[----:B------:R-:W-:Y:S02]  /*5330*/  UIADD3.X UR5, URZ, UR7, URZ, UP0, !UPT ;  /* 0x000000073f057290 */ /* 0x000fe400087fe43f */
[----:B------:R-:W-:-:S02]  /*5340*/  UIADD3 UR6, UP0, UR6, 0x670, URZ ;  /* 0x0000067006067890 */ /* 0x000fc4000ff1e03f */
[----:B------:R-:W-:Y:S02]  /*5350*/  UIADD3 UR32, UR37, 0xa000, URZ ;  /* 0x0000a00025207890 */ /* 0x000fe4000fffe03f */
[----:B------:R-:W-:Y:S01]  /*5360*/  UIADD3.X UR7, URZ, UR7, URZ, UP0, !UPT ;  /* 0x000000073f077290 */ /* 0x000fe200087fe43f */
[----:B------:R-:W4:Y:S01]  /*5370*/  S2UR UR12, SR_CTAID.Z ;  /* 0x00000000000c79c3 */ /* 0x000f220000002700 */
[----:B------:R-:W-:Y:S02]  /*5380*/  UIADD3 UR24, UR37, 0x2000, URZ ;  /* 0x0000200025187890 */ /* 0x000fe4000fffe03f */
[----:B------:R-:W-:Y:S01]  /*5390*/  UIADD3 UR16, UR37, 0x4000, URZ ;  /* 0x0000400025107890 */ /* 0x000fe2000fffe03f */
[----:B------:R-:W-:Y:S01]  /*53a0*/  UMOV UR9, URZ ;  /* 0x0000003f00097c82 */ /* 0x000fe20008000000 */
[----:B------:R-:W-:Y:S01]  /*53b0*/  UMOV UR41, 0x20 ;  /* 0x0000002000297882 */ /* 0x000fe20000000000 */
[----:B------:R-:W-:Y:S01]  /*53c0*/  UMOV UR33, 0x40 ;  /* 0x0000004000217882 */ /* 0x000fe20000000000 */
[----:B-1----:R-:W-:Y:S01]  /*53d0*/  USHF.L.U32 UR10, UR10, 0x7, URZ ;  /* 0x000000070a0a7899 */ /* 0x002fe2000800063f */
[----:B------:R-:W-:Y:S01]  /*53e0*/  UMOV UR25, 0x20 ;  /* 0x0000002000197882 */ /* 0x000fe20000000000 */
[----:B------:R-:W-:-:S05]  /*53f0*/  UMOV UR17, 0x40 ;  /* 0x0000004000117882 */ /* 0x000fca0000000000 */
[----:B------:R-:W-:Y:S01]  /*5400*/  UMOV UR42, UR10 ;  /* 0x0000000a002a7c82 */ /* 0x000fe20008000000 */
[----:B---3--:R-:W-:Y:S01]  /*5410*/  UMOV UR43, UR11 ;  /* 0x0000000b002b7c82 */ /* 0x008fe20008000000 */
[----:B------:R-:W-:Y:S01]  /*5420*/  UMOV UR35, UR11 ;  /* 0x0000000b00237c82 */ /* 0x000fe20008000000 */
[----:B------:R-:W-:Y:S01]  /*5430*/  UMOV UR34, UR10 ;  /* 0x0000000a00227c82 */ /* 0x000fe20008000000 */
[----:B------:R-:W-:Y:S01]  /*5440*/  UMOV UR27, UR11 ;  /* 0x0000000b001b7c82 */ /* 0x000fe20008000000 */
[----:B------:R-:W-:Y:S01]  /*5450*/  UMOV UR26, UR10 ;  /* 0x0000000a001a7c82 */ /* 0x000fe20008000000 */
[----:B------:R-:W-:Y:S01]  /*5460*/  UMOV UR19, UR11 ;  /* 0x0000000b00137c82 */ /* 0x000fe20008000000 */
[----:B------:R-:W-:Y:S01]  /*5470*/  UMOV UR18, UR10 ;  /* 0x0000000a00127c82 */ /* 0x000fe20008000000 */
[----:B----4-:R-:W-:Y:S01]  /*5480*/  UMOV UR44, UR12 ;  /* 0x0000000c002c7c82 */ /* 0x010fe20008000000 */
[----:B------:R1:W-:Y:S01]  /*5490*/  UTMASTG.4D [UR8], [UR4] ;  /* 0x00000008040073b5 */ /* 0x0003e20008018000 */
[----:B------:R-:W-:Y:S01]  /*54a0*/  UMOV UR36, UR12 ;  /* 0x0000000c00247c82 */ /* 0x000fe20008000000 */
        /* <DEDUP_REMOVED lines=8> */
[----:B---3--:R0:W-:Y:S02]  /*5530*/  UTMACMDFLUSH ;  /* 0x00000000000079b7 */ /* 0x0081e40000000000 */
.L_x_1049:
[----:B------:R-:W-:Y:S05]  /*5540*/  BSYNC B0 ;  /* 0x0000000000007941 */ /* 0x000fea0003800000 */
.L_x_1048:
[----:B------:R-:W-:-:S04]  /*5550*/  DEPBAR.LE SB0, 0x0 ;  /* 0x000080000000791a */ /* 0x000fc80000000000 */
[----:B------:R-:W-:Y:S05]  /*5560*/  EXIT ;  /* 0x000000000000794d */ /* 0x000fea0003800000 */
.L_x_1043:
[----:B------:R-:W2:Y:S01]  /*5570*/  S2R R0, SR_TID.X ;  /* 0x0000000000007919 */ /* 0x000ea20000002100 */
[----:B------:R-:W3:Y:S01]  /*5580*/  S2UR UR12, SR_CTAID.Y ;  /* 0x00000000000c79c3 */ /* 0x000ee20000002600 */
[----:B------:R-:W-:Y:S01]  /*5590*/  ULDC.64 UR4, c[0x0][0x208] ;  /* 0x0000820000047ab9 */ /* 0x000fe20000000a00 */
[----:B------:R-:W-:Y:S01]  /*55a0*/  BSSY B0, `(.L_x_1050) ;  /* 0x000003b000007945 */ /* 0x000fe20003800000 */
[----:B------:R-:W4:Y:S05]  /*55b0*/  S2R R19, SR_CTAID.X ;  /* 0x0000000000137919 */ /* 0x000f2a0000002500 */
[----:B-1----:R-:W1:Y:S08]  /*55c0*/  LDC.64 R4, c[0x0][0x820] ;  /* 0x00020800ff047b82 */ /* 0x002e700000000a00 */
[----:B------:R-:W5:Y:S08]  /*55d0*/  LDC R12, c[0x0][0x808] ;  /* 0x00020200ff0c7b82 */ /* 0x000f700000000800 */
[----:B------:R-:W4:Y:S01]  /*55e0*/  LDC.64 R10, c[0x0][0x850] ;  /* 0x00021400ff0a7b82 */ /* 0x000f220000000a00 */
[----:B---3--:R-:W-:Y:S01]  /*55f0*/  USHF.R.S32.HI UR7, URZ, 0x1f, UR12 ;  /* 0x0000001f3f077899 */ /* 0x008fe2000801140c */
[----:B--2---:R-:W-:-:S06]  /*5600*/  VIADD R3, R0, 0xffffff80 ;  /* 0xffffff8000037836 */ /* 0x004fcc0000000000 */
[----:B------:R-:W2:Y:S01]  /*5610*/  S2UR UR9, SR_CTAID.Z ;  /* 0x00000000000979c3 */ /* 0x000ea20000002700 */
[----:B------:R-:W-:-:S04]  /*5620*/  SHF.R.S32.HI R2, RZ, 0x1f, R3 ;  /* 0x0000001fff027819 */ /* 0x000fc80000011403 */
[----:B------:R-:W-:-:S03]  /*5630*/  LEA.HI R2, R2, R3, RZ, 0x2 ;  /* 0x0000000302027211 */ /* 0x000fc600078f10ff */
[----:B------:R-:W3:Y:S01]  /*5640*/  LDC.64 R16, c[0x0][0x828] ;  /* 0x00020a00ff107b82 */ /* 0x000ee20000000a00 */
[----:B------:R-:W-:Y:S02]  /*5650*/  LOP3.LUT R0, R2, 0x1ffffffc, RZ, 0xc0, !PT ;  /* 0x1ffffffc02007812 */ /* 0x000fe400078ec0ff */
[----:B------:R-:W-:-:S03]  /*5660*/  SHF.R.S32.HI R2, RZ, 0x2, R2 ;  /* 0x00000002ff027819 */ /* 0x000fc60000011402 */
[----:B------:R-:W-:Y:S02]  /*5670*/  IMAD.IADD R0, R3, 0x1, -R0 ;  /* 0x0000000103007824 */ /* 0x000fe400078e0a00 */
[----:B------:R-:W3:Y:S01]  /*5680*/  LDC.64 R14, c[0x0][0x858] ;  /* 0x00021600ff0e7b82 */ /* 0x000ee20000000a00 */
[----:B------:R-:W-:Y:S01]  /*5690*/  SHF.R.S32.HI R3, RZ, 0x1f, R2 ;  /* 0x0000001fff037819 */ /* 0x000fe20000011402 */
[----:B------:R-:W-:Y:S02]  /*56a0*/  IMAD.SHL.U32 R8, R0, 0x8, RZ ;  /* 0x0000000800087824 */ /* 0x000fe400078e00ff */
[----:B-1----:R-:W-:Y:S01]  /*56b0*/  IMAD R0, R4, UR7, RZ ;  /* 0x0000000704007c24 */ /* 0x002fe2000f8e02ff */
[----:B--2---:R-:W-:Y:S01]  /*56c0*/  USHF.R.S32.HI UR6, URZ, 0x1f, UR9 ;  /* 0x0000001f3f067899 */ /* 0x004fe20008011409 */
[----:B------:R-:W-:Y:S01]  /*56d0*/  VIADD R18, R8, 0x40 ;  /* 0x0000004008127836 */ /* 0x000fe20000000000 */
[----:B------:R-:W-:Y:S01]  /*56e0*/  SHF.R.S32.HI R9, RZ, 0x1f, R8 ;  /* 0x0000001fff097819 */ /* 0x000fe20000011408 */
[----:B------:R-:W-:-:S02]  /*56f0*/  IMAD R5, R5, UR12, R0 ;  /* 0x0000000c05057c24 */ /* 0x000fc4000f8e0200 */
[----:B----4-:R-:W-:Y:S02]  /*5700*/  IMAD R0, R10, UR7, RZ ;  /* 0x000000070a007c24 */ /* 0x010fe4000f8e02ff */
[----:B------:R-:W-:-:S04]  /*5710*/  IMAD.WIDE.U32 R6, R4, UR12, R8 ;  /* 0x0000000c04067c25 */ /* 0x000fc8000f8e0008 */
[----:B------:R-:W-:Y:S02]  /*5720*/  IMAD.IADD R7, R7, 0x1, R5 ;  /* 0x0000000107077824 */ /* 0x000fe400078e0205 */
[----:B------:R-:W-:-:S04]  /*5730*/  IMAD.WIDE R4, R19, 0x80, R2 ;  /* 0x0000008013047825 */ /* 0x000fc800078e0202 */
[----:B-----5:R-:W-:Y:S02]  /*5740*/  IMAD R3, R19, -0x80, R12 ;  /* 0xffffff8013037824 */ /* 0x020fe400078e020c */
[----:B------:R-:W-:Y:S02]  /*5750*/  IMAD R13, R11, UR12, R0 ;  /* 0x0000000c0b0d7c24 */ /* 0x000fe4000f8e0200 */
[----:B------:R-:W-:Y:S01]  /*5760*/  IMAD.WIDE.U32 R10, R10, UR12, R8 ;  /* 0x0000000c0a0a7c25 */ /* 0x000fe2000f8e0008 */
[----:B------:R-:W-:-:S03]  /*5770*/  ISETP.GE.AND P1, PT, R2, R3, PT ;  /* 0x000000030200720c */ /* 0x000fc60003f26270 */
[----:B------:R-:W-:Y:S02]  /*5780*/  VIADD R0, R2, 0x40 ;  /* 0x0000004002007836 */ /* 0x000fe40000000000 */
[----:B---3--:R-:W-:Y:S02]  /*5790*/  IMAD R12, R16, UR6, RZ ;  /* 0x00000006100c7c24 */ /* 0x008fe4000f8e02ff */
[----:B------:R-:W-:Y:S01]  /*57a0*/  IMAD R2, R14, UR6, RZ ;  /* 0x000000060e027c24 */ /* 0x000fe2000f8e02ff */
[----:B------:R-:W-:Y:S01]  /*57b0*/  ISETP.GE.AND P0, PT, R0, R3, PT ;  /* 0x000000030000720c */ /* 0x000fe20003f06270 */
[----:B------:R-:W-:Y:S02]  /*57c0*/  IMAD.IADD R11, R11, 0x1, R13 ;  /* 0x000000010b0b7824 */ /* 0x000fe400078e020d */
[----:B------:R-:W-:Y:S02]  /*57d0*/  IMAD R17, R17, UR9, R12 ;  /* 0x0000000911117c24 */ /* 0x000fe4000f8e020c */
[----:B------:R-:W-:-:S02]  /*57e0*/  IMAD R15, R15, UR9, R2 ;  /* 0x000000090f0f7c24 */ /* 0x000fc4000f8e0202 */
[----:B------:R-:W-:-:S04]  /*57f0*/  IMAD.WIDE.U32 R12, R14, UR9, R10 ;  /* 0x000000090e0c7c25 */ /* 0x000fc8000f8e000a */
[----:B------:R-:W-:-:S04]  /*5800*/  IMAD.WIDE.U32 R2, R16, UR9, R6 ;  /* 0x0000000910027c25 */ /* 0x000fc8000f8e0006 */
[----:B------:R-:W-:Y:S02]  /*5810*/  VIADD R16, R8, 0x20 ;  /* 0x0000002008107836 */ /* 0x000fe40000000000 */
[----:B------:R-:W-:Y:S02]  /*5820*/  IMAD.IADD R15, R13, 0x1, R15 ;  /* 0x000000010d0f7824 */ /* 0x000fe400078e020f */
[----:B------:R-:W-:Y:S01]  /*5830*/  IMAD.IADD R11, R3, 0x1, R17 ;  /* 0x00000001030b7824 */ /* 0x000fe200078e0211 */
        /* <DEDUP_REMOVED lines=17> */
.L_x_1051:
[----:B------:R-:W-:Y:S05]  /*5950*/  BSYNC B0 ;  /* 0x0000000000007941 */ /* 0x000fea0003800000 */
.L_x_1050:
[----:B------:R-:W-:Y:S04]  /*5960*/  BSSY B0, `(.L_x_1052) ;  /* 0x0000014000007945 */ /* 0x000fe80003800000 */
[----:B------:R-:W-:Y:S05]  /*5970*/  @P0 BRA `(.L_x_1053) ;  /* 0x0000000000480947 */ /* 0x000fea0003800000 */
[----:B------:R-:W-:Y:S01]  /*5980*/  IADD3 R7, P2, R4, 0x40, RZ ;  /* 0x0000004004077810 */ /* 0x000fe20007f5e0ff */
[----:B------:R-:W-:Y:S01]  /*5990*/  ULDC.64 UR10, c[0x0][0x818] ;  /* 0x00020600000a7ab9 */ /* 0x000fe20000000a00 */
[----:B------:R-:W-:Y:S01]  /*59a0*/  IMAD.MOV.U32 R3, RZ, RZ, R11 ;  /* 0x000000ffff037224 */ /* 0x000fe200078e000b */
[----:B------:R-:W-:Y:S02]  /*59b0*/  ULDC UR8, c[0x0][0x80c] ;  /* 0x0002030000087ab9 */ /* 0x000fe40000000800 */
[----:B------:R-:W-:Y:S01]  /*59c0*/  IMAD.X R0, RZ, RZ, R5, P2 ;  /* 0x000000ffff007224 */ /* 0x000fe200010e0605 */
[----:B------:R-:W-:Y:S01]  /*59d0*/  ISETP.GE.AND P3, PT, R8, UR8, PT ;  /* 0x0000000808007c0c */ /* 0x000fe2000bf66270 */
[----:B------:R-:W-:Y:S01]  /*59e0*/  IMAD.WIDE.U32 R2, R7, UR10, R2 ;  /* 0x0000000a07027c25 */ /* 0x000fe2000f8e0002 */
[----:B------:R-:W-:Y:S02]  /*59f0*/  ISETP.GE.AND P4, PT, R16, UR8, PT ;  /* 0x0000000810007c0c */ /* 0x000fe4000bf86270 */
[----:B------:R-:W-:Y:S01]  /*5a00*/  ISETP.GE.AND P5, PT, R18, UR8, PT ;  /* 0x0000000812007c0c */ /* 0x000fe2000bfa6270 */
        /* <DEDUP_REMOVED lines=9> */
.L_x_1053:
[----:B------:R-:W-:Y:S05]  /*5aa0*/  BSYNC B0 ;  /* 0x0000000000007941 */ /* 0x000fea0003800000 */
.L_x_1052:
[----:B------:R-:W-:Y:S04]  /*5ab0*/  BSSY B0, `(.L_x_1054) ;  /* 0x0000012000007945 */ /* 0x000fe80003800000 */
[----:B------:R-:W-:Y:S05]  /*5ac0*/  @P1 BRA `(.L_x_1055) ;  /* 0x0000000000401947 */ /* 0x000fea0003800000 */
[----:B------:R-:W-:Y:S01]  /*5ad0*/  ULDC.64 UR8, c[0x0][0x848] ;  /* 0x0002120000087ab9 */ /* 0x000fe20000000a00 */
[----:B------:R-:W-:Y:S01]  /*5ae0*/  IMAD.MOV.U32 R14, RZ, RZ, R12 ;  /* 0x000000ffff0e7224 */ /* 0x000fe200078e000c */
[----:B------:R-:W-:Y:S01]  /*5af0*/  ULDC UR6, c[0x0][0x83c] ;  /* 0x00020f0000067ab9 */ /* 0x000fe20000000800 */
[----:B--2---:R-:W-:Y:S01]  /*5b00*/  IMAD R7, R5, UR8, RZ ;  /* 0x0000000805077c24 */ /* 0x004fe2000f8e02ff */
        /* <DEDUP_REMOVED lines=12> */
.L_x_1055:
[----:B------:R-:W-:Y:S05]  /*5bd0*/  BSYNC B0 ;  /* 0x0000000000007941 */ /* 0x000fea0003800000 */
.L_x_1054:
[----:B------:R-:W-:Y:S04]  /*5be0*/  BSSY B0, `(.L_x_1056) ;  /* 0x0000016000007945 */ /* 0x000fe80003800000 */
[----:B------:R-:W-:Y:S05]  /*5bf0*/  @P0 BRA `(.L_x_1057) ;  /* 0x0000000000500947 */ /* 0x000fea0003800000 */
[----:B--23--:R-:W-:Y:S01]  /*5c00*/  IADD3 R7, P0, R4, 0x40, RZ ;  /* 0x0000004004077810 */ /* 0x00cfe20007f1e0ff */
        /* <DEDUP_REMOVED lines=18> */
[----:B------:R2:W-:Y:S02]  /*5d30*/  STG.E.128 desc[UR4][R4.64+0x80], RZ ;  /* 0x000080ff04007986 */ /* 0x0005e4000c101d04 */
.L_x_1057:
[----:B------:R-:W-:Y:S05]  /*5d40*/  BSYNC B0 ;  /* 0x0000000000007941 */ /* 0x000fea0003800000 */
.L_x_1056:
[----:B------:R-:W-:Y:S05]  /*5d50*/  EXIT ;  /* 0x000000000000794d */ /* 0x000fea0003800000 */
.L_x_1020:
[----:B------:R-:W-:-:S08]  /*5d60*/  NOP ;  /* 0x0000000000007918 */ /* 0x000fd00000000000 */
[----:B------:R-:W1:-:S00]  /*5d70*/  USETMAXREG.DEALLOC.CTAPOOL 0x18 ;  /* 0x00000018000079c8 */ /* 0x000e4000080e0500 */
[----:B-1----:R-:W-:Y:S01]  /*5d80*/  LOP3.LUT R2, R0, 0x3, RZ, 0xc0, !PT ;  /* 0x0000000300027812 */ /* 0x002fe200078ec0ff */
[----:B------:R-:W-:Y:S01]  /*5d90*/  BSSY B0, `(.L_x_1058) ;  /* 0x0000332000007945 */ /* 0x000fe20003800000 */
[----:B------:R-:W-:-:S04]  /*5da0*/  IMAD.MOV.U32 R0, RZ, RZ, RZ ;  /* 0x000000ffff007224 */ /* 0x000fc800078e00ff */
        /* <DEDUP_REMOVED lines=8> */
[----:B------:R-:W1:Y:S01]  /*5e30*/  S2UR UR9, SR_CTAID.X ;  /* 0x00000000000979c3 */ /* 0x000e620000002500 */
[----:B------:R-:W-:Y:S01]  /*5e40*/  ULDC UR4, c[0x0][0x280] ;  /* 0x0000a00000047ab9 */ /* 0x000fe20000000800 */
[----:B------:R-:W-:Y:S01]  /*5e50*/  ULDC UR6, c[0x0][0x290] ;  /* 0x0000a40000067ab9 */ /* 0x000fe20000000800 */
[----:B------:R-:W-:-:S05]  /*5e60*/  ULDC UR7, c[0x0][0x74c] ;  /* 0x0001d30000077ab9 */ /* 0x000fca0000000800 */
[----:B------:R-:W2:Y:S01]  /*5e70*/  S2UR UR13, SR_CTAID.Y ;  /* 0x00000000000d79c3 */ /* 0x000ea20000002600 */
[----:B-1----:R-:W-:Y:S02]  /*5e80*/  ULEA UR5, UR9, UR4, 0x7 ;  /* 0x0000000409057291 */ /* 0x002fe4000f8e383f */
[----:B------:R-:W-:Y:S02]  /*5e90*/  ISETP.LE.AND P0, PT, RZ, UR9, PT ;  /* 0x00000009ff007c0c */ /* 0x000fe4000bf03270 */
[----:B------:R-:W-:-:S04]  /*5ea0*/  UIADD3 UR5, -UR7, UR5, -UR6 ;  /* 0x0000000507057290 */ /* 0x000fc8000fffe906 */
[----:B------:R-:W-:-:S04]  /*5eb0*/  USHF.R.S32.HI UR6, URZ, 0x1f, UR5 ;  /* 0x0000001f3f067899 */ /* 0x000fc80008011405 */
[----:B------:R-:W-:-:S04]  /*5ec0*/  ULEA.HI UR6, UR6, UR5, URZ, 0x6 ;  /* 0x0000000506067291 */ /* 0x000fc8000f8f303f */
[----:B------:R-:W-:Y:S02]  /*5ed0*/  USHF.R.S32.HI UR5, URZ, 0x6, UR6 ;  /* 0x000000063f057899 */ /* 0x000fe40008011406 */
[----:B------:R-:W-:Y:S02]  /*5ee0*/  UIADD3 UR6, UR4, 0x3f, URZ ;  /* 0x0000003f04067890 */ /* 0x000fe4000fffe03f */
[----:B------:R-:W-:Y:S02]  /*5ef0*/  UISETP.LT.AND UP0, UPT, URZ, UR5, UPT ;  /* 0x000000053f00728c */ /* 0x000fe4000bf01270 */
[----:B------:R-:W-:Y:S02]  /*5f00*/  USHF.R.S32.HI UR7, URZ, 0x1f, UR6 ;  /* 0x0000001f3f077899 */ /* 0x000fe40008011406 */
[----:B------:R-:W-:Y:S02]  /*5f10*/  USEL UR5, URZ, UR5, !UP0 ;  /* 0x000000053f057287 */ /* 0x000fe4000c000000 */
[----:B------:R-:W-:-:S04]  /*5f20*/  ULEA.HI UR7, UR7, UR6, URZ, 0x6 ;  /* 0x0000000607077291 */ /* 0x000fc8000f8f303f */
[----:B------:R-:W-:Y:S01]  /*5f30*/  USHF.R.S32.HI UR8, URZ, 0x6, UR7 ;  /* 0x000000063f087899 */ /* 0x000fe20008011407 */
[----:B--2---:R-:W-:Y:S11]  /*5f40*/  @!P0 BRA `(.L_x_1061) ;  /* 0x0000000000288947 */ /* 0x004ff60003800000 */
        /* <DEDUP_REMOVED lines=10> */
.L_x_1061:
[----:B------:R-:W-:Y:S02]  /*5ff0*/  UISETP.GT.AND UP0, UPT, UR8, UR5, UPT ;  /* 0x000000050800728c */ /* 0x000fe4000bf04270 */
[----:B------:R-:W-:Y:S02]  /*6000*/  USHF.R.S32.HI UR14, URZ, 0x1f, UR12 ;  /* 0x0000001f3f0e7899 */ /* 0x000fe4000801140c */
[----:B------:R-:W-:Y:S02]  /*6010*/  USHF.R.S32.HI UR9, URZ, 0x1f, UR13 ;  /* 0x0000001f3f097899 */ /* 0x000fe4000801140d */
[----:B------:R-:W-:-:S13]  /*6020*/  PLOP3.LUT P0, PT, PT, PT, UP0, 0x80, 0x0 ;  /* 0x000000000000781c */ /* 0x000fda0003f0f008 */
[----:B------:R-:W-:Y:S05]  /*6030*/  @!P0 BRA `(.L_x_1060) ;  /* 0x00000030001c8947 */ /* 0x000fea0003800000 */
[----:B------:R-:W-:Y:S01]  /*6040*/  UIADD3 UR4, -UR5, UR8, URZ ;  /* 0x0000000805047290 */ /* 0x000fe2000fffe13f */
[----:B------:R-:W-:Y:S01]  /*6050*/  ULDC.64 UR10, c[0x0][0x2d8] ;  /* 0x0000b600000a7ab9 */ /* 0x000fe20000000a00 */
[----:B------:R-:W-:Y:S02]  /*6060*/  ELECT P0, URZ, PT ;  /* 0x00000000003f782f */ /* 0x000fe40003800000 */
[----:B------:R-:W-:Y:S02]  /*6070*/  ULOP3.LUT UR4, UR4, 0x1, URZ, 0xc0, !UPT ;  /* 0x0000000104047892 */ /* 0x000fe4000f8ec03f */
[----:B------:R-:W-:Y:S02]  /*6080*/  UIMAD UR9, UR9, UR10, URZ ;  /* 0x0000000a090972a4 */ /* 0x000fe4000f8e023f */
[----:B------:R-:W-:Y:S02]  /*6090*/  UISETP.NE.U32.AND UP0, UPT, UR4, 0x1, UPT ;  /* 0x000000010400788c */ /* 0x000fe4000bf05070 */
[----:B------:R-:W-:-:S02]  /*60a0*/  UIMAD.WIDE.U32 UR6, UR13, UR10, URZ ;  /* 0x0000000a0d0672a5 */ /* 0x000fc4000f8e003f */
[----:B------:R-:W-:Y:S02]  /*60b0*/  UIMAD UR9, UR13, UR11, UR9 ;  /* 0x0000000b0d0972a4 */ /* 0x000fe4000f8e0209 */
[----:B------:R-:W-:Y:S01]  /*60c0*/  PLOP3.LUT P1, PT, PT, PT, UP0, 0x80, 0x0 ;  /* 0x000000000000781c */ /* 0x000fe20003f2f008 */
[----:B------:R-:W-:Y:S01]  /*60d0*/  ULDC.64 UR10, c[0x0][0x2e0] ;  /* 0x0000b800000a7ab9 */ /* 0x000fe20000000a00 */
[----:B------:R-:W-:Y:S02]  /*60e0*/  UIADD3 UR7, UR7, UR9, URZ ;  /* 0x0000000907077290 */ /* 0x000fe4000fffe03f */
[----:B------:R-:W-:Y:S02]  /*60f0*/  UIMAD UR9, UR14, UR10, URZ ;  /* 0x0000000a0e0972a4 */ /* 0x000fe4000f8e023f */
[----:B------:R-:W-:Y:S02]  /*6100*/  UIMAD.WIDE.U32 UR6, UR12, UR10, UR6 ;  /* 0x0000000a0c0672a5 */ /* 0x000fe4000f8e0006 */
[----:B------:R-:W-:-:S04]  /*6110*/  UIMAD UR9, UR12, UR11, UR9 ;  /* 0x0000000b0c0972a4 */ /* 0x000fc8000f8e0209 */
[----:B------:R-:W-:Y:S01]  /*6120*/  UIADD3 UR9, UR7, UR9, URZ ;  /* 0x0000000907097290 */ /* 0x000fe2000fffe03f */
[----:B------:R-:W-:Y:S11]  /*6130*/  @P1 BRA `(.L_x_1062) ;  /* 0x0000000000bc1947 */ /* 0x000ff60003800000 */
[----:B------:R-:W-:Y:S01]  /*6140*/  UIMAD UR14, UR5, 0x1800, URZ ;  /* 0x00001800050e78a4 */ /* 0x000fe2000f8e023f */
        /* <DEDUP_REMOVED lines=9> */
[----:B------:R-:W-:Y:S01]  /*61e0*/  UMOV UR16, 0x0 ;  /* 0x0000000000107882 */ /* 0x000fe20000000000 */
[----:B------:R-:W-:Y:S02]  /*61f0*/  UMOV UR17, 0x14f00000 ;  /* 0x14f0000000117882 */ /* 0x000fe40000000000 */
[----:B------:R-:W-:-:S02]  /*6200*/  ULEA.HI.X UR11, UR13, UR11, UR15, 0x2, UP0 ;  /* 0x0000000b0d0b7291 */ /* 0x000fc400080f140f */
[----:B-1----:R-:W-:-:S03]  /*6210*/  ULEA UR4, UR12, UR4, 0x18 ;  /* 0x000000040c047291 */ /* 0x002fc6000f8ec03f */
[----:B------:R-:W-:Y:S01]  /*6220*/  UMOV UR12, 0x300 ;  /* 0x00000300000c7882 */ /* 0x000fe20000000000 */
[----:B------:R-:W-:-:S09]  /*6230*/  UIADD3 UR4, UR4, 0xc000, URZ ;  /* 0x0000c00004047890 */ /* 0x000fd2000fffe03f */
[----:B------:R1:W-:Y:S02]  /*6240*/  UBLKRED.G.S.ADD.F32.RN [UR10], [UR4], UR12, desc[UR16] ;  /* 0x0000100a040073bb */ /* 0x0003e400080a140c */
[----:B-1----:R0:W-:Y:S02]  /*6250*/  UTMACMDFLUSH ;  /* 0x00000000000079b7 */ /* 0x0021e40000000000 */
.L_x_1064:
[----:B------:R-:W-:Y:S05]  /*6260*/  BSYNC B1 ;  /* 0x0000000000017941 */ /* 0x000fea0003800000 */
.L_x_1063:
        /* <DEDUP_REMOVED lines=9> */
[----:B------:R-:W-:Y:S02]  /*6300*/  UMOV UR17, 0x14f00000 ;  /* 0x14f0000000117882 */ /* 0x000fe40000000000 */
[----:B------:R-:W-:Y:S02]  /*6310*/  ULEA.HI.X.SX32 UR4, UR4, UR9, 0x1, UP0 ;  /* 0x0000000904047291 */ /* 0x000fe400080f0e3f */
[----:B------:R-:W-:-:S04]  /*6320*/  ULEA UR10, UP0, UR15, UR10, 0x2 ;  /* 0x0000000a0f0a7291 */ /* 0x000fc8000f80103f */
[----:B------:R-:W-:-:S03]  /*6330*/  ULEA.HI.X UR11, UR15, UR11, UR4, 0x2, UP0 ;  /* 0x0000000b0f0b7291 */ /* 0x000fc600080f1404 */
[----:B------:R-:W-:Y:S01]  /*6340*/  UMOV UR4, 0x300 ;  /* 0x0000030000047882 */ /* 0x000fe20000000000 */
[----:B-1----:R-:W-:-:S04]  /*6350*/  ULEA UR12, UR13, UR12, 0x18 ;  /* 0x0000000c0d0c7291 */ /* 0x002fc8000f8ec03f */
[----:B------:R-:W-:-:S09]  /*6360*/  UIADD3 UR12, UR12, 0xf000, URZ ;  /* 0x0000f0000c0c7890 */ /* 0x000fd2000fffe03f */
[----:B------:R1:W-:Y:S01]  /*6370*/  UBLKRED.G.S.ADD.F32.RN [UR10], [UR12], UR4, desc[UR16] ;  /* 0x0000100a0c0073bb */ /* 0x0003e200080a1404 */
[----:B------:R0:W-:Y:S01]  /*6380*/  UTMACMDFLUSH ;  /* 0x00000000000079b7 */ /* 0x0001e20000000000 */
[----:B-1----:R-:W-:-:S04]  /*6390*/  DEPBAR.LE SB0, 0x1 ;  /* 0x000080400000791a */ /* 0x002fc80000000000 */
.L_x_1066:
[----:B------:R-:W-:Y:S05]  /*63a0*/  BSYNC B1 ;  /* 0x0000000000017941 */ /* 0x000fea0003800000 */
.L_x_1065:
[----:B------:R-:W-:Y:S06]  /*63b0*/  BAR.ARV 0xa, 0xa0 ;  /* 0x0282800000007b1d */ /* 0x000fec0000002000 */
[----:B------:R-:W-:Y:S04]  /*63c0*/  BSSY B1, `(.L_x_1067) ;  /* 0x0000003000017945 */ /* 0x000fe80003800000 */
[----:B------:R-:W-:Y:S05]  /*63d0*/  @!P0 BRA `(.L_x_1068) ;  /* 0x0000000000048947 */ /* 0x000fea0003800000 */
[----:B------:R-:W-:-:S04]  /*63e0*/  DEPBAR.LE SB0, 0x0 ;  /* 0x000080000000791a */ /* 0x000fc80000000000 */
.L_x_1068:
[----:B------:R-:W-:Y:S05]  /*63f0*/  BSYNC B1 ;  /* 0x0000000000017941 */ /* 0x000fea0003800000 */
.L_x_1067:
[----:B------:R-:W-:Y:S06]  /*6400*/  BAR.ARV 0xb, 0xa0 ;  /* 0x02c2800000007b1d */ /* 0x000fec0000002000 */
[----:B------:R-:W-:Y:S01]  /*6410*/  UIADD3 UR12, UR5, 0x1, URZ ;  /* 0x00000001050c7890 */ /* 0x000fe2000fffe03f */
[----:B------:R-:W-:Y:S11]  /*6420*/  BRA `(.L_x_1069) ;  /* 0x0000000000047947 */ /* 0x000ff60003800000 */
.L_x_1062:
[----:B------:R-:W-:-:S05]  /*6430*/  UMOV UR12, UR5 ;  /* 0x00000005000c7c82 */ /* 0x000fca0008000000 */
.L_x_1069:
[----:B------:R-:W-:-:S04]  /*6440*/  UIADD3 UR4, UR5, 0x1, URZ ;  /* 0x0000000105047890 */ /* 0x000fc8000fffe03f */
[----:B------:R-:W-:-:S06]  /*6450*/  UISETP.NE.AND UP0, UPT, UR8, UR4, UPT ;  /* 0x000000040800728c */ /* 0x000fcc000bf05270 */
[----:B------:R-:W-:-:S13]  /*6460*/  PLOP3.LUT P1, PT, PT, PT, UP0, 0x80, 0x0 ;  /* 0x000000000000781c */ /* 0x000fda0003f2f008 */
[----:B------:R-:W-:Y:S05]  /*6470*/  @!P1 BRA `(.L_x_1060) ;  /* 0x0000002c000c9947 */ /* 0x000fea0003800000 */
[----:B------:R-:W-:Y:S01]  /*6480*/  ULDC.64 UR18, c[0x0][0x2c0] ;  /* 0x0000b00000127ab9 */ /* 0x000fe20000000a00 */
[----:B------:R-:W-:Y:S02]  /*6490*/  UIMAD UR13, UR12, 0x1800, URZ ;  /* 0x000018000c0d78a4 */ /* 0x000fe4000f8e023f */
[----:B------:R-:W-:Y:S01]  /*64a0*/  ULEA UR18, UP0, UR6, UR18, 0x2 ;  /* 0x0000001206127291 */ /* 0x000fe2000f80103f */
[----:B------:R-:W-:Y:S01]  /*64b0*/  UMOV UR4, URZ ;  /* 0x0000003f00047c82 */ /* 0x000fe20008000000 */
[----:B------:R-:W-:Y:S02]  /*64c0*/  ULDC.64 UR24, c[0x0][0x2c0] ;  /* 0x0000b00000187ab9 */ /* 0x000fe40000000a00 */
[----:B------:R-:W-:Y:S02]  /*64d0*/  ULEA.HI.X UR19, UR6, UR19, UR9, 0x2, UP0 ;  /* 0x0000001306137291 */ /* 0x000fe400080f1409 */
[----:B------:R-:W-:Y:S02]  /*64e0*/  UIADD3 UR14, UP0, UR18, 0x3000, URZ ;  /* 0x00003000120e7890 */ /* 0x000fe4000ff1e03f */
[----:B------:R-:W-:-:S02]  /*64f0*/  UIADD3 UR16, UP1, UR18, 0x6000, URZ ;  /* 0x0000600012107890 */ /* 0x000fc4000ff3e03f */
[----:B------:R-:W-:Y:S02]  /*6500*/  UIADD3 UR18, UP2, UR18, 0x9000, URZ ;  /* 0x0000900012127890 */ /* 0x000fe4000ff5e03f */
[----:B------:R-:W-:Y:S02]  /*6510*/  UIADD3.X UR15, URZ, UR19, URZ, UP0, !UPT ;  /* 0x000000133f0f7290 */ /* 0x000fe400087fe43f */
[----:B------:R-:W-:Y:S02]  /*6520*/  UIADD3.X UR17, URZ, UR19, URZ, UP1, !UPT ;  /* 0x000000133f117290 */ /* 0x000fe40008ffe43f */
[----:B------:R-:W-:Y:S01]  /*6530*/  UIADD3.X UR19, URZ, UR19, URZ, UP2, !UPT ;  /* 0x000000133f137290 */ /* 0x000fe200097fe43f */
[----:B------:R-:W-:-:S11]  /*6540*/  UMOV UR20, UR13 ;  /* 0x0000000d00147c82 */ /* 0x000fd60008000000 */
.L_x_1082:
[----:B------:R-:W-:Y:S01]  /*6550*/  UIADD3 UR10, UR13, UR4, URZ ;  /* 0x000000040d0a7290 */ /* 0x000fe2000fffe03f */
[----:B------:R-:W-:Y:S03]  /*6560*/  BAR.SYNC.DEFER_BLOCKING 0xd, 0xa0 ;  /* 0x0342800000007b1d */ /* 0x000fe60000010000 */
[----:B------:R-:W-:Y:S02]  /*6570*/  UIMAD.WIDE UR26, UR10, 0x4, UR14 ;  /* 0x000000040a1a78a5 */ /* 0x000fe4000f8e020e */
[----:B------:R-:W-:Y:S01]  /*6580*/  UIMAD.WIDE UR28, UR10, 0x4, UR16 ;  /* 0x000000040a1c78a5 */ /* 0x000fe2000f8e0210 */
[----:B------:R-:W-:Y:S01]  /*6590*/  BSSY B1, `(.L_x_1070) ;  /* 0x0000010000017945 */ /* 0x000fe20003800000 */
[----:B------:R-:W-:-:S03]  /*65a0*/  UIMAD.WIDE UR10, UR10, 0x4, UR18 ;  /* 0x000000040a0a78a5 */ /* 0x000fc6000f8e0212 */
[----:B------:R-:W-:Y:S09]  /*65b0*/  @!P0 BRA `(.L_x_1071) ;  /* 0x0000000000348947 */ /* 0x000ff20003800000 */
[----:B------:R-:W1:Y:S01]  /*65c0*/  S2UR UR22, SR_CgaCtaId ;  /* 0x00000000001679c3 */ /* 0x000e620000008800 */
[----:B------:R-:W-:Y:S01]  /*65d0*/  UIADD3 UR23, UP0, UR20, UR6, URZ ;  /* 0x0000000614177290 */ /* 0x000fe2000ff1e03f */
[----:B------:R-:W-:Y:S01]  /*65e0*/  UMOV UR21, 0x400 ;  /* 0x0000040000157882 */ /* 0x000fe20000000000 */
[----:B------:R-:W-:Y:S02]  /*65f0*/  UMOV UR32, 0x0 ;  /* 0x0000000000207882 */ /* 0x000fe40000000000 */
[----:B------:R-:W-:Y:S01]  /*6600*/  ULEA.HI.X.SX32 UR30, UR20, UR9, 0x1, UP0 ;  /* 0x00000009141e7291 */ /* 0x000fe200080f0e3f */
[----:B------:R-:W-:Y:S01]  /*6610*/  UMOV UR33, 0x14f00000 ;  /* 0x14f0000000217882 */ /* 0x000fe20000000000 */
[----:B-1----:R-:W-:Y:S02]  /*6620*/  ULEA UR21, UR22, UR21, 0x18 ;  /* 0x0000001516157291 */ /* 0x002fe4000f8ec03f */
[----:B------:R-:W-:Y:S02]  /*6630*/  ULEA UR22, UP0, UR23, UR24, 0x2 ;  /* 0x0000001817167291 */ /* 0x000fe4000f80103f */
[----:B------:R-:W-:-:S02]  /*6640*/  UIADD3 UR21, UR21, 0xc000, URZ ;  /* 0x0000c00015157890 */ /* 0x000fc4000fffe03f */
[----:B------:R-:W-:-:S03]  /*6650*/  ULEA.HI.X UR23, UR23, UR25, UR30, 0x2, UP0 ;  /* 0x0000001917177291 */ /* 0x000fc600080f141e */
[----:B------:R-:W-:-:S06]  /*6660*/  UMOV UR30, 0x300 ;  /* 0x00000300001e7882 */ /* 0x000fcc0000000000 */
[----:B------:R1:W-:Y:S02]  /*6670*/  UBLKRED.G.S.ADD.F32.RN [UR22], [UR21], UR30, desc[UR32] ;  /* 0x00002016150073bb */ /* 0x0003e400080a141e */
[----:B-1----:R0:W-:Y:S02]  /*6680*/  UTMACMDFLUSH ;  /* 0x00000000000079b7 */ /* 0x0021e40000000000 */
.L_x_1071:
[----:B------:R-:W-:Y:S05]  /*6690*/  BSYNC B1 ;  /* 0x0000000000017941 */ /* 0x000fea0003800000 */
.L_x_1070:
        /* <DEDUP_REMOVED lines=13> */
.L_x_1073:
[----:B------:R-:W-:Y:S05]  /*6770*/  BSYNC B1 ;  /* 0x0000000000017941 */ /* 0x000fea0003800000 */
.L_x_1072:
[----:B------:R-:W-:Y:S06]  /*6780*/  BAR.ARV 0xa, 0xa0 ;  /* 0x0282800000007b1d */ /* 0x000fec0000002000 */
[----:B------:R-:W-:Y:S04]  /*6790*/  BSSY B1, `(.L_x_1074) ;  /* 0x0000003000017945 */ /* 0x000fe80003800000 */
[----:B------:R-:W-:Y:S05]  /*67a0*/  @!P0 BRA `(.L_x_1075) ;  /* 0x0000000000048947 */ /* 0x000fea0003800000 */
[----:B------:R-:W-:-:S04]  /*67b0*/  DEPBAR.LE SB0, 0x0 ;  /* 0x000080000000791a */ /* 0x000fc80000000000 */
.L_x_1075:
[----:B------:R-:W-:Y:S05]  /*67c0*/  BSYNC B1 ;  /* 0x0000000000017941 */ /* 0x000fea0003800000 */
.L_x_1074:
        /* <DEDUP_REMOVED lines=13> */
.L_x_1077:
[----:B------:R-:W-:Y:S05]  /*68a0*/  BSYNC B1 ;  /* 0x0000000000017941 */ /* 0x000fea0003800000 */
.L_x_1076:
        /* <DEDUP_REMOVED lines=13> */
.L_x_1079:
[----:B------:R-:W-:Y:S05]  /*6980*/  BSYNC B1 ;  /* 0x0000000000017941 */ /* 0x000fea0003800000 */
.L_x_1078:
[----:B------:R-:W-:Y:S01]  /*6990*/  UIADD3 UR12, UR12, 0x2, URZ ;  /* 0x000000020c0c7890 */ /* 0x000fe2000fffe03f */
[----:B------:R-:W-:Y:S06]  /*69a0*/  BAR.ARV 0xa, 0xa0 ;  /* 0x0282800000007b1d */ /* 0x000fec0000002000 */
[----:B------:R-:W-:Y:S01]  /*69b0*/  UISETP.GE.AND UP0, UPT, UR12, UR8, UPT ;  /* 0x000000080c00728c */ /* 0x000fe2000bf06270 */
[----:B------:R-:W-:Y:S04]  /*69c0*/  BSSY B1, `(.L_x_1080) ;  /* 0x0000003000017945 */ /* 0x000fe80003800000 */
[----:B------:R-:W-:Y:S06]  /*69d0*/  @!P0 BRA `(.L_x_1081) ;  /* 0x0000000000048947 */ /* 0x000fec0003800000 */
[----:B------:R-:W-:-:S04]  /*69e0*/  DEPBAR.LE SB0, 0x0 ;  /* 0x000080000000791a */ /* 0x000fc80000000000 */
.L_x_1081:
[----:B------:R-:W-:Y:S05]  /*69f0*/  BSYNC B1 ;  /* 0x0000000000017941 */ /* 0x000fea0003800000 */
.L_x_1080:
[----:B------:R-:W-:Y:S06]  /*6a00*/  BAR.ARV 0xb, 0xa0 ;  /* 0x02c2800000007b1d */ /* 0x000fec0000002000 */
[----:B------:R-:W-:Y:S01]  /*6a10*/  PLOP3.LUT P1, PT, PT, PT, UP0, 0x80, 0x0 ;  /* 0x000000000000781c */ /* 0x000fe20003f2f008 */
[----:B------:R-:W-:Y:S02]  /*6a20*/  UIADD3 UR20, UR20, 0x3000, URZ ;  /* 0x0000300014147890 */ /* 0x000fe4000fffe03f */
[----:B------:R-:W-:-:S10]  /*6a30*/  UIADD3 UR4, UR4, 0x3000, URZ ;  /* 0x0000300004047890 */ /* 0x000fd4000fffe03f */
[----:B------:R-:W-:Y:S05]  /*6a40*/  @!P1 BRA `(.L_x_1082) ;  /* 0xfffffff800c09947 */ /* 0x000fea000383ffff */
[----:B------:R-:W-:Y:S05]  /*6a50*/  BRA `(.L_x_1060) ;  /* 0x0000002400947947 */ /* 0x000fea0003800000 */
.L_x_1059:
[----:B------:R-:W1:Y:S01]  /*6a60*/  S2UR UR21, SR_CTAID.Z ;  /* 0x00000000001579c3 */ /* 0x000e620000002700 */
[----:B------:R-:W-:Y:S01]  /*6a70*/  IMAD.MOV.U32 R11, RZ, RZ, 0x1 ;  /* 0x00000001ff0b7424 */ /* 0x000fe200078e00ff */
[----:B-1----:R-:W-:-:S13]  /*6a80*/  ISETP.LE.AND P0, PT, RZ, UR21, PT ;  /* 0x00000015ff007c0c */ /* 0x002fda000bf03270 */
[----:B------:R-:W-:Y:S05]  /*6a90*/  @!P0 BRA `(.L_x_1083) ;  /* 0x0000002000f08947 */ /* 0x000fea0003800000 */
[----:B------:R-:W1:Y:S01]  /*6aa0*/  S2UR UR9, SR_CTAID.X ;  /* 0x00000000000979c3 */ /* 0x000e620000002500 */
[----:B------:R-:W-:Y:S01]  /*6ab0*/  ULDC UR8, c[0x0][0x280] ;  /* 0x0000a00000087ab9 */ /* 0x000fe20000000800 */
[----:B------:R-:W-:Y:S01]  /*6ac0*/  ULDC UR4, c[0x0][0x290] ;  /* 0x0000a40000047ab9 */ /* 0x000fe20000000800 */
[----:B------:R-:W-:-:S05]  /*6ad0*/  ULDC UR5, c[0x0][0x74c] ;  /* 0x0001d30000057ab9 */ /* 0x000fca0000000800 */
[----:B------:R-:W2:Y:S01]  /*6ae0*/  S2UR UR20, SR_CTAID.Y ;  /* 0x00000000001479c3 */ /* 0x000ea20000002600 */
[----:B-1----:R-:W-:Y:S02]  /*6af0*/  USHF.L.U32 UR11, UR9, 0x7, URZ ;  /* 0x00000007090b7899 */ /* 0x002fe4000800063f */
[----:B------:R-:W-:Y:S02]  /*6b00*/  ISETP.LE.AND P0, PT, RZ, UR9, PT ;  /* 0x00000009ff007c0c */ /* 0x000fe4000bf03270 */
[----:B------:R-:W-:-:S04]  /*6b10*/  UIADD3 UR4, -UR4, UR11, UR8 ;  /* 0x0000000b04047290 */ /* 0x000fc8000fffe108 */
[----:B------:R-:W-:-:S04]  /*6b20*/  UIADD3 UR4, UR4, -UR5, URZ ;  /* 0x8000000504047290 */ /* 0x000fc8000fffe03f */
[----:B------:R-:W-:-:S04]  /*6b30*/  USHF.R.S32.HI UR5, URZ, 0x1f, UR4 ;  /* 0x0000001f3f057899 */ /* 0x000fc80008011404 */
[----:B------:R-:W-:Y:S02]  /*6b40*/  ULEA.HI UR5, UR5, UR4, URZ, 0x6 ;  /* 0x0000000405057291 */ /* 0x000fe4000f8f303f */
[----:B------:R-:W-:Y:S02]  /*6b50*/  UIADD3 UR4, UR8, 0x3f, URZ ;  /* 0x0000003f08047890 */ /* 0x000fe4000fffe03f */
[----:B------:R-:W-:Y:S02]  /*6b60*/  USHF.R.S32.HI UR5, URZ, 0x6, UR5 ;  /* 0x000000063f057899 */ /* 0x000fe40008011405 */
[----:B------:R-:W-:Y:S02]  /*6b70*/  USHF.R.S32.HI UR6, URZ, 0x1f, UR4 ;  /* 0x0000001f3f067899 */ /* 0x000fe40008011404 */
[----:B------:R-:W-:Y:S02]  /*6b80*/  UISETP.LT.AND UP0, UPT, URZ, UR5, UPT ;  /* 0x000000053f00728c */ /* 0x000fe4000bf01270 */
[----:B------:R-:W-:-:S02]  /*6b90*/  ULEA.HI UR6, UR6, UR4, URZ, 0x6 ;  /* 0x0000000406067291 */ /* 0x000fc4000f8f303f */
[----:B------:R-:W-:Y:S02]  /*6ba0*/  USEL UR7, URZ, UR5, !UP0 ;  /* 0x000000053f077287 */ /* 0x000fe4000c000000 */
[----:B------:R-:W-:Y:S01]  /*6bb0*/  USHF.R.S32.HI UR6, URZ, 0x6, UR6 ;  /* 0x000000063f067899 */ /* 0x000fe20008011406 */
[----:B--2---:R-:W-:Y:S11]  /*6bc0*/  @!P0 BRA `(.L_x_1084) ;  /* 0x0000000000288947 */ /* 0x004ff60003800000 */
[----:B------:R-:W-:Y:S01]  /*6bd0*/  ULEA UR8, UR9, UR8, 0x7 ;  /* 0x0000000809087291 */ /* 0x000fe2000f8e383f */
[----:B------:R-:W-:Y:S01]  /*6be0*/  ULDC UR4, c[0x0][0x290] ;  /* 0x0000a40000047ab9 */ /* 0x000fe20000000800 */
[----:B------:R-:W-:Y:S02]  /*6bf0*/  ULDC UR5, c[0x0][0x748] ;  /* 0x0001d20000057ab9 */ /* 0x000fe40000000800 */
[----:B------:R-:W-:-:S04]  /*6c00*/  UIADD3 UR4, -UR4, 0xbf, UR8 ;  /* 0x000000bf04047890 */ /* 0x000fc8000fffe108 */
[----:B------:R-:W-:-:S04]  /*6c10*/  UIADD3 UR4, UR4, UR5, URZ ;  /* 0x0000000504047290 */ /* 0x000fc8000fffe03f */
[----:B------:R-:W-:-:S04]  /*6c20*/  USHF.R.S32.HI UR5, URZ, 0x1f, UR4 ;  /* 0x0000001f3f057899 */ /* 0x000fc80008011404 */
[----:B------:R-:W-:-:S04]  /*6c30*/  ULEA.HI UR5, UR5, UR4, URZ, 0x6 ;  /* 0x0000000405057291 */ /* 0x000fc8000f8f303f */
[----:B------:R-:W-:-:S04]  /*6c40*/  USHF.R.S32.HI UR5, URZ, 0x6, UR5 ;  /* 0x000000063f057899 */ /* 0x000fc80008011405 */
[----:B------:R-:W-:-:S04]  /*6c50*/  UISETP.LT.AND UP0, UPT, UR5, UR6, UPT ;  /* 0x000000060500728c */ /* 0x000fc8000bf01270 */
[----:B------:R-:W-:-:S12]  /*6c60*/  USEL UR6, UR5, UR6, UP0 ;  /* 0x0000000605067287 */ /* 0x000fd80008000000 */
.L_x_1084:
[----:B------:R-:W-:-:S06]  /*6c70*/  UISETP.GT.AND UP0, UPT, UR6, UR7, UPT ;  /* 0x000000070600728c */ /* 0x000fcc000bf04270 */
[----:B------:R-:W-:-:S13]  /*6c80*/  PLOP3.LUT P0, PT, PT, PT, UP0, 0x80, 0x0 ;  /* 0x000000000000781c */ /* 0x000fda0003f0f008 */
[----:B------:R-:W-:Y:S05]  /*6c90*/  @!P0 BRA `(.L_x_1083) ;  /* 0x0000002000708947 */ /* 0x000fea0003800000 */
[----:B------:R-:W-:Y:S01]  /*6ca0*/  USHF.R.S32.HI UR10, URZ, 0x1f, UR20 ;  /* 0x0000001f3f0a7899 */ /* 0x000fe20008011414 */
[----:B------:R-:W-:Y:S01]  /*6cb0*/  IMAD.U32 R4, RZ, RZ, UR7 ;  /* 0x00000007ff047e24 */ /* 0x000fe2000f8e00ff */
[----:B------:R-:W-:Y:S01]  /*6cc0*/  ULDC.64 UR8, c[0x0][0x718] ;  /* 0x0001c60000087ab9 */ /* 0x000fe20000000a00 */
[----:B------:R-:W-:Y:S01]  /*6cd0*/  ULDC.64 UR12, c[0x0][0x730] ;  /* 0x0001cc00000c7ab9 */ /* 0x000fe20000000a00 */
[----:B------:R-:W-:Y:S01]  /*6ce0*/  UIMAD.WIDE.U32 UR4, UR20, UR8, URZ ;  /* 0x00000008140472a5 */ /* 0x000fe2000f8e003f */
[----:B------:R-:W-:Y:S01]  /*6cf0*/  BSSY B1, `(.L_x_1083) ;  /* 0x0000216000017945 */ /* 0x000fe20003800000 */
[----:B------:R-:W-:Y:S01]  /*6d00*/  UIMAD UR8, UR10, UR8, URZ ;  /* 0x000000080a0872a4 */ /* 0x000fe2000f8e023f */
[----:B------:R-:W-:Y:S01]  /*6d10*/  IMAD.MOV.U32 R0, RZ, RZ, RZ ;  /* 0x000000ffff007224 */ /* 0x000fe200078e00ff */
[----:B------:R-:W-:Y:S02]  /*6d20*/  UIMAD UR10, UR10, UR12, URZ ;  /* 0x0000000c0a0a72a4 */ /* 0x000fe4000f8e023f */
[----:B------:R-:W-:-:S02]  /*6d30*/  UIMAD UR22, UR20, UR9, UR8 ;  /* 0x00000009141672a4 */ /* 0x000fc4000f8e0208 */
[----:B------:R-:W-:Y:S02]  /*6d40*/  UIMAD.WIDE.U32 UR8, UR20, UR12, URZ ;  /* 0x0000000c140872a5 */ /* 0x000fe4000f8e003f */
[----:B------:R-:W-:Y:S02]  /*6d50*/  UIMAD UR12, UR20, UR13, UR10 ;  /* 0x0000000d140c72a4 */ /* 0x000fe4000f8e020a */
[----:B------:R-:W-:Y:S01]  /*6d60*/  USHF.R.S32.HI UR13, URZ, 0x1f, UR21 ;  /* 0x0000001f3f0d7899 */ /* 0x000fe20008011415 */
[----:B------:R-:W-:Y:S01]  /*6d70*/  ULDC UR10, c[0x0][0x2e8] ;  /* 0x0000ba00000a7ab9 */ /* 0x000fe20000000800 */
[----:B------:R-:W-:Y:S01]  /*6d80*/  ELECT P0, URZ, PT ;  /* 0x00000000003f782f */ /* 0x000fe20003800000 */
[----:B------:R-:W-:Y:S01]  /*6d90*/  UISETP.NE.AND UP0, UPT, UR10, 0x1, UPT ;  /* 0x000000010a00788c */ /* 0x000fe2000bf05270 */
[----:B------:R-:W-:Y:S01]  /*6da0*/  ULDC.64 UR14, c[0x0][0x720] ;  /* 0x0001c800000e7ab9 */ /* 0x000fe20000000a00 */
[----:B------:R-:W-:Y:S02]  /*6db0*/  UIADD3 UR23, UR5, UR22, URZ ;  /* 0x0000001605177290 */ /* 0x000fe4000fffe03f */
[----:B------:R-:W-:-:S02]  /*6dc0*/  UIMAD UR10, UR13, UR14, URZ ;  /* 0x0000000e0d0a72a4 */ /* 0x000fc4000f8e023f */
[----:B------:R-:W-:Y:S01]  /*6dd0*/  UIADD3 UR9, UR9, UR12, URZ ;  /* 0x0000000c09097290 */ /* 0x000fe2000fffe03f */
[----:B------:R-:W-:Y:S01]  /*6de0*/  ULDC.64 UR18, c[0x0][0x738] ;  /* 0x0001ce0000127ab9 */ /* 0x000fe20000000a00 */
[----:B------:R-:W-:-:S03]  /*6df0*/  UMOV UR22, UR4 ;  /* 0x0000000400167c82 */ /* 0x000fc60008000000 */
[----:B------:R-:W-:Y:S01]  /*6e00*/  @UP0 ULDC UR16, c[0x0][0x2ec] ;  /* 0x0000bb0000100ab9 */ /* 0x000fe20000000800 */
[----:B------:R-:W-:Y:S02]  /*6e10*/  UIMAD UR13, UR13, UR18, URZ ;  /* 0x000000120d0d72a4 */ /* 0x000fe4000f8e023f */
[----:B------:R-:W-:Y:S02]  /*6e20*/  UIMAD UR5, UR21, UR15, UR10 ;  /* 0x0000000f150572a4 */ /* 0x000fe4000f8e020a */
[----:B------:R-:W-:Y:S02]  /*6e30*/  UIMAD.WIDE.U32 UR22, UR21, UR14, UR22 ;  /* 0x0000000e151672a5 */ /* 0x000fe4000f8e0016 */
[----:B------:R-:W-:Y:S02]  /*6e40*/  UIMAD.WIDE.U32 UR16, UR20, UR16, URZ ;  /* 0x00000010141072a5 */ /* 0x000fe4000f8e003f */
[----:B------:R-:W-:Y:S01]  /*6e50*/  UIMAD.WIDE.U32 UR14, UR21, UR18, UR8 ;  /* 0x00000012150e72a5 */ /* 0x000fe2000f8e0008 */
[----:B------:R-:W-:-:S02]  /*6e60*/  UMOV UR12, UR20 ;  /* 0x00000014000c7c82 */ /* 0x000fc40008000000 */
[----:B------:R-:W-:Y:S01]  /*6e70*/  @UP0 ULDC UR8, c[0x0][0x2f0] ;  /* 0x0000bc0000080ab9 */ /* 0x000fe20000000800 */
[----:B------:R-:W-:Y:S02]  /*6e80*/  UIMAD UR4, UR21, UR19, UR13 ;  /* 0x00000013150472a4 */ /* 0x000fe4000f8e020d */
[----:B------:R-:W-:Y:S01]  /*6e90*/  @UP0 USHF.R.U32.HI UR12, URZ, UR8, UR17 ;  /* 0x000000083f0c0299 */ /* 0x000fe20008011611 */
[----:B------:R-:W-:Y:S11]  /*6ea0*/  @!P0 BRA `(.L_x_1085) ;  /* 0x0000001c00e88947 */ /* 0x000ff60003800000 */
[----:B------:R-:W1:Y:S01]  /*6eb0*/  S2R R3, SR_CgaCtaId ;  /* 0x0000000000037919 */ /* 0x000e620000008800 */
[----:B------:R-:W-:-:S04]  /*6ec0*/  MOV R16, 0x400 ;  /* 0x0000040000107802 */ /* 0x000fc80000000f00 */
[----:B-1----:R-:W-:Y:S01]  /*6ed0*/  LEA R16, R3, R16, 0x18 ;  /* 0x0000001003107211 */ /* 0x002fe200078ec0ff */
[----:B------:R-:W-:-:S05]  /*6ee0*/  IMAD.MOV.U32 R3, RZ, RZ, 0x1 ;  /* 0x00000001ff037424 */ /* 0x000fca00078e00ff */
[----:B------:R-:W-:-:S04]  /*6ef0*/  SHF.L.U32 R3, R3, 0x1f, RZ ;  /* 0x0000001f03037819 */ /* 0x000fc800000006ff */
[----:B------:R-:W1:Y:S02]  /*6f00*/  SYNCS.PHASECHK.TRANS64.TRYWAIT P0, [R16+URZ+0x26820], R3 ;  /* 0x02682003100075a7 */ /* 0x000e64000800017f */
[----:B-1----:R-:W-:Y:S05]  /*6f10*/  @!P0 BRA `(.L_x_1086) ;  /* 0x0000002000d08947 */ /* 0x002fea0003800000 */
.L_x_1114:
[----:B------:R-:W2:Y:S01]  /*6f20*/  S2R R0, SR_TID.X ;  /* 0x0000000000007919 */ /* 0x000ea20000002100 */
[----:B------:R-:W-:Y:S02]  /*6f30*/  IMAD.U32 R15, RZ, RZ, UR23 ;  /* 0x00000017ff0f7e24 */ /* 0x000fe4000f8e00ff */
[----:B------:R-:W-:Y:S02]  /*6f40*/  IMAD.U32 R14, RZ, RZ, UR15 ;  /* 0x0000000fff0e7e24 */ /* 0x000fe4000f8e00ff */
[----:B------:R-:W-:Y:S02]  /*6f50*/  VIADD R15, R15, UR5 ;  /* 0x000000050f0f7c36 */ /* 0x000fe40008000000 */
        /* <DEDUP_REMOVED lines=11> */
.L_x_1087:
[----:B------:R-:W-:Y:S01]  /*7010*/  R2UR UR19, R4 ;  /* 0x00000000041372ca */ /* 0x000fe200000e0000 */
[----:B------:R-:W2:Y:S01]  /*7020*/  LDC.64 R6, c[0x0][0x198] ;  /* 0x00006600ff067b82 */ /* 0x000ea20000000a00 */
[----:B------:R-:W-:Y:S01]  /*7030*/  R2UR UR7, R15 ;  /* 0x000000000f0772ca */ /* 0x000fe200000e0000 */
[----:B------:R-:W-:Y:S01]  /*7040*/  ULDC.64 UR16, c[0x0][0x700] ;  /* 0x0001c00000107ab9 */ /* 0x000fe20000000a00 */
[----:B------:R-:W-:Y:S01]  /*7050*/  UMOV UR50, 0x0 ;  /* 0x0000000000327882 */ /* 0x000fe20000000000 */
[----:B------:R-:W-:Y:S01]  /*7060*/  IMAD.U32 R10, RZ, RZ, UR16 ;  /* 0x00000010ff0a7e24 */ /* 0x000fe2000f8e00ff */
[----:B------:R-:W-:Y:S01]  /*7070*/  UMOV UR51, 0x14f00000 ;  /* 0x14f0000000337882 */ /* 0x000fe20000000000 */
[----:B------:R-:W-:Y:S01]  /*7080*/  IMAD.U32 R9, RZ, RZ, UR17 ;  /* 0x00000011ff097e24 */ /* 0x000fe2000f8e00ff */
[----:B------:R-:W-:Y:S01]  /*7090*/  UMOV UR18, URZ ;  /* 0x0000003f00127c82 */ /* 0x000fe20008000000 */
[----:B------:R-:W-:Y:S01]  /*70a0*/  UMOV UR42, 0x20 ;  /* 0x00000020002a7882 */ /* 0x000fe20000000000 */
[----:B------:R-:W-:Y:S01]  /*70b0*/  UMOV UR44, UR20 ;  /* 0x00000014002c7c82 */ /* 0x000fe20008000000 */
[----:B------:R-:W-:Y:S01]  /*70c0*/  UMOV UR45, UR21 ;  /* 0x00000015002d7c82 */ /* 0x000fe20008000000 */
[----:B------:R-:W-:Y:S01]  /*70d0*/  UMOV UR26, 0x40 ;  /* 0x00000040001a7882 */ /* 0x000fe20000000000 */
[----:B------:R-:W-:Y:S01]  /*70e0*/  USHF.L.U32 UR19, UR19, 0x6, URZ ;  /* 0x0000000613137899 */ /* 0x000fe2000800063f */
[----:B------:R-:W-:Y:S01]  /*70f0*/  IMAD.MOV.U32 R5, RZ, RZ, 0xc000 ;  /* 0x0000c000ff057424 */ /* 0x000fe200078e00ff */
[----:B------:R-:W-:Y:S01]  /*7100*/  UMOV UR28, UR20 ;  /* 0x00000014001c7c82 */ /* 0x000fe20008000000 */
[----:B------:R-:W-:Y:S01]  /*7110*/  UMOV UR29, UR21 ;  /* 0x00000015001d7c82 */ /* 0x000fe20008000000 */
[----:B------:R-:W-:Y:S01]  /*7120*/  UIADD3 UR8, UP0, UR19, UR22, URZ ;  /* 0x0000001613087290 */ /* 0x000fe2000ff1e03f */
[----:B------:R-:W-:Y:S01]  /*7130*/  IMAD.MOV.U32 R19, RZ, RZ, RZ ;  /* 0x000000ffff137224 */ /* 0x000fe200078e00ff */
[----:B------:R-:W-:Y:S01]  /*7140*/  UMOV UR54, 0x0 ;  /* 0x0000000000367882 */ /* 0x000fe20000000000 */
[----:B------:R-:W-:Y:S01]  /*7150*/  UMOV UR43, UR19 ;  /* 0x00000013002b7c82 */ /* 0x000fe20008000000 */
[----:B------:R-:W-:-:S02]  /*7160*/  ULEA.HI.X.SX32 UR7, UR19, UR7, 0x1, UP0 ;  /* 0x0000000713077291 */ /* 0x000fc400080f0e3f */
[----:B-1----:R-:W-:Y:S01]  /*7170*/  IMAD.U32 R3, RZ, RZ, UR8 ;  /* 0x00000008ff037e24 */ /* 0x002fe2000f8e00ff */
[----:B------:R-:W-:Y:S01]  /*7180*/  UMOV UR27, UR19 ;  /* 0x00000013001b7c82 */ /* 0x000fe20008000000 */
[----:B------:R-:W-:Y:S01]  /*7190*/  IMAD.U32 R2, RZ, RZ, UR8 ;  /* 0x00000008ff027e24 */ /* 0x000fe2000f8e00ff */
[----:B------:R-:W-:Y:S01]  /*71a0*/  R2UR UR8, R16 ;  /* 0x00000000100872ca */ /* 0x000fe200000e0000 */
[----:B--2---:R-:W-:Y:S01]  /*71b0*/  IMAD.MOV.U32 R8, RZ, RZ, R6 ;  /* 0x000000ffff087224 */ /* 0x004fe200078e0006 */
[----:B------:R-:W-:Y:S01]  /*71c0*/  LEA R0, P1, R3, R10, 0x2 ;  /* 0x0000000a03007211 */ /* 0x000fe200078210ff */
[----:B------:R-:W-:Y:S01]  /*71d0*/  IMAD.U32 R3, RZ, RZ, UR7 ;  /* 0x00000007ff037e24 */ /* 0x000fe2000f8e00ff */
[----:B------:R-:W-:Y:S01]  /*71e0*/  UMOV UR7, 0x10 ;  /* 0x0000001000077882 */ /* 0x000fe20000000000 */
[----:B------:R-:W-:Y:S01]  /*71f0*/  UMOV UR55, 0x10000000 ;  /* 0x1000000000377882 */ /* 0x000fe20000000000 */
[----:B------:R-:W-:Y:S01]  /*7200*/  R2UR UR32, R0 ;  /* 0x00000000002072ca */ /* 0x000fe200000e0000 */
[----:B------:R-:W-:Y:S01]  /*7210*/  UMOV UR13, UR21 ;  /* 0x00000015000d7c82 */ /* 0x000fe20008000000 */
[----:B------:R-:W-:Y:S01]  /*7220*/  LEA.HI.X R2, R2, R9, R3, 0x2, P1 ;  /* 0x0000000902027211 */ /* 0x000fe200008f1403 */
[----:B------:R-:W-:Y:S01]  /*7230*/  UMOV UR10, UR18 ;  /* 0x00000012000a7c82 */ /* 0x000fe20008000000 */
[----:B------:R-:W-:Y:S01]  /*7240*/  IADD3 R0, P1, R8, 0x2f0, RZ ;  /* 0x000002f008007810 */ /* 0x000fe20007f3e0ff */
[----:B------:R-:W-:Y:S01]  /*7250*/  UMOV UR34, 0x10 ;  /* 0x0000001000227882 */ /* 0x000fe20000000000 */
[----:B------:R-:W-:Y:S01]  /*7260*/  R2UR UR33, R2 ;  /* 0x00000000022172ca */ /* 0x000fe200000e0000 */
[----:B------:R-:W-:Y:S01]  /*7270*/  UIADD3 UR17, UR8, 0x26810, URZ ;  /* 0x0002681008117890 */ /* 0x000fe2000fffe03f */
[----:B------:R-:W-:Y:S01]  /*7280*/  R2UR UR46, R0 ;  /* 0x00000000002e72ca */ /* 0x000fe200000e0000 */
[----:B------:R-:W-:Y:S01]  /*7290*/  UIADD3 UR16, UR8, 0x12000, URZ ;  /* 0x0001200008107890 */ /* 0x000fe2000fffe03f */
[----:B------:R-:W-:Y:S01]  /*72a0*/  IADD3 R0, P2, R8, 0x3f0, RZ ;  /* 0x000003f008007810 */ /* 0x000fe20007f5e0ff */
[----:B------:R-:W-:-:S02]  /*72b0*/  UIADD3 UR40, UR8, 0x13000, URZ ;  /* 0x0001300008287890 */ /* 0x000fc4000fffe03f */
[----:B------:R-:W-:Y:S01]  /*72c0*/  UIADD3 UR24, UR8, 0x14000, URZ ;  /* 0x0001400008187890 */ /* 0x000fe2000fffe03f */
[----:B------:R-:W-:Y:S01]  /*72d0*/  R2UR UR30, R0 ;  /* 0x00000000001e72ca */ /* 0x000fe200000e0000 */
[--C-:B------:R-:W-:Y:S01]  /*72e0*/  IMAD.X R0, RZ, RZ, R7.reuse, P1 ;  /* 0x000000ffff007224 */ /* 0x100fe200008e0607 */
[----:B------:R-:W-:Y:S01]  /*72f0*/  IADD3 R2, P1, R8, 0xf0, RZ ;  /* 0x000000f008027810 */ /* 0x000fe20007f3e0ff */
[----:B------:R-:W-:Y:S01]  /*7300*/  UIADD3 UR56, UR8, 0x1e000, URZ ;  /* 0x0001e00008387890 */ /* 0x000fe2000fffe03f */
[----:B------:R-:W-:Y:S02]  /*7310*/  UMOV UR41, UR17 ;  /* 0x0000001100297c82 */ /* 0x000fe40008000000 */
[----:B------:R-:W-:Y:S01]  /*7320*/  R2UR UR48, R2 ;  /* 0x00000000023072ca */ /* 0x000fe200000e0000 */
[--C-:B------:R-:W-:Y:S01]  /*7330*/  IMAD.X R3, RZ, RZ, R7.reuse, P1 ;  /* 0x000000ffff037224 */ /* 0x100fe200008e0607 */
[----:B------:R-:W-:Y:S01]  /*7340*/  R2UR UR47, R0 ;  /* 0x00000000002f72ca */ /* 0x000fe200000e0000 */
[----:B------:R-:W-:Y:S01]  /*7350*/  IMAD.X R0, RZ, RZ, R7, P2 ;  /* 0x000000ffff007224 */ /* 0x000fe200010e0607 */
[----:B------:R-:W-:Y:S01]  /*7360*/  UMOV UR25, UR17 ;  /* 0x0000001100197c82 */ /* 0x000fe20008000000 */
[----:B------:R-:W-:Y:S01]  /*7370*/  UMOV UR57, UR17 ;  /* 0x0000001100397c82 */ /* 0x000fe20008000000 */
[----:B------:R-:W-:Y:S01]  /*7380*/  R2UR UR49, R3 ;  /* 0x00000000033172ca */ /* 0x000fe200000e0000 */
[----:B------:R-:W-:Y:S01]  /*7390*/  UIADD3 UR9, UR8, 0x26800, URZ ;  /* 0x0002680008097890 */ /* 0x000fe2000fffe03f */
[----:B------:R-:W-:Y:S01]  /*73a0*/  R2UR UR31, R0 ;  /* 0x00000000001f72ca */ /* 0x000fe200000e0000 */
[----:B------:R-:W-:Y:S01]  /*73b0*/  IMAD.U32 R0, RZ, RZ, UR6 ;  /* 0x00000006ff007e24 */ /* 0x000fe2000f8e00ff */
[----:B------:R-:W-:Y:S01]  /*73c0*/  UMOV UR35, UR11 ;  /* 0x0000000b00237c82 */ /* 0x000fe20008000000 */
[----:B------:R-:W-:Y:S01]  /*73d0*/  UMOV UR36, UR12 ;  /* 0x0000000c00247c82 */ /* 0x000fe20008000000 */
[----:B------:R-:W-:Y:S01]  /*73e0*/  UMOV UR37, UR21 ;  /* 0x0000001500257c82 */ /* 0x000fe20008000000 */
[----:B------:R-:W-:Y:S01]  /*73f0*/  VIADD R6, R0, 0xffffffff ;  /* 0xffffffff00067836 */ /* 0x000fe20000000000 */
[----:B------:R-:W-:Y:S01]  /*7400*/  UMOV UR52, UR12 ;  /* 0x0000000c00347c82 */ /* 0x000fe20008000000 */
[----:B------:R-:W-:Y:S01]  /*7410*/  UMOV UR53, UR21 ;  /* 0x0000001500357c82 */ /* 0x000fe20008000000 */
[----:B------:R-:W-:Y:S01]  /*7420*/  UMOV UR58, 0x50 ;  /* 0x00000050003a7882 */ /* 0x000fe20000000000 */
[----:B------:R-:W-:Y:S01]  /*7430*/  UMOV UR59, UR11 ;  /* 0x0000000b003b7c82 */ /* 0x000fe20008000000 */
[----:B------:R1:W-:Y:S01]  /*7440*/  STL [R1], R6 ;  /* 0x0000000601007387 */ /* 0x0003e20000100800 */
[----:B------:R-:W-:Y:S01]  /*7450*/  ISETP.GE.AND P1, PT, R4, R6, PT ;  /* 0x000000060400720c */ /* 0x000fe20003f26270 */
[----:B------:R-:W-:Y:S01]  /*7460*/  UMOV UR60, UR12 ;  /* 0x0000000c003c7c82 */ /* 0x000fe20008000000 */
[----:B------:R-:W-:Y:S01]  /*7470*/  UMOV UR61, UR21 ;  /* 0x00000015003d7c82 */ /* 0x000fe20008000000 */
[----:B------:R-:W-:Y:S01]  /*7480*/  UTMALDG.4D [UR16], [UR48], desc[UR50] ;  /* 0x00003210300075b4 */ /* 0x000fe20008019000 */
[----:B------:R2:W-:Y:S01]  /*7490*/  UTMALDG.4D [UR40], [UR48], desc[UR50] ;  /* 0x00003228300075b4 */ /* 0x0005e20008019000 */
[----:B------:R-:W-:Y:S01]  /*74a0*/  UTMALDG.4D [UR24], [UR48], desc[UR50] ;  /* 0x00003218300075b4 */ /* 0x000fe20008019000 */
[----:B------:R3:W-:Y:S01]  /*74b0*/  UBLKCP.S.G [UR56], [UR32], UR7 ;  /* 0x00000038200073ba */ /* 0x0007e20008000207 */
[----:B------:R1:W-:Y:S01]  /*74c0*/  SYNCS.ARRIVE.TRANS64 RZ, [R16+URZ+0x26800], R5 ;  /* 0x0268000510ff79a7 */ /* 0x0003e2000800003f */
[----:B------:R4:W-:Y:S01]  /*74d0*/  UTMALDG.4D [UR8], [UR46], desc[UR54] ;  /* 0x000036082e0075b4 */ /* 0x0009e20008019000 */
[----:B--2---:R-:W-:Y:S01]  /*74e0*/  UIADD3 UR40, UR8, 0x4000, URZ ;  /* 0x0000400008287890 */ /* 0x004fe2000fffe03f */
[----:B------:R-:W-:Y:S01]  /*74f0*/  UMOV UR42, 0x40 ;  /* 0x00000040002a7882 */ /* 0x000fe20000000000 */
[----:B------:R-:W-:Y:S01]  /*7500*/  UMOV UR43, UR11 ;  /* 0x0000000b002b7c82 */ /* 0x000fe20008000000 */
[----:B------:R-:W-:Y:S01]  /*7510*/  UMOV UR44, UR12 ;  /* 0x0000000c002c7c82 */ /* 0x000fe20008000000 */
[----:B------:R-:W-:Y:S01]  /*7520*/  UMOV UR41, UR9 ;  /* 0x0000000900297c82 */ /* 0x000fe20008000000 */
[----:B---3--:R-:W-:-:S02]  /*7530*/  UIADD3 UR32, UR8, 0x1000, URZ ;  /* 0x0000100008207890 */ /* 0x008fc4000fffe03f */
[----:B------:R-:W-:Y:S02]  /*7540*/  UIADD3 UR48, UR8, 0x2000, URZ ;  /* 0x0000200008307890 */ /* 0x000fe4000fffe03f */
[----:B------:R-:W-:Y:S01]  /*7550*/  UIADD3 UR24, UR8, 0x3000, URZ ;  /* 0x0000300008187890 */ /* 0x000fe2000fffe03f */
[----:B------:R-:W-:Y:S01]  /*7560*/  UMOV UR33, UR9 ;  /* 0x0000000900217c82 */ /* 0x000fe20008000000 */
[----:B------:R-:W-:Y:S01]  /*7570*/  UMOV UR50, 0x20 ;  /* 0x0000002000327882 */ /* 0x000fe20000000000 */
[----:B------:R-:W-:Y:S01]  /*7580*/  UMOV UR51, UR11 ;  /* 0x0000000b00337c82 */ /* 0x000fe20008000000 */
[----:B------:R-:W-:Y:S01]  /*7590*/  UMOV UR49, UR9 ;  /* 0x0000000900317c82 */ /* 0x000fe20008000000 */
[----:B------:R-:W-:Y:S01]  /*75a0*/  UMOV UR26, 0x30 ;  /* 0x00000030001a7882 */ /* 0x000fe20000000000 */
[----:B------:R-:W-:Y:S01]  /*75b0*/  UMOV UR27, UR11 ;  /* 0x0000000b001b7c82 */ /* 0x000fe20008000000 */
[----:B------:R-:W-:Y:S01]  /*75c0*/  UMOV UR28, UR12 ;  /* 0x0000000c001c7c82 */ /* 0x000fe20008000000 */
[----:B------:R2:W-:Y:S01]  /*75d0*/  UTMALDG.4D [UR32], [UR46], desc[UR54] ;  /* 0x000036202e0075b4 */ /* 0x0005e20008019000 */
[----:B------:R-:W-:Y:S01]  /*75e0*/  UMOV UR25, UR9 ;  /* 0x0000000900197c82 */ /* 0x000fe20008000000 */
[----:B------:R-:W-:Y:S01]  /*75f0*/  UIADD3 UR56, UR8, 0x5000, URZ ;  /* 0x0000500008387890 */ /* 0x000fe2000fffe03f */
[----:B------:R-:W-:Y:S01]  /*7600*/  UMOV UR57, UR9 ;  /* 0x0000000900397c82 */ /* 0x000fe20008000000 */
[----:B----4-:R-:W-:Y:S01]  /*7610*/  UMOV UR10, 0x40 ;  /* 0x00000040000a7882 */ /* 0x010fe20000000000 */
[----:B------:R-:W-:Y:S01]  /*7620*/  UTMALDG.4D [UR48], [UR46], desc[UR54] ;  /* 0x000036302e0075b4 */ /* 0x000fe20008019000 */
[----:B------:R3:W-:Y:S01]  /*7630*/  UTMALDG.4D [UR24], [UR46], desc[UR54] ;  /* 0x000036182e0075b4 */ /* 0x0007e20008019000 */
[----:B------:R1:W-:Y:S01]  /*7640*/  UTMALDG.4D [UR40], [UR46], desc[UR54] ;  /* 0x000036282e0075b4 */ /* 0x0003e20008019000 */
[----:B--2---:R-:W-:Y:S01]  /*7650*/  UIADD3 UR32, UR8, 0x6000, URZ ;  /* 0x0000600008207890 */ /* 0x004fe2000fffe03f */
[----:B------:R-:W-:-:S02]  /*7660*/  UMOV UR34, UR18 ;  /* 0x0000001200227c82 */ /* 0x000fc40008000000 */
[----:B------:R1:W-:Y:S06]  /*7670*/  UTMALDG.4D [UR56], [UR46], desc[UR54] ;  /* 0x000036382e0075b4 */ /* 0x0003ec0008019000 */
[----:B------:R1:W-:Y:S01]  /*7680*/  UTMALDG.4D [UR32], [UR30], desc[UR54] ;  /* 0x000036201e0075b4 */ /* 0x0003e20008019000 */
[----:B---3--:R-:W-:Y:S02]  /*7690*/  UIADD3 UR24, UR8, 0x8000, URZ ;  /* 0x0000800008187890 */ /* 0x008fe4000fffe03f */
[----:B------:R-:W-:Y:S01]  /*76a0*/  UIADD3 UR8, UR8, 0xa000, URZ ;  /* 0x0000a00008087890 */ /* 0x000fe2000fffe03f */
[----:B------:R-:W-:-:S06]  /*76b0*/  UMOV UR26, 0x20 ;  /* 0x00000020001a7882 */ /* 0x000fcc0000000000 */
[----:B------:R1:W-:Y:S02]  /*76c0*/  UTMALDG.4D [UR24], [UR30], desc[UR54] ;  /* 0x000036181e0075b4 */ /* 0x0003e40008019000 */
[----:B------:R1:W-:Y:S02]  /*76d0*/  UTMALDG.4D [UR8], [UR30], desc[UR54] ;  /* 0x000036081e0075b4 */ /* 0x0003e40008019000 */
[----:B-1----:R-:W-:Y:S05]  /*76e0*/  @P1 BRA `(.L_x_1088) ;  /* 0x0000001000e41947 */ /* 0x002fea0003800000 */
[----:B------:R-:W-:Y:S01]  /*76f0*/  R2UR UR7, R4 ;  /* 0x00000000040772ca */ /* 0x000fe200000e0000 */
[----:B------:R-:W1:Y:S01]  /*7700*/  S2R R6, SR_TID.X ;  /* 0x0000000000067919 */ /* 0x000e620000002100 */
[----:B------:R-:W-:Y:S01]  /*7710*/  UIADD3 UR8, UR6, -0x2, URZ ;  /* 0xfffffffe06087890 */ /* 0x000fe2000fffe03f */
[----:B------:R-:W-:-:S05]  /*7720*/  IMAD.MOV.U32 R11, RZ, RZ, 0x1 ;  /* 0x00000001ff0b7424 */ /* 0x000fca00078e00ff */
[----:B------:R-:W-:-:S05]  /*7730*/  ISETP.NE.AND P1, PT, R4, UR8, PT ;  /* 0x0000000804007c0c */ /* 0x000fca000bf25270 */
[----:B------:R-:W-:-:S04]  /*7740*/  ULOP3.LUT UR7, URZ, UR7, URZ, 0x33, !UPT ;  /* 0x000000073f077292 */ /* 0x000fc8000f8e333f */
[----:B------:R-:W-:-:S06]  /*7750*/  UIADD3 UR7, UR7, UR6, URZ ;  /* 0x0000000607077290 */ /* 0x000fcc000fffe03f */
[----:B------:R-:W-:-:S05]  /*7760*/  IMAD.U32 R0, RZ, RZ, UR7 ;  /* 0x00000007ff007e24 */ /* 0x000fca000f8e00ff */
[----:B------:R-:W-:Y:S01]  /*7770*/  LOP3.LUT R5, R0, 0x1, RZ, 0xc0, !PT ;  /* 0x0000000100057812 */ /* 0x000fe200078ec0ff */
[----:B------:R-:W-:-:S04]  /*7780*/  IMAD.MOV.U32 R0, RZ, RZ, R4 ;  /* 0x000000ffff007224 */ /* 0x000fc800078e0004 */
[----:B------:R2:W-:Y:S01]  /*7790*/  STL [R1+0x4], R5 ;  /* 0x0000040501007387 */ /* 0x0005e20000100800 */
[----:B-1----:R-:W-:Y:S01]  /*77a0*/  LOP3.LUT R6, R6, 0x1f, RZ, 0xc0, !PT ;  /* 0x0000001f06067812 */ /* 0x002fe200078ec0ff */
[----:B------:R-:W-:Y:S06]  /*77b0*/  @!P1 BRA `(.L_x_1089) ;  /* 0x0000000c00209947 */ /* 0x000fec0003800000 */
[----:B------:R-:W-:Y:S01]  /*77c0*/  R2UR UR8, R5 ;  /* 0x00000000050872ca */ /* 0x000fe200000e0000 */
[----:B------:R-:W-:Y:S02]  /*77d0*/  IMAD.MOV.U32 R0, RZ, RZ, R4 ;  /* 0x000000ffff007224 */ /* 0x000fe400078e0004 */
[----:B------:R-:W-:-:S10]  /*77e0*/  IMAD.MOV.U32 R11, RZ, RZ, 0x1 ;  /* 0x00000001ff0b7424 */ /* 0x000fd400078e00ff */
[----:B------:R-:W-:-:S06]  /*77f0*/  UIADD3 UR7, UR7, -UR8, URZ ;  /* 0x8000000807077290 */ /* 0x000fcc000fffe03f */
[----:B------:R-:W-:-:S07]  /*7800*/  IMAD.U32 R20, RZ, RZ, UR7 ;  /* 0x00000007ff147e24 */ /* 0x000fce000f8e00ff */
.L_x_1098:
[----:B--234-:R-:W-:-:S04]  /*7810*/  SHF.L.U32 R21, R11, 0x1f, RZ ;  /* 0x0000001f0b157819 */ /* 0x01cfc800000006ff */
[----:B------:R-:W1:Y:S02]  /*7820*/  SYNCS.PHASECHK.TRANS64.TRYWAIT P1, [R16+URZ+0x26840], R21 ;  /* 0x02684015100075a7 */ /* 0x000e64000802017f */
[----:B-1----:R-:W-:Y:S05]  /*7830*/  @!P1 BRA `(.L_x_1090) ;  /* 0x00000018009c9947 */ /* 0x002fea0003800000 */
.L_x_1115:
[----:B------:R-:W-:Y:S05]  /*7840*/  @P0 BRA `(.L_x_1091) ;  /* 0x0000000000140947 */ /* 0x000fea0003800000 */
[----:B------:R-:W-:Y:S01]  /*7850*/  ISETP.NE.AND P1, PT, R6, RZ, PT ;  /* 0x000000ff0600720c */ /* 0x000fe20003f25270 */
[----:B------:R-:W-:-:S04]  /*7860*/  IMAD.MOV.U32 R3, RZ, RZ, 0x3100 ;  /* 0x00003100ff037424 */ /* 0x000fc800078e00ff */
[----:B------:R3:W-:Y:S08]  /*7870*/  SYNCS.ARRIVE.TRANS64 RZ, [R16+URZ+0x26830], R3 ;  /* 0x0268300310ff79a7 */ /* 0x0007f0000800003f */
[----:B------:R-:W-:Y:S05]  /*7880*/  @!P1 BRA `(.L_x_1091) ;  /* 0x0000000000049947 */ /* 0x000fea0003800000 */
[----:B------:R-:W-:Y:S01]  /*7890*/  BPT.TRAP 0x1 ;  /* 0x000000040000795c */ /* 0x000fe20000300000 */
.L_x_1091:
[----:B------:R-:W3:Y:S01]  /*78a0*/  LDC.64 R12, c[0x0][0x728] ;  /* 0x0001ca00ff0c7b82 */ /* 0x000ee20000000a00 */
[----:B------:R-:W-:Y:S01]  /*78b0*/  IMAD.SHL.U32 R18, R0, 0x40, RZ ;  /* 0x0000004000127824 */ /* 0x000fe200078e00ff */
[----:B------:R-:W-:Y:S01]  /*78c0*/  R2UR UR40, R16 ;  /* 0x00000000102872ca */ /* 0x000fe200000e0000 */
[----:B------:R-:W-:Y:S01]  /*78d0*/  UMOV UR30, 0x0 ;  /* 0x00000000001e7882 */ /* 0x000fe20000000000 */
[----:B------:R-:W-:Y:S01]  /*78e0*/  UMOV UR31, 0x14f00000 ;  /* 0x14f00000001f7882 */ /* 0x000fe20000000000 */
[----:B------:R-:W-:Y:S01]  /*78f0*/  UMOV UR18, URZ ;  /* 0x0000003f00127c82 */ /* 0x000fe20008000000 */
[C---:B------:R-:W-:Y:S01]  /*7900*/  IADD3 R2, P1, R18.reuse, UR14, RZ ;  /* 0x0000000e12027c10 */ /* 0x040fe2000ff3e0ff */
[----:B------:R-:W-:Y:S01]  /*7910*/  UMOV UR34, 0x20 ;  /* 0x0000002000227882 */ /* 0x000fe20000000000 */
[----:B--2---:R-:W2:Y:S01]  /*7920*/  LDC.64 R4, c[0x0][0x198] ;  /* 0x00006600ff047b82 */ /* 0x004ea20000000a00 */
[----:B------:R-:W-:Y:S01]  /*7930*/  R2UR UR19, R18 ;  /* 0x00000000121372ca */ /* 0x000fe200000e0000 */
[----:B------:R-:W-:Y:S01]  /*7940*/  UMOV UR36, UR20 ;  /* 0x0000001400247c82 */ /* 0x000fe20008000000 */
[----:B------:R-:W-:Y:S01]  /*7950*/  UMOV UR37, UR21 ;  /* 0x0000001500257c82 */ /* 0x000fe20008000000 */
[----:B------:R-:W-:Y:S01]  /*7960*/  UMOV UR26, 0x40 ;  /* 0x00000040001a7882 */ /* 0x000fe20000000000 */
[----:B------:R-:W-:Y:S01]  /*7970*/  UMOV UR28, UR20 ;  /* 0x00000014001c7c82 */ /* 0x000fe20008000000 */
[----:B------:R-:W-:Y:S01]  /*7980*/  UMOV UR29, UR21 ;  /* 0x00000015001d7c82 */ /* 0x000fe20008000000 */
        /* <DEDUP_REMOVED lines=11> */
[----:B------:R-:W-:Y:S01]  /*7a40*/  LEA.HI.X.SX32 R3, R18, R14, 0x1, P1 ;  /* 0x0000000e12037211 */ /* 0x000fe200008f0eff */
[----:B------:R-:W-:Y:S01]  /*7a50*/  UMOV UR7, 0x10 ;  /* 0x0000001000077882 */ /* 0x000fe20000000000 */
[----:B--2---:R-:W-:Y:S01]  /*7a60*/  IMAD.MOV.U32 R8, RZ, RZ, R4 ;  /* 0x000000ffff087224 */ /* 0x004fe200078e0004 */
[----:B------:R-:W-:Y:S01]  /*7a70*/  UMOV UR41, UR17 ;  /* 0x0000001100297c82 */ /* 0x000fe20008000000 */
[----:B------:R-:W-:Y:S01]  /*7a80*/  IMAD.MOV.U32 R7, RZ, RZ, R5 ;  /* 0x000000ffff077224 */ /* 0x000fe200078e0005 */
[----:B------:R-:W-:-:S02]  /*7a90*/  LEA.HI.X R2, R2, R13, R3, 0x2, P2 ;  /* 0x0000000d02027211 */ /* 0x000fc400010f1403 */
[----:B------:R-:W-:Y:S02]  /*7aa0*/  IADD3 R4, P1, R8, 0x1f0, RZ ;  /* 0x000001f008047810 */ /* 0x000fe40007f3e0ff */
[----:B------:R-:W-:Y:S02]  /*7ab0*/  R2UR UR43, R2 ;  /* 0x00000000022b72ca */ /* 0x000fe400000e0000 */
[----:B------:R-:W-:Y:S01]  /*7ac0*/  R2UR UR8, R4 ;  /* 0x00000000040872ca */ /* 0x000fe200000e0000 */
[----:B------:R-:W-:-:S05]  /*7ad0*/  IMAD.X R5, RZ, RZ, R7, P1 ;  /* 0x000000ffff057224 */ /* 0x000fca00008e0607 */
[----:B------:R-:W-:-:S13]  /*7ae0*/  R2UR UR9, R5 ;  /* 0x00000000050972ca */ /* 0x000fda00000e0000 */
[----:B------:R2:W-:Y:S01]  /*7af0*/  UTMALDG.4D [UR16], [UR8], desc[UR30] ;  /* 0x00001e10080075b4 */ /* 0x0005e20008019000 */
[----:B------:R2:W-:Y:S01]  /*7b00*/  UTMALDG.4D [UR32], [UR8], desc[UR30] ;  /* 0x00001e20080075b4 */ /* 0x0005e20008019000 */
[----:B------:R2:W-:Y:S01]  /*7b10*/  UTMALDG.4D [UR24], [UR8], desc[UR30] ;  /* 0x00001e18080075b4 */ /* 0x0005e20008019000 */
[----:B------:R2:W-:Y:S01]  /*7b20*/  UBLKCP.S.G [UR40], [UR42], UR7 ;  /* 0x000000282a0073ba */ /* 0x0005e20008000207 */
[----:B------:R-:W3:Y:S02]  /*7b30*/  SYNCS.PHASECHK.TRANS64.TRYWAIT P1, [R16+URZ+0x26828], R21 ;  /* 0x02682815100075a7 */ /* 0x000ee4000802017f */
[----:B--23--:R-:W-:Y:S05]  /*7b40*/  @!P1 BRA `(.L_x_1092) ;  /* 0x0000001400ec9947 */ /* 0x00cfea0003800000 */
.L_x_1116:
[----:B------:R-:W-:Y:S05]  /*7b50*/  @P0 BRA `(.L_x_1093) ;  /* 0x0000000000140947 */ /* 0x000fea0003800000 */
[----:B------:R-:W-:Y:S01]  /*7b60*/  ISETP.NE.AND P1, PT, R6, RZ, PT ;  /* 0x000000ff0600720c */ /* 0x000fe20003f25270 */
[----:B------:R-:W-:-:S04]  /*7b70*/  IMAD.MOV.U32 R2, RZ, RZ, 0x3100 ;  /* 0x00003100ff027424 */ /* 0x000fc800078e00ff */
[----:B------:R3:W-:Y:S08]  /*7b80*/  SYNCS.ARRIVE.TRANS64 RZ, [R16+URZ+0x26818], R2 ;  /* 0x0268180210ff79a7 */ /* 0x0007f0000800003f */
[----:B------:R-:W-:Y:S05]  /*7b90*/  @!P1 BRA `(.L_x_1093) ;  /* 0x0000000000049947 */ /* 0x000fea0003800000 */
[----:B------:R-:W-:Y:S01]  /*7ba0*/  BPT.TRAP 0x1 ;  /* 0x000000040000795c */ /* 0x000fe20000300000 */
.L_x_1093:
[----:B------:R-:W-:Y:S01]  /*7bb0*/  VIADD R18, R18, 0x40 ;  /* 0x0000004012127836 */ /* 0x000fe20000000000 */
[----:B------:R-:W-:Y:S01]  /*7bc0*/  ULDC.64 UR8, c[0x0][0x700] ;  /* 0x0001c00000087ab9 */ /* 0x000fe20000000a00 */
[----:B------:R-:W-:Y:S01]  /*7bd0*/  R2UR UR40, R16 ;  /* 0x00000000102872ca */ /* 0x000fe200000e0000 */
[----:B------:R-:W-:Y:S01]  /*7be0*/  IMAD.U32 R10, RZ, RZ, UR8 ;  /* 0x00000008ff0a7e24 */ /* 0x000fe2000f8e00ff */
[----:B------:R-:W-:Y:S01]  /*7bf0*/  UMOV UR30, 0x0 ;  /* 0x00000000001e7882 */ /* 0x000fe20000000000 */
[----:B---3--:R-:W-:Y:S01]  /*7c00*/  IADD3 R2, P1, R18, UR22, RZ ;  /* 0x0000001612027c10 */ /* 0x008fe2000ff3e0ff */
[----:B------:R-:W-:Y:S01]  /*7c10*/  IMAD.U32 R9, RZ, RZ, UR9 ;  /* 0x00000009ff097e24 */ /* 0x000fe2000f8e00ff */
[----:B------:R-:W-:Y:S01]  /*7c20*/  SHF.R.S32.HI R17, RZ, 0x1f, R18 ;  /* 0x0000001fff117819 */ /* 0x000fe20000011412 */
[----:B------:R-:W-:Y:S01]  /*7c30*/  UMOV UR31, 0x14f00000 ;  /* 0x14f00000001f7882 */ /* 0x000fe20000000000 */
[----:B------:R-:W-:Y:S01]  /*7c40*/  LEA R3, P2, R2, R10, 0x2 ;  /* 0x0000000a02037211 */ /* 0x000fe200078410ff */
[----:B------:R-:W-:Y:S01]  /*7c50*/  UMOV UR34, URZ ;  /* 0x0000003f00227c82 */ /* 0x000fe20008000000 */
[----:B------:R-:W-:Y:S01]  /*7c60*/  R2UR UR35, R18 ;  /* 0x00000000122372ca */ /* 0x000fe200000e0000 */
[----:B------:R-:W-:Y:S01]  /*7c70*/  UMOV UR36, UR20 ;  /* 0x0000001400247c82 */ /* 0x000fe20008000000 */
[----:B------:R-:W-:Y:S01]  /*7c80*/  R2UR UR42, R3 ;  /* 0x00000000032a72ca */ /* 0x000fe200000e0000 */
[----:B------:R-:W-:Y:S01]  /*7c90*/  IMAD.X R3, R17, 0x1, R15, P1 ;  /* 0x0000000111037824 */ /* 0x000fe200008e060f */
[----:B------:R-:W-:-:S02]  /*7ca0*/  UIADD3 UR33, UR40, 0x26818, URZ ;  /* 0x0002681828217890 */ /* 0x000fc4000fffe03f */
[----:B------:R-:W-:Y:S02]  /*7cb0*/  UIADD3 UR32, UR40, 0x15000, URZ ;  /* 0x0001500028207890 */ /* 0x000fe4000fffe03f */
[----:B------:R-:W-:Y:S01]  /*7cc0*/  LEA.HI.X R3, R2, R9, R3, 0x2, P2 ;  /* 0x0000000902037211 */ /* 0x000fe200010f1403 */
        /* <DEDUP_REMOVED lines=8> */
[----:B------:R-:W-:Y:S01]  /*7d50*/  UMOV UR26, 0x20 ;  /* 0x00000020001a7882 */ /* 0x000fe20000000000 */
[----:B------:R-:W-:Y:S01]  /*7d60*/  UMOV UR28, UR20 ;  /* 0x00000014001c7c82 */ /* 0x000fe20008000000 */
[----:B------:R-:W-:Y:S01]  /*7d70*/  UMOV UR29, UR21 ;  /* 0x00000015001d7c82 */ /* 0x000fe20008000000 */
[----:B------:R-:W-:Y:S01]  /*7d80*/  R2UR UR9, R3 ;  /* 0x00000000030972ca */ /* 0x000fe200000e0000 */
[----:B------:R-:W-:Y:S01]  /*7d90*/  UMOV UR25, UR33 ;  /* 0x0000002100197c82 */ /* 0x000fe20008000000 */
[----:B------:R-:W-:Y:S01]  /*7da0*/  UMOV UR27, UR35 ;  /* 0x00000023001b7c82 */ /* 0x000fe20008000000 */
[----:B------:R-:W-:Y:S01]  /*7db0*/  UMOV UR18, 0x40 ;  /* 0x0000004000127882 */ /* 0x000fe20000000000 */
[----:B------:R-:W-:Y:S01]  /*7dc0*/  UMOV UR17, UR33 ;  /* 0x0000002100117c82 */ /* 0x000fe20008000000 */
[----:B------:R-:W-:Y:S01]  /*7dd0*/  UMOV UR19, UR35 ;  /* 0x0000002300137c82 */ /* 0x000fe20008000000 */
[----:B------:R-:W-:Y:S01]  /*7de0*/  UMOV UR41, UR33 ;  /* 0x0000002100297c82 */ /* 0x000fe20008000000 */
[----:B------:R-:W-:-:S06]  /*7df0*/  UMOV UR7, 0x10 ;  /* 0x0000001000077882 */ /* 0x000fcc0000000000 */
[----:B------:R3:W-:Y:S01]  /*7e00*/  UTMALDG.4D [UR32], [UR8], desc[UR30] ;  /* 0x00001e20080075b4 */ /* 0x0007e20008019000 */
[----:B------:R3:W-:Y:S01]  /*7e10*/  UTMALDG.4D [UR24], [UR8], desc[UR30] ;  /* 0x00001e18080075b4 */ /* 0x0007e20008019000 */
[----:B------:R3:W-:Y:S01]  /*7e20*/  UTMALDG.4D [UR16], [UR8], desc[UR30] ;  /* 0x00001e10080075b4 */ /* 0x0007e20008019000 */
[----:B------:R3:W-:Y:S01]  /*7e30*/  UBLKCP.S.G [UR40], [UR42], UR7 ;  /* 0x000000282a0073ba */ /* 0x0007e20008000207 */
[----:B------:R-:W4:Y:S02]  /*7e40*/  SYNCS.PHASECHK.TRANS64.TRYWAIT P1, [R16+URZ+0x26848], R21 ;  /* 0x02684815100075a7 */ /* 0x000f24000802017f */
[----:B---34-:R-:W-:Y:S05]  /*7e50*/  @!P1 BRA `(.L_x_1094) ;  /* 0x00000014003c9947 */ /* 0x018fea0003800000 */
.L_x_1117:
[----:B------:R-:W-:Y:S05]  /*7e60*/  @P0 BRA `(.L_x_1095) ;  /* 0x0000000000140947 */ /* 0x000fea0003800000 */
[----:B------:R-:W-:Y:S01]  /*7e70*/  ISETP.NE.AND P1, PT, R6, RZ, PT ;  /* 0x000000ff0600720c */ /* 0x000fe20003f25270 */
[----:B-123--:R-:W-:-:S04]  /*7e80*/  IMAD.MOV.U32 R21, RZ, RZ, 0x3100 ;  /* 0x00003100ff157424 */ /* 0x00efc800078e00ff */
[----:B------:R4:W-:Y:S08]  /*7e90*/  SYNCS.ARRIVE.TRANS64 RZ, [R16+URZ+0x26838], R21 ;  /* 0x0268381510ff79a7 */ /* 0x0009f0000800003f */
[----:B------:R-:W-:Y:S05]  /*7ea0*/  @!P1 BRA `(.L_x_1095) ;  /* 0x0000000000049947 */ /* 0x000fea0003800000 */
[----:B------:R-:W-:Y:S01]  /*7eb0*/  BPT.TRAP 0x1 ;  /* 0x000000040000795c */ /* 0x000fe20000300000 */
.L_x_1095:
        /* <DEDUP_REMOVED lines=8> */
[C---:B------:R-:W-:Y:S01]  /*7f40*/  LEA R12, P1, R18.reuse, R12, 0x2 ;  /* 0x0000000c120c7211 */ /* 0x040fe200078210ff */
        /* <DEDUP_REMOVED lines=27> */
[----:B------:R-:W5:Y:S02]  /*8100*/  SYNCS.PHASECHK.TRANS64.TRYWAIT P1, [R16+URZ+0x26820], R5 ;  /* 0x02682005100075a7 */ /* 0x000f64000802017f */
[----:B-1---5:R-:W-:Y:S05]  /*8110*/  @!P1 BRA `(.L_x_1096) ;  /* 0x0000001000a09947 */ /* 0x022fea0003800000 */
.L_x_1119:
[----:B------:R-:W-:Y:S05]  /*8120*/  @P0 BRA `(.L_x_1097) ;  /* 0x0000000000140947 */ /* 0x000fea0003800000 */
[----:B------:R-:W-:Y:S01]  /*8130*/  ISETP.NE.AND P1, PT, R6, RZ, PT ;  /* 0x000000ff0600720c */ /* 0x000fe20003f25270 */
[----:B------:R-:W-:-:S04]  /*8140*/  IMAD.MOV.U32 R5, RZ, RZ, 0x3100 ;  /* 0x00003100ff057424 */ /* 0x000fc800078e00ff */
[----:B------:R1:W-:Y:S08]  /*8150*/  SYNCS.ARRIVE.TRANS64 RZ, [R16+URZ+0x26810], R5 ;  /* 0x0268100510ff79a7 */ /* 0x0003f0000800003f */
[----:B------:R-:W-:Y:S05]  /*8160*/  @!P1 BRA `(.L_x_1097) ;  /* 0x0000000000049947 */ /* 0x000fea0003800000 */
[----:B------:R-:W-:Y:S01]  /*8170*/  BPT.TRAP 0x1 ;  /* 0x000000040000795c */ /* 0x000fe20000300000 */
.L_x_1097:
[----:B------:R-:W-:Y:S01]  /*8180*/  R2UR UR7, R0 ;  /* 0x00000000000772ca */ /* 0x000fe200000e0000 */
[----:B------:R-:W-:Y:S01]  /*8190*/  VIADD R20, R20, 0xfffffffe ;  /* 0xfffffffe14147836 */ /* 0x000fe20000000000 */
[----:B------:R-:W-:Y:S01]  /*81a0*/  R2UR UR8, R15 ;  /* 0x000000000f0872ca */ /* 0x000fe200000e0000 */
[----:B------:R-:W-:Y:S01]  /*81b0*/  UMOV UR30, 0x0 ;  /* 0x00000000001e7882 */ /* 0x000fe20000000000 */
[----:B------:R-:W-:Y:S01]  /*81c0*/  R2UR UR40, R16 ;  /* 0x00000000102872ca */ /* 0x000fe200000e0000 */
[----:B------:R-:W-:Y:S01]  /*81d0*/  UMOV UR31, 0x14f00000 ;  /* 0x14f00000001f7882 */ /* 0x000fe20000000000 */
[----:B------:R-:W-:Y:S01]  /*81e0*/  UMOV UR34, URZ ;  /* 0x0000003f00227c82 */ /* 0x000fe20008000000 */
[----:B------:R-:W-:Y:S01]  /*81f0*/  UMOV UR36, UR20 ;  /* 0x0000001400247c82 */ /* 0x000fe20008000000 */
[----:B------:R-:W-:Y:S01]  /*8200*/  UMOV UR37, UR21 ;  /* 0x0000001500257c82 */ /* 0x000fe20008000000 */
[----:B------:R-:W-:Y:S01]  /*8210*/  UMOV UR26, 0x20 ;  /* 0x00000020001a7882 */ /* 0x000fe20000000000 */
[----:B------:R-:W-:Y:S01]  /*8220*/  UMOV UR28, UR20 ;  /* 0x00000014001c7c82 */ /* 0x000fe20008000000 */
[----:B------:R-:W-:Y:S01]  /*8230*/  UMOV UR29, UR21 ;  /* 0x00000015001d7c82 */ /* 0x000fe20008000000 */
[----:B------:R-:W-:Y:S01]  /*8240*/  UMOV UR18, 0x40 ;  /* 0x0000004000127882 */ /* 0x000fe20000000000 */
[----:B------:R-:W-:Y:S01]  /*8250*/  UIADD3 UR7, UR7, 0x2, URZ ;  /* 0x0000000207077890 */ /* 0x000fe2000fffe03f */
[----:B------:R-:W-:-:S03]  /*8260*/  UMOV UR10, 0x10 ;  /* 0x00000010000a7882 */ /* 0x000fc60000000000 */
[----:B------:R-:W-:Y:S02]  /*8270*/  USHF.L.U32 UR35, UR7, 0x6, URZ ;  /* 0x0000000607237899 */ /* 0x000fe4000800063f */
[----:B------:R-:W-:Y:S02]  /*8280*/  UIADD3 UR33, UR40, 0x26810, URZ ;  /* 0x0002681028217890 */ /* 0x000fe4000fffe03f */
[----:B------:R-:W-:Y:S02]  /*8290*/  UIADD3 UR9, UP0, UR35, UR22, URZ ;  /* 0x0000001623097290 */ /* 0x000fe4000ff1e03f */
[----:B------:R-:W-:Y:S02]  /*82a0*/  UIADD3 UR32, UR40, 0x12000, URZ ;  /* 0x0001200028207890 */ /* 0x000fe4000fffe03f */
[----:B------:R-:W-:Y:S02]  /*82b0*/  ULEA.HI.X.SX32 UR8, UR35, UR8, 0x1, UP0 ;  /* 0x0000000823087291 */ /* 0x000fe400080f0e3f */
[----:B-1----:R-:W-:Y:S01]  /*82c0*/  IMAD.U32 R5, RZ, RZ, UR9 ;  /* 0x00000009ff057e24 */ /* 0x002fe2000f8e00ff */
[----:B------:R-:W-:-:S02]  /*82d0*/  UIADD3 UR24, UR40, 0x13000, URZ ;  /* 0x0001300028187890 */ /* 0x000fc4000fffe03f */
[----:B------:R-:W-:Y:S01]  /*82e0*/  UIADD3 UR16, UR40, 0x14000, URZ ;  /* 0x0001400028107890 */ /* 0x000fe2000fffe03f */
[----:B------:R-:W-:Y:S01]  /*82f0*/  IMAD.U32 R4, RZ, RZ, UR8 ;  /* 0x00000008ff047e24 */ /* 0x000fe2000f8e00ff */
[----:B------:R-:W-:Y:S01]  /*8300*/  LEA R0, P1, R5, R10, 0x2 ;  /* 0x0000000a05007211 */ /* 0x000fe200078210ff */
[----:B------:R-:W-:Y:S01]  /*8310*/  UIADD3 UR40, UR40, 0x1e000, URZ ;  /* 0x0001e00028287890 */ /* 0x000fe2000fffe03f */
[----:B------:R-:W-:Y:S01]  /*8320*/  R2UR UR8, R2 ;  /* 0x00000000020872ca */ /* 0x000fe200000e0000 */
[----:B------:R-:W-:Y:S01]  /*8330*/  UMOV UR25, UR33 ;  /* 0x0000002100197c82 */ /* 0x000fe20008000000 */
[----:B------:R-:W-:Y:S01]  /*8340*/  R2UR UR42, R0 ;  /* 0x00000000002a72ca */ /* 0x000fe200000e0000 */
[----:B------:R-:W-:Y:S01]  /*8350*/  IMAD.U32 R0, RZ, RZ, UR9 ;  /* 0x00000009ff007e24 */ /* 0x000fe2000f8e00ff */
[----:B------:R-:W-:Y:S01]  /*8360*/  R2UR UR9, R3 ;  /* 0x00000000030972ca */ /* 0x000fe200000e0000 */
[----:B------:R-:W-:Y:S01]  /*8370*/  UMOV UR27, UR35 ;  /* 0x00000023001b7c82 */ /* 0x000fe20008000000 */
[----:B------:R-:W-:Y:S01]  /*8380*/  UMOV UR17, UR33 ;  /* 0x0000002100117c82 */ /* 0x000fe20008000000 */
[----:B------:R-:W-:Y:S01]  /*8390*/  UMOV UR19, UR35 ;  /* 0x0000002300137c82 */ /* 0x000fe20008000000 */
[----:B------:R-:W-:Y:S01]  /*83a0*/  LEA.HI.X R0, R0, R9, R4, 0x2, P1 ;  /* 0x0000000900007211 */ /* 0x000fe200008f1404 */
[----:B------:R-:W-:Y:S01]  /*83b0*/  UMOV UR41, UR33 ;  /* 0x0000002100297c82 */ /* 0x000fe20008000000 */
[----:B------:R-:W-:-:S02]  /*83c0*/  ISETP.NE.AND P1, PT, R20, RZ, PT ;  /* 0x000000ff1400720c */ /* 0x000fc40003f25270 */
[----:B------:R-:W-:Y:S01]  /*83d0*/  R2UR UR43, R0 ;  /* 0x00000000002b72ca */ /* 0x000fe200000e0000 */
[----:B------:R-:W-:-:S04]  /*83e0*/  IMAD.U32 R0, RZ, RZ, UR7 ;  /* 0x00000007ff007e24 */ /* 0x000fc8000f8e00ff */
[----:B------:R1:W-:Y:S01]  /*83f0*/  UTMALDG.4D [UR32], [UR8], desc[UR30] ;  /* 0x00001e20080075b4 */ /* 0x0003e20008019000 */
[----:B------:R1:W-:Y:S01]  /*8400*/  UTMALDG.4D [UR24], [UR8], desc[UR30] ;  /* 0x00001e18080075b4 */ /* 0x0003e20008019000 */
[----:B------:R1:W-:Y:S06]  /*8410*/  UTMALDG.4D [UR16], [UR8], desc[UR30] ;  /* 0x00001e10080075b4 */ /* 0x0003ec0008019000 */
[----:B------:R1:W-:Y:S02]  /*8420*/  UBLKCP.S.G [UR40], [UR42], UR10 ;  /* 0x000000282a0073ba */ /* 0x0003e4000800020a */
[----:B-1----:R-:W-:Y:S05]  /*8430*/  @P1 BRA `(.L_x_1098) ;  /* 0xfffffff000f41947 */ /* 0x002fea000383ffff */
.L_x_1089:
[----:B------:R-:W3:Y:S02]  /*8440*/  LDL.LU R4, [R1+0x4] ;  /* 0x0000040001047983 */ /* 0x000ee40000300800 */
[----:B---3--:R-:W-:Y:S02]  /*8450*/  ISETP.NE.AND P1, PT, R4, RZ, PT ;  /* 0x000000ff0400720c */ /* 0x008fe40003f25270 */
[----:B------:R1:W5:Y:S11]  /*8460*/  LDL R4, [R1] ;  /* 0x0000000001047983 */ /* 0x0003760000100800 */
[----:B-1----:R-:W-:Y:S05]  /*8470*/  @!P1 BRA `(.L_x_1088) ;  /* 0x0000000400809947 */ /* 0x002fea0003800000 */
[----:B------:R-:W-:-:S04]  /*8480*/  SHF.L.U32 R13, R11, 0x1f, RZ ;  /* 0x0000001f0b0d7819 */ /* 0x000fc800000006ff */
[----:B------:R-:W1:Y:S02]  /*8490*/  SYNCS.PHASECHK.TRANS64.TRYWAIT P1, [R16+URZ+0x26840], R13 ;  /* 0x0268400d100075a7 */ /* 0x000e64000802017f */
[----:B-1----:R-:W-:Y:S05]  /*84a0*/  @!P1 BRA `(.L_x_1099) ;  /* 0x0000000c00d49947 */ /* 0x002fea0003800000 */
.L_x_1120:
[----:B------:R-:W-:Y:S05]  /*84b0*/  @P0 BRA `(.L_x_1100) ;  /* 0x0000000000140947 */ /* 0x000fea0003800000 */
[----:B------:R-:W-:Y:S01]  /*84c0*/  ISETP.NE.AND P1, PT, R6, RZ, PT ;  /* 0x000000ff0600720c */ /* 0x000fe20003f25270 */
[----:B--2---:R-:W-:-:S04]  /*84d0*/  IMAD.MOV.U32 R5, RZ, RZ, 0x3100 ;  /* 0x00003100ff057424 */ /* 0x004fc800078e00ff */
[----:B------:R3:W-:Y:S08]  /*84e0*/  SYNCS.ARRIVE.TRANS64 RZ, [R16+URZ+0x26830], R5 ;  /* 0x0268300510ff79a7 */ /* 0x0007f0000800003f */
[----:B------:R-:W-:Y:S05]  /*84f0*/  @!P1 BRA `(.L_x_1100) ;  /* 0x0000000000049947 */ /* 0x000fea0003800000 */
[----:B------:R-:W-:Y:S01]  /*8500*/  BPT.TRAP 0x1 ;  /* 0x000000040000795c */ /* 0x000fe20000300000 */
.L_x_1100:
[----:B--23-5:R-:W2:Y:S01]  /*8510*/  LDC.64 R4, c[0x0][0x728] ;  /* 0x0001ca00ff047b82 */ /* 0x02cea20000000a00 */
[----:B------:R-:W-:Y:S01]  /*8520*/  IMAD.SHL.U32 R17, R0, 0x40, RZ ;  /* 0x0000004000117824 */ /* 0x000fe200078e00ff */
[----:B------:R-:W-:Y:S01]  /*8530*/  R2UR UR16, R16 ;  /* 0x00000000101072ca */ /* 0x000fe200000e0000 */
[----:B------:R-:W-:Y:S01]  /*8540*/  UMOV UR30, 0x0 ;  /* 0x00000000001e7882 */ /* 0x000fe20000000000 */
[----:B------:R-:W-:Y:S01]  /*8550*/  UMOV UR31, 0x14f00000 ;  /* 0x14f00000001f7882 */ /* 0x000fe20000000000 */
[----:B------:R-:W-:Y:S01]  /*8560*/  UMOV UR34, URZ ;  /* 0x0000003f00227c82 */ /* 0x000fe20008000000 */
[C---:B------:R-:W-:Y:S01]  /*8570*/  IADD3 R0, P1, R17.reuse, UR14, RZ ;  /* 0x0000000e11007c10 */ /* 0x040fe2000ff3e0ff */
[----:B------:R-:W-:Y:S01]  /*8580*/  UMOV UR36, UR20 ;  /* 0x0000001400247c82 */ /* 0x000fe20008000000 */
[----:B------:R-:W-:Y:S01]  /*8590*/  R2UR UR35, R17 ;  /* 0x00000000112372ca */ /* 0x000fe200000e0000 */
[----:B------:R-:W-:Y:S01]  /*85a0*/  UMOV UR37, UR21 ;  /* 0x0000001500257c82 */ /* 0x000fe20008000000 */
[----:B------:R-:W-:Y:S01]  /*85b0*/  UMOV UR26, 0x20 ;  /* 0x00000020001a7882 */ /* 0x000fe20000000000 */
[----:B------:R-:W-:Y:S01]  /*85c0*/  UMOV UR28, UR20 ;  /* 0x00000014001c7c82 */ /* 0x000fe20008000000 */
[----:B------:R-:W-:Y:S01]  /*85d0*/  UMOV UR29, UR21 ;  /* 0x00000015001d7c82 */ /* 0x000fe20008000000 */
[----:B------:R-:W-:Y:S01]  /*85e0*/  UMOV UR18, 0x40 ;  /* 0x0000004000127882 */ /* 0x000fe20000000000 */
[----:B------:R-:W-:Y:S01]  /*85f0*/  UMOV UR7, 0x10 ;  /* 0x0000001000077882 */ /* 0x000fe20000000000 */
        /* <DEDUP_REMOVED lines=12> */
[----:B------:R-:W-:-:S03]  /*86c0*/  UMOV UR43, UR33 ;  /* 0x00000021002b7c82 */ /* 0x000fc60008000000 */
[----:B------:R-:W-:Y:S02]  /*86d0*/  LEA.HI.X R5, R0, R5, R4, 0x2, P2 ;  /* 0x0000000500057211 */ /* 0x000fe400010f1404 */
        /* <DEDUP_REMOVED lines=11> */
.L_x_1121:
[----:B------:R-:W-:Y:S05]  /*8790*/  @P0 BRA `(.L_x_1102) ;  /* 0x0000000000140947 */ /* 0x000fea0003800000 */
[----:B------:R-:W-:Y:S01]  /*87a0*/  ISETP.NE.AND P0, PT, R6, RZ, PT ;  /* 0x000000ff0600720c */ /* 0x000fe20003f05270 */
[----:B------:R-:W-:-:S04]  /*87b0*/  IMAD.MOV.U32 R5, RZ, RZ, 0x3100 ;  /* 0x00003100ff057424 */ /* 0x000fc800078e00ff */
[----:B------:R3:W-:Y:S08]  /*87c0*/  SYNCS.ARRIVE.TRANS64 RZ, [R16+URZ+0x26818], R5 ;  /* 0x0268180510ff79a7 */ /* 0x0007f0000800003f */
[----:B------:R-:W-:Y:S05]  /*87d0*/  @!P0 BRA `(.L_x_1102) ;  /* 0x0000000000048947 */ /* 0x000fea0003800000 */
[----:B------:R-:W-:Y:S01]  /*87e0*/  BPT.TRAP 0x1 ;  /* 0x000000040000795c */ /* 0x000fe20000300000 */
.L_x_1102:
        /* <DEDUP_REMOVED lines=13> */
[----:B------:R-:W-:-:S04]  /*88c0*/  UIADD3 UR35, UR35, 0x40, URZ ;  /* 0x0000004023237890 */ /* 0x000fc8000fffe03f */
[----:B------:R-:W-:Y:S02]  /*88d0*/  UIADD3 UR8, UP0, UR35, UR22, URZ ;  /* 0x0000001623087290 */ /* 0x000fe4000ff1e03f */
[----:B------:R-:W-:Y:S02]  /*88e0*/  UIADD3 UR32, UR40, 0x15000, URZ ;  /* 0x0001500028207890 */ /* 0x000fe4000fffe03f */
[----:B------:R-:W-:Y:S02]  /*88f0*/  ULEA.HI.X.SX32 UR7, UR35, UR7, 0x1, UP0 ;  /* 0x0000000723077291 */ /* 0x000fe400080f0e3f */
[----:B---3--:R-:W-:Y:S01]  /*8900*/  IMAD.U32 R5, RZ, RZ, UR8 ;  /* 0x00000008ff057e24 */ /* 0x008fe2000f8e00ff */
[----:B------:R-:W-:Y:S01]  /*8910*/  UIADD3 UR33, UR40, 0x26818, URZ ;  /* 0x0002681828217890 */ /* 0x000fe2000fffe03f */
[----:B------:R-:W-:Y:S01]  /*8920*/  IMAD.U32 R0, RZ, RZ, UR8 ;  /* 0x00000008ff007e24 */ /* 0x000fe2000f8e00ff */
[----:B------:R-:W-:Y:S01]  /*8930*/  R2UR UR8, R2 ;  /* 0x00000000020872ca */ /* 0x000fe200000e0000 */
[----:B------:R-:W-:Y:S01]  /*8940*/  IMAD.U32 R4, RZ, RZ, UR7 ;  /* 0x00000007ff047e24 */ /* 0x000fe2000f8e00ff */
[----:B------:R-:W-:Y:S01]  /*8950*/  LEA R10, P0, R5, R10, 0x2 ;  /* 0x0000000a050a7211 */ /* 0x000fe200078010ff */
[----:B------:R-:W-:-:S02]  /*8960*/  UIADD3 UR24, UR40, 0x16000, URZ ;  /* 0x0001600028187890 */ /* 0x000fc4000fffe03f */
[----:B------:R-:W-:Y:S01]  /*8970*/  UIADD3 UR16, UR40, 0x17000, URZ ;  /* 0x0001700028107890 */ /* 0x000fe2000fffe03f */
[----:B------:R-:W-:Y:S01]  /*8980*/  LEA.HI.X R9, R0, R9, R4, 0x2, P0 ;  /* 0x0000000900097211 */ /* 0x000fe200000f1404 */
[----:B------:R-:W-:Y:S01]  /*8990*/  UIADD3 UR40, UR40, 0x1e100, URZ ;  /* 0x0001e10028287890 */ /* 0x000fe2000fffe03f */
[----:B------:R3:W5:Y:S01]  /*89a0*/  LDL.LU R4, [R1] ;  /* 0x0000000001047983 */ /* 0x0007620000300800 */
[----:B------:R-:W-:Y:S01]  /*89b0*/  R2UR UR42, R10 ;  /* 0x000000000a2a72ca */ /* 0x000fe200000e0000 */
[----:B------:R-:W-:Y:S01]  /*89c0*/  UMOV UR25, UR33 ;  /* 0x0000002100197c82 */ /* 0x000fe20008000000 */
[----:B------:R-:W-:Y:S01]  /*89d0*/  R2UR UR43, R9 ;  /* 0x00000000092b72ca */ /* 0x000fe200000e0000 */
[----:B------:R-:W-:Y:S01]  /*89e0*/  UMOV UR27, UR35 ;  /* 0x00000023001b7c82 */ /* 0x000fe20008000000 */
[----:B------:R3:W-:Y:S01]  /*89f0*/  UTMALDG.4D [UR32], [UR8], desc[UR30] ;  /* 0x00001e20080075b4 */ /* 0x0007e20008019000 */
[----:B------:R-:W-:Y:S01]  /*8a00*/  UMOV UR17, UR33 ;  /* 0x0000002100117c82 */ /* 0x000fe20008000000 */
[----:B------:R-:W-:Y:S01]  /*8a10*/  UMOV UR19, UR35 ;  /* 0x0000002300137c82 */ /* 0x000fe20008000000 */
[----:B------:R-:W-:Y:S01]  /*8a20*/  UMOV UR41, UR33 ;  /* 0x0000002100297c82 */ /* 0x000fe20008000000 */
[----:B------:R-:W-:Y:S01]  /*8a30*/  UMOV UR7, 0x10 ;  /* 0x0000001000077882 */ /* 0x000fe20000000000 */
[----:B------:R3:W-:Y:S01]  /*8a40*/  UTMALDG.4D [UR24], [UR8], desc[UR30] ;  /* 0x00001e18080075b4 */ /* 0x0007e20008019000 */
[----:B------:R3:W-:Y:S05]  /*8a50*/  UTMALDG.4D [UR16], [UR8], desc[UR30] ;  /* 0x00001e10080075b4 */ /* 0x0007ea0008019000 */
[----:B------:R3:W-:Y:S02]  /*8a60*/  UBLKCP.S.G [UR40], [UR42], UR7 ;  /* 0x000000282a0073ba */ /* 0x0007e40008000207 */
[----:B---3--:R-:W-:-:S07]  /*8a70*/  IMAD.MOV.U32 R19, RZ, RZ, 0x1 ;  /* 0x00000001ff137424 */ /* 0x008fce00078e00ff */
.L_x_1088:
[----:B------:R-:W3:Y:S01]  /*8a80*/  S2R R0, SR_TID.X ;  /* 0x0000000000007919 */ /* 0x000ee20000002100 */
[----:B------:R-:W-:Y:S01]  /*8a90*/  IMAD R3, R19, 0x8, R16 ;  /* 0x0000000813037824 */ /* 0x000fe200078e0210 */
[----:B---3--:R-:W-:Y:S02]  /*8aa0*/  LOP3.LUT R2, R0, 0x7f, RZ, 0xc0, !PT ;  /* 0x0000007f00027812 */ /* 0x008fe400078ec0ff */
[----:B------:R-:W-:Y:S02]  /*8ab0*/  SHF.L.U32 R0, R11, 0x1f, RZ ;  /* 0x0000001f0b007819 */ /* 0x000fe400000006ff */
[----:B------:R-:W-:Y:S02]  /*8ac0*/  ISETP.NE.AND P1, PT, R2, RZ, PT ;  /* 0x000000ff0200720c */ /* 0x000fe40003f25270 */
[----:B------:R-:W3:Y:S02]  /*8ad0*/  SYNCS.PHASECHK.TRANS64.TRYWAIT P0, [R3+URZ+0x26840], R0 ;  /* 0x02684000030075a7 */ /* 0x000ee4000800017f */
[----:B---3--:R-:W-:Y:S09]  /*8ae0*/  @!P0 BRA `(.L_x_1103) ;  /* 0x00000008006c8947 */ /* 0x008ff20003800000 */
.L_x_1122:
[----:B------:R-:W-:Y:S05]  /*8af0*/  @P1 BRA `(.L_x_1104) ;  /* 0x0000000000181947 */ /* 0x000fea0003800000 */
[----:B------:R-:W1:Y:S01]  /*8b00*/  S2R R2, SR_TID.X ;  /* 0x0000000000027919 */ /* 0x000e620000002100 */
[----:B---3--:R-:W-:-:S04]  /*8b10*/  IMAD.MOV.U32 R0, RZ, RZ, 0x3100 ;  /* 0x00003100ff007424 */ /* 0x008fc800078e00ff */
[----:B------:R3:W-:Y:S01]  /*8b20*/  SYNCS.ARRIVE.TRANS64 RZ, [R3+URZ+0x26830], R0 ;  /* 0x0268300003ff79a7 */ /* 0x0007e2000800003f */
[----:B-1----:R-:W-:-:S13]  /*8b30*/  LOP3.LUT P0, RZ, R2, 0x1f, RZ, 0xc0, !PT ;  /* 0x0000001f02ff7812 */ /* 0x002fda000780c0ff */
[----:B---3--:R-:W-:Y:S05]  /*8b40*/  @!P0 BRA `(.L_x_1104) ;  /* 0x0000000000048947 */ /* 0x008fea0003800000 */
[----:B------:R-:W-:Y:S01]  /*8b50*/  BPT.TRAP 0x1 ;  /* 0x000000040000795c */ /* 0x000fe20000300000 */
.L_x_1104:
[----:B-----5:R-:W-:Y:S01]  /*8b60*/  R2UR UR35, R4 ;  /* 0x00000000042372ca */ /* 0x020fe200000e0000 */
[C-C-:B---3--:R-:W-:Y:S01]  /*8b70*/  IMAD R0, R19.reuse, 0x3000, R16.reuse ;  /* 0x0000300013007824 */ /* 0x148fe200078e0210 */
[----:B------:R-:W-:Y:S01]  /*8b80*/  IADD3 R8, P0, R8, 0x1f0, RZ ;  /* 0x000001f008087810 */ /* 0x000fe20007f1e0ff */
[----:B-12-4-:R-:W-:Y:S01]  /*8b90*/  IMAD R16, R19, 0x100, R16 ;  /* 0x0000010013107824 */ /* 0x016fe200078e0210 */
[----:B------:R-:W-:Y:S01]  /*8ba0*/  R2UR UR10, R14 ;  /* 0x000000000e0a72ca */ /* 0x000fe200000e0000 */
[----:B------:R-:W-:Y:S01]  /*8bb0*/  ULDC.64 UR30, c[0x0][0x728] ;  /* 0x0001ca00001e7ab9 */ /* 0x000fe20000000a00 */
[----:B------:R-:W-:Y:S01]  /*8bc0*/  R2UR UR33, R3 ;  /* 0x00000000032172ca */ /* 0x000fe200000e0000 */
[----:B------:R-:W-:Y:S01]  /*8bd0*/  IMAD.X R7, RZ, RZ, R7, P0 ;  /* 0x000000ffff077224 */ /* 0x000fe200000e0607 */
[----:B------:R-:W-:Y:S01]  /*8be0*/  R2UR UR16, R0 ;  /* 0x00000000001072ca */ /* 0x000fe200000e0000 */
[----:B------:R-:W-:Y:S01]  /*8bf0*/  UMOV UR40, 0x0 ;  /* 0x0000000000287882 */ /* 0x000fe20000000000 */
[----:B------:R-:W-:Y:S01]  /*8c00*/  R2UR UR7, R16 ;  /* 0x00000000100772ca */ /* 0x000fe200000e0000 */
[----:B------:R-:W-:Y:S01]  /*8c10*/  UMOV UR41, 0x14f00000 ;  /* 0x14f0000000297882 */ /* 0x000fe20000000000 */
[----:B------:R-:W-:Y:S01]  /*8c20*/  R2UR UR8, R8 ;  /* 0x00000000080872ca */ /* 0x000fe200000e0000 */
[----:B------:R-:W-:Y:S01]  /*8c30*/  USHF.L.U32 UR35, UR35, 0x6, URZ ;  /* 0x0000000623237899 */ /* 0x000fe2000800063f */
[----:B------:R-:W-:Y:S01]  /*8c40*/  R2UR UR9, R7 ;  /* 0x00000000070972ca */ /* 0x000fe200000e0000 */
[----:B------:R-:W-:Y:S01]  /*8c50*/  UMOV UR34, URZ ;  /* 0x0000003f00227c82 */ /* 0x000fe20008000000 */
[----:B------:R-:W-:Y:S01]  /*8c60*/  UMOV UR36, UR20 ;  /* 0x0000001400247c82 */ /* 0x000fe20008000000 */
[----:B------:R-:W-:Y:S01]  /*8c70*/  UIADD3 UR13, UP0, UR35, UR14, URZ ;  /* 0x0000000e230d7290 */ /* 0x000fe2000ff1e03f */
[----:B------:R-:W-:Y:S01]  /*8c80*/  VIADD R0, R19, 0x1 ;  /* 0x0000000113007836 */ /* 0x000fe20000000000 */
[----:B------:R-:W-:-:S02]  /*8c90*/  UIADD3 UR33, UR33, 0x26830, URZ ;  /* 0x0002683021217890 */ /* 0x000fc4000fffe03f */
[----:B------:R-:W-:Y:S02]  /*8ca0*/  ULEA UR30, UP1, UR13, UR30, 0x2 ;  /* 0x0000001e0d1e7291 */ /* 0x000fe4000f82103f */
[----:B------:R-:W-:Y:S01]  /*8cb0*/  ULEA.HI.X.SX32 UR10, UR35, UR10, 0x1, UP0 ;  /* 0x0000000a230a7291 */ /* 0x000fe200080f0e3f */
[C---:B------:R-:W-:Y:S01]  /*8cc0*/  ISETP.NE.AND P0, PT, R0.reuse, 0x2, PT ;  /* 0x000000020000780c */ /* 0x040fe20003f05270 */
[----:B------:R-:W-:Y:S02]  /*8cd0*/  UIADD3 UR32, UR16, 0x18000, URZ ;  /* 0x0001800010207890 */ /* 0x000fe4000fffe03f */
[----:B------:R-:W-:Y:S01]  /*8ce0*/  UIADD3 UR24, UR16, 0x19000, URZ ;  /* 0x0001900010187890 */ /* 0x000fe2000fffe03f */
[----:B------:R-:W-:Y:S01]  /*8cf0*/  SEL R2, RZ, 0x1, P0 ;  /* 0x00000001ff027807 */ /* 0x000fe20000000000 */
[----:B------:R-:W-:Y:S01]  /*8d00*/  UIADD3 UR16, UR16, 0x1a000, URZ ;  /* 0x0001a00010107890 */ /* 0x000fe2000fffe03f */
[----:B------:R-:W-:Y:S01]  /*8d10*/  SEL R0, R0, RZ, P0 ;  /* 0x000000ff00007207 */ /* 0x000fe20000000000 */
[----:B------:R-:W-:Y:S01]  /*8d20*/  ULEA.HI.X UR31, UR13, UR31, UR10, 0x2, UP1 ;  /* 0x0000001f0d1f7291 */ /* 0x000fe200088f140a */
[----:B------:R-:W-:Y:S01]  /*8d30*/  LOP3.LUT R11, R11, R2, RZ, 0x3c, !PT ;  /* 0x000000020b0b7212 */ /* 0x000fe200078e3cff */
[----:B------:R-:W-:Y:S01]  /*8d40*/  UIADD3 UR42, UR7, 0x1e200, URZ ;  /* 0x0001e200072a7890 */ /* 0x000fe2000fffe03f */
[----:B------:R-:W-:Y:S01]  /*8d50*/  UMOV UR37, UR21 ;  /* 0x0000001500257c82 */ /* 0x000fe20008000000 */
[----:B------:R-:W-:Y:S01]  /*8d60*/  UMOV UR26, 0x20 ;  /* 0x00000020001a7882 */ /* 0x000fe20000000000 */
        /* <DEDUP_REMOVED lines=12> */
[----:B------:R1:W-:Y:S02]  /*8e30*/  UBLKCP.S.G [UR42], [UR30], UR7 ;  /* 0x0000002a1e0073ba */ /* 0x0003e40008000207 */
[----:B-1----:R-:W-:Y:S01]  /*8e40*/  NOP ;  /* 0x0000000000007918 */ /* 0x002fe20000000000 */
.L_x_1085:
[----:B------:R-:W-:Y:S05]  /*8e50*/  BSYNC B1 ;  /* 0x0000000000017941 */ /* 0x000fea0003800000 */
.L_x_1083:
[----:B------:R-:W-:-:S03]  /*8e60*/  UMOV UR7, 0xffffffff ;  /* 0xffffffff00077882 */ /* 0x000fc60000000000 */
[----:B------:R-:W-:Y:S05]  /*8e70*/  BRA.DIV UR7, `(.L_x_1105) ;  /* 0x00000006079c7947 */ /* 0x000fea000b800000 */
[----:B------:R-:W-:-:S13]  /*8e80*/  ELECT P6, URZ, PT ;  /* 0x00000000003f782f */ /* 0x000fda00038c0000 */
.L_x_1125:
[----:B------:R-:W-:Y:S05]  /*8e90*/  @!P6 BRA `(.L_x_1060) ;  /* 0x000000000084e947 */ /* 0x000fea0003800000 */
[----:B------:R-:W-:-:S06]  /*8ea0*/  ULOP3.LUT UR7, UR38, 0x2, URZ, 0xfc, !UPT ;  /* 0x0000000226077892 */ /* 0x000fcc000f8efc3f */
[----:B------:R-:W-:-:S05]  /*8eb0*/  IMAD.U32 R2, RZ, RZ, UR7 ;  /* 0x00000007ff027e24 */ /* 0x000fca000f8e00ff */
[----:B------:R-:W-:-:S13]  /*8ec0*/  ISETP.NE.AND P2, PT, R2, 0x3, PT ;  /* 0x000000030200780c */ /* 0x000fda0003f45270 */
[----:B------:R-:W-:Y:S05]  /*8ed0*/  @!P2 BRA `(.L_x_1106) ;  /* 0x000000000004a947 */ /* 0x000fea0003800000 */
[----:B------:R-:W-:Y:S01]  /*8ee0*/  BPT.TRAP 0x1 ;  /* 0x000000040000795c */ /* 0x000fe20000300000 */
.L_x_1106:
        /* <DEDUP_REMOVED lines=15> */
.L_x_1126:
[----:B------:R-:W2:Y:S02]  /*8fe0*/  SYNCS.PHASECHK.TRANS64.TRYWAIT P0, [R3+URZ], R2 ;  /* 0x00000002030075a7 */ /* 0x000ea4000800017f */
[----:B--2---:R-:W-:Y:S05]  /*8ff0*/  @!P0 BRA `(.L_x_1108) ;  /* 0x0000000400708947 */ /* 0x004fea0003800000 */
.L_x_1127:
[----:B------:R-:W-:Y:S05]  /*9000*/  @!P2 BRA `(.L_x_1109) ;  /* 0x000000000004a947 */ /* 0x000fea0003800000 */
[----:B------:R-:W-:Y:S01]  /*9010*/  BPT.TRAP 0x1 ;  /* 0x000000040000795c */ /* 0x000fe20000300000 */
.L_x_1109:
[----:B--2---:R-:W-:-:S04]  /*9020*/  VIADD R3, R7, 0x26840 ;  /* 0x0002684007037836 */ /* 0x004fc80000000000 */
[----:B------:R-:W-:-:S04]  /*9030*/  IMAD R0, R0, 0x8, R3 ;  /* 0x0000000800007824 */ /* 0x000fc800078e0203 */
[----:B------:R-:W2:Y:S02]  /*9040*/  SYNCS.PHASECHK.TRANS64.TRYWAIT P0, [R0+URZ], R5 ;  /* 0x00000005000075a7 */ /* 0x000ea4000800017f */
[----:B--2---:R-:W-:Y:S05]  /*9050*/  @!P0 BRA `(.L_x_1110) ;  /* 0x00000004006c8947 */ /* 0x004fea0003800000 */
.L_x_1128:
[----:B------:R-:W-:-:S07]  /*9060*/  IMAD R3, R4, 0x8, R3 ;  /* 0x0000000804037824 */ /* 0x000fce00078e0203 */
.L_x_1111:
[----:B---3--:R3:W4:Y:S02]  /*9070*/  SYNCS.PHASECHK.TRANS64.TRYWAIT P0, [R3+URZ], R2 ;  /* 0x00000002030075a7 */ /* 0x008724000800017f */
[----:B----4-:R-:W-:Y:S05]  /*9080*/  @!P0 NANOSLEEP.SYNCS 0x989680 ;  /* 0x009896800000895d */ /* 0x010fea0003900000 */
[----:B------:R-:W4:Y:S02]  /*9090*/  @!P0 SYNCS.PHASECHK.TRANS64 P0, [R3+URZ], R2 ;  /* 0x00000002030085a7 */ /* 0x000f24000800007f */
[----:B----4-:R-:W-:Y:S05]  /*90a0*/  @!P0 BRA `(.L_x_1111) ;  /* 0xfffffffc00f08947 */ /* 0x010fea000383ffff */
.L_x_1060:
[----:B------:R-:W-:Y:S05]  /*90b0*/  BSYNC B0 ;  /* 0x0000000000007941 */ /* 0x000fea0003800000 */
.L_x_1058:
[----:B------:R-:W-:Y:S05]  /*90c0*/  EXIT ;  /* 0x000000000000794d */ /* 0x000fea0003800000 */
.L_x_1028:
[----:B------:R-:W-:Y:S02]  /*90d0*/  IMAD.MOV.U32 R13, RZ, RZ, R16 ;  /* 0x000000ffff0d7224 */ /* 0x000fe400078e0010 */
[----:B------:R-:W-:Y:S02]  /*90e0*/  IMAD.MOV.U32 R12, RZ, RZ, RZ ;  /* 0x000000ffff0c7224 */ /* 0x000fe400078e00ff */
[----:B------:R-:W-:Y:S02]  /*90f0*/  IMAD.MOV.U32 R11, RZ, RZ, 0x1f ;  /* 0x0000001fff0b7424 */ /* 0x000fe400078e00ff */
[----:B------:R-:W-:-:S07]  /*9100*/  IMAD.MOV.U32 R15, RZ, RZ, -0x1 ;  /* 0xffffffffff0f7424 */ /* 0x000fce00078e00ff */
[----:B------:R-:W-:Y:S05]  /*9110*/  WARPSYNC.COLLECTIVE R15, `(.L_x_1112) ;  /* 0x000000000f087348 */ /* 0x000fea0003c00000 */
[----:B------:R1:W2:Y:S02]  /*9120*/  SHFL.IDX P6, R14, R13, R12, R11 ;  /* 0x0000000c0d0e7389 */ /* 0x0002a400000c000b */
[----:B-12---:R-:W-:Y:S01]  /*9130*/  ENDCOLLECTIVE ;  /* 0x000000000000791b */ /* 0x006fe20003800000 */
.L_x_1112:
[----:B------:R-:W-:Y:S05]  /*9140*/  BRA `(.L_x_1113) ;  /* 0xffffff7c00d07947 */ /* 0x000fea000383ffff */
.L_x_1030:
[----:B--2---:R2:W3:Y:S02]  /*9150*/  SYNCS.PHASECHK.TRANS64.TRYWAIT P0, [R18+URZ+0x26800], R5 ;  /* 0x02680005120075a7 */ /* 0x0044e4000800017f */
[----:B---3--:R-:W-:Y:S05]  /*9160*/  @!P0 NANOSLEEP.SYNCS 0x989680 ;  /* 0x009896800000895d */ /* 0x008fea0003900000 */
[----:B------:R-:W3:Y:S02]  /*9170*/  @!P0 SYNCS.PHASECHK.TRANS64 P0, [R18+URZ+0x26800], R5 ;  /* 0x02680005120085a7 */ /* 0x000ee4000800007f */
[----:B---3--:R-:W-:Y:S05]  /*9180*/  @!P0 BRA `(.L_x_1030) ;  /* 0xfffffffc00f08947 */ /* 0x008fea000383ffff */
[----:B------:R-:W-:Y:S05]  /*9190*/  BRA `(.L_x_1029) ;  /* 0xffffff7c00f87947 */ /* 0x000fea000383ffff */
.L_x_1035:
[----:B--2---:R-:W-:-:S04]  /*91a0*/  IMAD.U32 R7, RZ, RZ, UR6 ;  /* 0x00000006ff077e24 */ /* 0x004fc8000f8e00ff */
[----:B------:R2:W3:Y:S03]  /*91b0*/  SYNCS.PHASECHK.TRANS64.TRYWAIT P0, [R7+URZ+0x26810], R16 ;  /* 0x02681010070075a7 */ /* 0x0004e6000800017f */
[----:B---3--:R-:W-:Y:S05]  /*91c0*/  @!P0 NANOSLEEP.SYNCS 0x989680 ;  /* 0x009896800000895d */ /* 0x008fea0003900000 */
[----:B------:R-:W3:Y:S02]  /*91d0*/  @!P0 SYNCS.PHASECHK.TRANS64 P0, [R7+URZ+0x26810], R16 ;  /* 0x02681010070085a7 */ /* 0x000ee4000800007f */
[----:B---3--:R-:W-:Y:S05]  /*91e0*/  @!P0 BRA `(.L_x_1035) ;  /* 0xfffffffc00ec8947 */ /* 0x008fea000383ffff */
[----:B------:R-:W-:Y:S05]  /*91f0*/  BRA `(.L_x_1034) ;  /* 0xffffff8800587947 */ /* 0x000fea000383ffff */
.L_x_1039:
[----:B------:R-:W-:-:S04]  /*9200*/  IMAD.U32 R121, RZ, RZ, UR6 ;  /* 0x00000006ff797e24 */ /* 0x000fc8000f8e00ff */
[----:B------:R1:W1:Y:S03]  /*9210*/  SYNCS.PHASECHK.TRANS64.TRYWAIT P0, [R121+URZ+0x26830], R16 ;  /* 0x02683010790075a7 */ /* 0x000266000800017f */
[----:B-1----:R-:W-:Y:S05]  /*9220*/  @!P0 NANOSLEEP.SYNCS 0x989680 ;  /* 0x009896800000895d */ /* 0x002fea0003900000 */
[----:B------:R-:W1:Y:S02]  /*9230*/  @!P0 SYNCS.PHASECHK.TRANS64 P0, [R121+URZ+0x26830], R16 ;  /* 0x02683010790085a7 */ /* 0x000e64000800007f */
[----:B-1----:R-:W-:Y:S05]  /*9240*/  @!P0 BRA `(.L_x_1039) ;  /* 0xfffffffc00ec8947 */ /* 0x002fea000383ffff */
[----:B------:R-:W-:Y:S05]  /*9250*/  BRA `(.L_x_1038) ;  /* 0xffffff8c00607947 */ /* 0x000fea000383ffff */
.L_x_1086:
[----:B-1----:R1:W2:Y:S02]  /*9260*/  SYNCS.PHASECHK.TRANS64.TRYWAIT P0, [R16+URZ+0x26820], R3 ;  /* 0x02682003100075a7 */ /* 0x0022a4000800017f */
[----:B--2---:R-:W-:Y:S05]  /*9270*/  @!P0 NANOSLEEP.SYNCS 0x989680 ;  /* 0x009896800000895d */ /* 0x004fea0003900000 */
[----:B------:R-:W2:Y:S02]  /*9280*/  @!P0 SYNCS.PHASECHK.TRANS64 P0, [R16+URZ+0x26820], R3 ;  /* 0x02682003100085a7 */ /* 0x000ea4000800007f */
[----:B--2---:R-:W-:Y:S05]  /*9290*/  @!P0 BRA `(.L_x_1086) ;  /* 0xfffffffc00f08947 */ /* 0x004fea000383ffff */
[----:B------:R-:W-:Y:S05]  /*92a0*/  BRA `(.L_x_1114) ;  /* 0xffffffdc001c7947 */ /* 0x000fea000383ffff */
.L_x_1090:
[----:B-1----:R1:W3:Y:S02]  /*92b0*/  SYNCS.PHASECHK.TRANS64.TRYWAIT P1, [R16+URZ+0x26840], R21 ;  /* 0x02684015100075a7 */ /* 0x0022e4000802017f */
[----:B---3--:R-:W-:Y:S05]  /*92c0*/  @!P1 NANOSLEEP.SYNCS 0x989680 ;  /* 0x009896800000995d */ /* 0x008fea0003900000 */
[----:B------:R-:W3:Y:S02]  /*92d0*/  @!P1 SYNCS.PHASECHK.TRANS64 P1, [R16+URZ+0x26840], R21 ;  /* 0x02684015100095a7 */ /* 0x000ee4000802007f */
[----:B---3--:R-:W-:Y:S05]  /*92e0*/  @!P1 BRA `(.L_x_1090) ;  /* 0xfffffffc00f09947 */ /* 0x008fea000383ffff */
[----:B------:R-:W-:Y:S05]  /*92f0*/  BRA `(.L_x_1115) ;  /* 0xffffffe400507947 */ /* 0x000fea000383ffff */
.L_x_1092:
[----:B--2---:R2:W3:Y:S02]  /*9300*/  SYNCS.PHASECHK.TRANS64.TRYWAIT P1, [R16+URZ+0x26828], R21 ;  /* 0x02682815100075a7 */ /* 0x0044e4000802017f */
[----:B---3--:R-:W-:Y:S05]  /*9310*/  @!P1 NANOSLEEP.SYNCS 0x989680 ;  /* 0x009896800000995d */ /* 0x008fea0003900000 */
[----:B------:R-:W3:Y:S02]  /*9320*/  @!P1 SYNCS.PHASECHK.TRANS64 P1, [R16+URZ+0x26828], R21 ;  /* 0x02682815100095a7 */ /* 0x000ee4000802007f */
[----:B---3--:R-:W-:Y:S05]  /*9330*/  @!P1 BRA `(.L_x_1092) ;  /* 0xfffffffc00f09947 */ /* 0x008fea000383ffff */
[----:B------:R-:W-:Y:S05]  /*9340*/  BRA `(.L_x_1116) ;  /* 0xffffffe800007947 */ /* 0x000fea000383ffff */
.L_x_1094:
[----:B---3--:R3:W4:Y:S02]  /*9350*/  SYNCS.PHASECHK.TRANS64.TRYWAIT P1, [R16+URZ+0x26848], R21 ;  /* 0x02684815100075a7 */ /* 0x008724000802017f */
[----:B----4-:R-:W-:Y:S05]  /*9360*/  @!P1 NANOSLEEP.SYNCS 0x989680 ;  /* 0x009896800000995d */ /* 0x010fea0003900000 */
[----:B------:R-:W4:Y:S02]  /*9370*/  @!P1 SYNCS.PHASECHK.TRANS64 P1, [R16+URZ+0x26848], R21 ;  /* 0x02684815100095a7 */ /* 0x000f24000802007f */
[----:B----4-:R-:W-:Y:S05]  /*9380*/  @!P1 BRA `(.L_x_1094) ;  /* 0xfffffffc00f09947 */ /* 0x010fea000383ffff */
[----:B------:R-:W-:Y:S05]  /*9390*/  BRA `(.L_x_1117) ;  /* 0xffffffe800b07947 */ /* 0x000fea000383ffff */
.L_x_1096:
[----:B------:R-:W-:-:S07]  /*93a0*/  SHF.L.U32 R5, R11, 0x1f, RZ ;  /* 0x0000001f0b057819 */ /* 0x000fce00000006ff */
.L_x_1118:
[----:B------:R1:W1:Y:S02]  /*93b0*/  SYNCS.PHASECHK.TRANS64.TRYWAIT P1, [R16+URZ+0x26820], R5 ;  /* 0x02682005100075a7 */ /* 0x000264000802017f */
[----:B-1----:R-:W-:Y:S05]  /*93c0*/  @!P1 NANOSLEEP.SYNCS 0x989680 ;  /* 0x009896800000995d */ /* 0x002fea0003900000 */
[----:B------:R-:W1:Y:S02]  /*93d0*/  @!P1 SYNCS.PHASECHK.TRANS64 P1, [R16+URZ+0x26820], R5 ;  /* 0x02682005100095a7 */ /* 0x000e64000802007f */
[----:B-1----:R-:W-:Y:S05]  /*93e0*/  @!P1 BRA `(.L_x_1118) ;  /* 0xfffffffc00f09947 */ /* 0x002fea000383ffff */
[----:B------:R-:W-:Y:S05]  /*93f0*/  BRA `(.L_x_1119) ;  /* 0xffffffec00487947 */ /* 0x000fea000383ffff */
.L_x_1099:
[----:B-1----:R1:W3:Y:S02]  /*9400*/  SYNCS.PHASECHK.TRANS64.TRYWAIT P1, [R16+URZ+0x26840], R13 ;  /* 0x0268400d100075a7 */ /* 0x0022e4000802017f */
[----:B---3--:R-:W-:Y:S05]  /*9410*/  @!P1 NANOSLEEP.SYNCS 0x989680 ;  /* 0x009896800000995d */ /* 0x008fea0003900000 */
[----:B------:R-:W3:Y:S02]  /*9420*/  @!P1 SYNCS.PHASECHK.TRANS64 P1, [R16+URZ+0x26840], R13 ;  /* 0x0268400d100095a7 */ /* 0x000ee4000802007f */
[----:B---3--:R-:W-:Y:S05]  /*9430*/  @!P1 BRA `(.L_x_1099) ;  /* 0xfffffffc00f09947 */ /* 0x008fea000383ffff */
[----:B------:R-:W-:Y:S05]  /*9440*/  BRA `(.L_x_1120) ;  /* 0xfffffff000187947 */ /* 0x000fea000383ffff */
.L_x_1101:
[----:B--2---:R2:W3:Y:S02]  /*9450*/  SYNCS.PHASECHK.TRANS64.TRYWAIT P1, [R16+URZ+0x26828], R13 ;  /* 0x0268280d100075a7 */ /* 0x0044e4000802017f */
[----:B---3--:R-:W-:Y:S05]  /*9460*/  @!P1 NANOSLEEP.SYNCS 0x989680 ;  /* 0x009896800000995d */ /* 0x008fea0003900000 */
[----:B------:R-:W3:Y:S02]  /*9470*/  @!P1 SYNCS.PHASECHK.TRANS64 P1, [R16+URZ+0x26828], R13 ;  /* 0x0268280d100095a7 */ /* 0x000ee4000802007f */
[----:B---3--:R-:W-:Y:S05]  /*9480*/  @!P1 BRA `(.L_x_1101) ;  /* 0xfffffffc00f09947 */ /* 0x008fea000383ffff */
[----:B------:R-:W-:Y:S05]  /*9490*/  BRA `(.L_x_1121) ;  /* 0xfffffff000bc7947 */ /* 0x000fea000383ffff */
.L_x_1103:
[----:B---3--:R3:W1:Y:S02]  /*94a0*/  SYNCS.PHASECHK.TRANS64.TRYWAIT P0, [R3+URZ+0x26840], R0 ;  /* 0x02684000030075a7 */ /* 0x008664000800017f */
[----:B-1----:R-:W-:Y:S05]  /*94b0*/  @!P0 NANOSLEEP.SYNCS 0x989680 ;  /* 0x009896800000895d */ /* 0x002fea0003900000 */
[----:B------:R-:W1:Y:S02]  /*94c0*/  @!P0 SYNCS.PHASECHK.TRANS64 P0, [R3+URZ+0x26840], R0 ;  /* 0x02684000030085a7 */ /* 0x000e64000800007f */
[----:B-1----:R-:W-:Y:S05]  /*94d0*/  @!P0 BRA `(.L_x_1103) ;  /* 0xfffffffc00f08947 */ /* 0x002fea000383ffff */
[----:B------:R-:W-:Y:S05]  /*94e0*/  BRA `(.L_x_1122) ;  /* 0xfffffff400807947 */ /* 0x000fea000383ffff */
.L_x_1105:
[----:B------:R-:W-:Y:S01]  /*94f0*/  BSSY B1, `(.L_x_1123) ;  /* 0x0000006000017945 */ /* 0x000fe20003800000 */
[----:B------:R-:W-:-:S07]  /*9500*/  IMAD.MOV.U32 R15, RZ, RZ, -0x1 ;  /* 0xffffffffff0f7424 */ /* 0x000fce00078e00ff */
[----:B------:R-:W-:Y:S05]  /*9510*/  WARPSYNC.COLLECTIVE R15, `(.L_x_1124) ;  /* 0x000000000f0c7348 */ /* 0x000fea0003c00000 */
[----:B------:R-:W-:Y:S02]  /*9520*/  ELECT P6, UR62, PT ;  /* 0x00000000003e782f */ /* 0x000fe400038c0000 */
[----:B------:R-:W-:Y:S01]  /*9530*/  MOV R14, UR62 ;  /* 0x0000003e000e7c02 */ /* 0x000fe20008000f00 */
[----:B------:R-:W-:Y:S10]  /*9540*/  ENDCOLLECTIVE ;  /* 0x000000000000791b */ /* 0x000ff40003800000 */
.L_x_1124:
[----:B------:R-:W-:Y:S05]  /*9550*/  BSYNC B1 ;  /* 0x0000000000017941 */ /* 0x000fea0003800000 */
.L_x_1123:
[----:B------:R-:W-:Y:S05]  /*9560*/  BRA `(.L_x_1125) ;  /* 0xfffffff800487947 */ /* 0x000fea000383ffff */
.L_x_1107:
[----:B-1----:R1:W2:Y:S02]  /*9570*/  SYNCS.PHASECHK.TRANS64.TRYWAIT P0, [R6+URZ], R5 ;  /* 0x00000005060075a7 */ /* 0x0022a4000800017f */
[----:B--2---:R-:W-:Y:S05]  /*9580*/  @!P0 NANOSLEEP.SYNCS 0x989680 ;  /* 0x009896800000895d */ /* 0x004fea0003900000 */
[----:B------:R-:W2:Y:S02]  /*9590*/  @!P0 SYNCS.PHASECHK.TRANS64 P0, [R6+URZ], R5 ;  /* 0x00000005060085a7 */ /* 0x000ea4000800007f */
[----:B--2---:R-:W-:Y:S05]  /*95a0*/  @!P0 BRA `(.L_x_1107) ;  /* 0xfffffffc00f08947 */ /* 0x004fea000383ffff */
[----:B------:R-:W-:Y:S05]  /*95b0*/  BRA `(.L_x_1126) ;  /* 0xfffffff800887947 */ /* 0x000fea000383ffff */
.L_x_1108:
[----:B--2---:R2:W3:Y:S02]  /*95c0*/  SYNCS.PHASECHK.TRANS64.TRYWAIT P0, [R3+URZ], R2 ;  /* 0x00000002030075a7 */ /* 0x0044e4000800017f */
[----:B---3--:R-:W-:Y:S05]  /*95d0*/  @!P0 NANOSLEEP.SYNCS 0x989680 ;  /* 0x009896800000895d */ /* 0x008fea0003900000 */
[----:B------:R-:W3:Y:S02]  /*95e0*/  @!P0 SYNCS.PHASECHK.TRANS64 P0, [R3+URZ], R2 ;  /* 0x00000002030085a7 */ /* 0x000ee4000800007f */
[----:B---3--:R-:W-:Y:S05]  /*95f0*/  @!P0 BRA `(.L_x_1108) ;  /* 0xfffffffc00f08947 */ /* 0x008fea000383ffff */
[----:B------:R-:W-:Y:S05]  /*9600*/  BRA `(.L_x_1127) ;  /* 0xfffffff8007c7947 */ /* 0x000fea000383ffff */
.L_x_1110:
[----:B--2---:R2:W3:Y:S02]  /*9610*/  SYNCS.PHASECHK.TRANS64.TRYWAIT P0, [R0+URZ], R5 ;  /* 0x00000005000075a7 */ /* 0x0044e4000800017f */
[----:B---3--:R-:W-:Y:S05]  /*9620*/  @!P0 NANOSLEEP.SYNCS 0x989680 ;  /* 0x009896800000895d */ /* 0x008fea0003900000 */
[----:B------:R-:W3:Y:S02]  /*9630*/  @!P0 SYNCS.PHASECHK.TRANS64 P0, [R0+URZ], R5 ;  /* 0x00000005000085a7 */ /* 0x000ee4000800007f */
[----:B---3--:R-:W-:Y:S05]  /*9640*/  @!P0 BRA `(.L_x_1110) ;  /* 0xfffffffc00f08947 */ /* 0x008fea000383ffff */
[----:B------:R-:W-:Y:S05]  /*9650*/  BRA `(.L_x_1128) ;  /* 0xfffffff800807947 */ /* 0x000fea000383ffff */
.L_x_1129:
        /* <DEDUP_REMOVED lines=10> */
.L_x_3301:


//--------------------- .text._ZN7cutlass13device_kernelIN5flash11enable_sm90INS1_16FlashAttnBwdSm90INS1_25CollectiveMainloopBwdSm90ILi2ELi2ELi2EN4cute5tupleIJNS5_1CILi1EEES8_S8_EEENS6_IJNS7_ILi64EEENS7_ILi128EEENS7_ILi96EEEEEENS_10bfloat16_tEfNS_4arch4Sm90ELb0ELb1ELb0ELb0ELb1ELb1ELb0ELb0ELi2ELi1ELi2ELi1ELb1EEENS1_21CollectiveEpilogueBwdISD_SE_SG_Li256ELb0ELb0ELi1EEENS1_19SingleTileSchedulerILb0ELb0ELb0ELi128EEEEEEEEEvNT_6ParamsE --------------------------
	.section	.text._ZN7cutlass13device_kernelIN5flash11enable_sm90INS1_16FlashAttnBwdSm90INS1_25CollectiveMainloopBwdSm90ILi2ELi2ELi2EN4cute5tupleIJNS5_1CILi1EEES8_S8_EEENS6_IJNS7_ILi64EEENS7_ILi128EEENS7_ILi96EEEEEENS_10bfloat16_tEfNS_4arch4Sm90ELb0ELb1ELb0ELb0ELb1ELb1ELb0ELb0ELi2ELi1ELi2ELi1ELb1EEENS1_21CollectiveEpilogueBwdISD_SE_SG_Li256ELb0ELb0ELi1EEENS1_19SingleTileSchedulerILb0ELb0ELb0ELi128EEEEEEEEEvNT_6ParamsE,"ax",@progbits
	.align	128
.text._ZN7cutlass13device_kernelIN5flash11enable_sm90INS1_16FlashAttnBwdSm90INS1_25CollectiveMainloopBwdSm90ILi2ELi2ELi2EN4cute5tupleIJNS5_1CILi1EEES8_S8_EEENS6_IJNS7_ILi64EEENS7_ILi128EEENS7_ILi96EEEEEENS_10bfloat16_tEfNS_4arch4Sm90ELb0ELb1ELb0ELb0ELb1ELb1ELb0ELb0ELi2ELi1ELi2ELi1ELb1EEENS1_21CollectiveEpilogueBwdISD_SE_SG_Li256ELb0ELb0ELi1EEENS1_19SingleTileSchedulerILb0ELb0ELb0ELi128EEEEEEEEEvNT_6ParamsE:
        .type           _ZN7cutlass13device_kernelIN5flash11enable_sm90INS1_16FlashAttnBwdSm90INS1_25CollectiveMainloopBwdSm90ILi2ELi2ELi2EN4cute5tupleIJNS5_1CILi1EEES8_S8_EEENS6_IJNS7_ILi64EEENS7_ILi128EEENS7_ILi96EEEEEENS_10bfloat16_tEfNS_4arch4Sm90ELb0ELb1ELb0ELb0ELb1ELb1ELb0ELb0ELi2ELi1ELi2ELi1ELb1EEENS1_21CollectiveEpilogueBwdISD_SE_SG_Li256ELb0ELb0ELi1EEENS1_19SingleTileSchedulerILb0ELb0ELb0ELi128EEEEEEEEEvNT_6ParamsE,@function
        .size           _ZN7cutlass13device_kernelIN5flash11enable_sm90INS1_16FlashAttnBwdSm90INS1_25CollectiveMainloopBwdSm90ILi2ELi2ELi2EN4cute5tupleIJNS5_1CILi1EEES8_S8_EEENS6_IJNS7_ILi64EEENS7_ILi128EEENS7_ILi96EEEEEENS_10bfloat16_tEfNS_4arch4Sm90ELb0ELb1ELb0ELb0ELb1ELb1ELb0ELb0ELi2ELi1ELi2ELi1ELb1EEENS1_21CollectiveEpilogueBwdISD_SE_SG_Li256ELb0ELb0ELi1EEENS1_19SingleTileSchedulerILb0ELb0ELb0ELi128EEEEEEEEEvNT_6ParamsE,(.L_x_3302 - _ZN7cutlass13device_kernelIN5flash11enable_sm90INS1_16FlashAttnBwdSm90INS1_25CollectiveMainloopBwdSm90ILi2ELi2ELi2EN4cute5tupleIJNS5_1CILi1EEES8_S8_EEENS6_IJNS7_ILi64EEENS7_ILi128EEENS7_ILi96EEEEEENS_10bfloat16_tEfNS_4arch4Sm90ELb0ELb1ELb0ELb0ELb1ELb1ELb0ELb0ELi2ELi1ELi2ELi1ELb1EEENS1_21CollectiveEpilogueBwdISD_SE_SG_Li256ELb0ELb0ELi1EEENS1_19SingleTileSchedulerILb0ELb0ELb0ELi128EEEEEEEEEvNT_6ParamsE)
        .other          _ZN7cutlass13device_kernelIN5flash11enable_sm90INS1_16FlashAttnBwdSm90INS1_25CollectiveMainloopBwdSm90ILi2ELi2ELi2EN4cute5tupleIJNS5_1CILi1EEES8_S8_EEENS6_IJNS7_ILi64EEENS7_ILi128EEENS7_ILi96EEEEEENS_10bfloat16_tEfNS_4arch4Sm90ELb0ELb1ELb0ELb0ELb1ELb1ELb0ELb0ELi2ELi1ELi2ELi1ELb1EEENS1_21CollectiveEpilogueBwdISD_SE_SG_Li256ELb0ELb0ELi1EEENS1_19SingleTileSchedulerILb0ELb0ELb0ELi128EEEEEEEEEvNT_6ParamsE,@"STO_CUDA_ENTRY STV_DEFAULT"
_ZN7cutlass13device_kernelIN5flash11enable_sm90INS1_16FlashAttnBwdSm90INS1_25CollectiveMainloopBwdSm90ILi2ELi2ELi2EN4cute5tupleIJNS5_1CILi1EEES8_S8_EEENS6_IJNS7_ILi64EEENS7_ILi128EEENS7_ILi96EEEEEENS_10bfloat16_tEfNS_4arch4Sm90ELb0ELb1ELb0ELb0ELb1ELb1ELb0ELb0ELi2ELi1ELi2ELi1ELb1EEENS1_21CollectiveEpilogueBwdISD_SE_SG_Li256ELb0ELb0ELi1EEENS1_19SingleTileSchedulerILb0ELb0ELb0ELi128EEEEEEEEEvNT_6ParamsE:
        /* <DEDUP_REMOVED lines=30> */
.L_x_1131:
[----:B------:R-:W-:Y:S05]  /*01e0*/  BSYNC B0 ;  /* 0x0000000000007941 */ /* 0x000fea0003800000 */
.L_x_1130:
        /* <DEDUP_REMOVED lines=37> */
.L_x_1132:
        /* <DEDUP_REMOVED lines=22> */
.L_x_1133:
[----:B------:R-:W-:Y:S01]  /*05a0*/  PLOP3.LUT P0, PT, PT, PT, UP0, 0x80, 0x0 ;  /* 0x000000000000781c */ /* 0x000fe20003f0f008 */
[----:B------:R-:W-:Y:S01]  /*05b0*/  NOP ;  /* 0x0000000000007918 */ /* 0x000fe20000000000 */
[----:B------:R-:W-:Y:S01]  /*05c0*/  ULDC.64 UR46, c[0x0][0x208] ;  /* 0x00008200002e7ab9 */ /* 0x000fe20000000a00 */
[----:B-12-4-:R-:W-:Y:S10]  /*05d0*/  BAR.SYNC.DEFER_BLOCKING 0x0 ;  /* 0x0000000000007b1d */ /* 0x016ff40000010000 */
[----:B------:R-:W-:Y:S05]  /*05e0*/  @!P0 BRA `(.L_x_1134) ;  /* 0x0000005400e08947 */ /* 0x000fea0003800000 */
.L_x_1135:
        /* <DEDUP_REMOVED lines=85> */
.L_x_1136:
        /* <DEDUP_REMOVED lines=28> */
.L_x_1139:
        /* <DEDUP_REMOVED lines=15> */
.L_x_1138:
        /* <DEDUP_REMOVED lines=22> */
.L_x_1141:
        /* <DEDUP_REMOVED lines=15> */
.L_x_1140:
[----:B------:R-:W-:Y:S01]  /*1040*/  SHF.R.S32.HI R25, RZ, 0x1f, R22 ;  /* 0x0000001fff197819 */ /* 0x000fe20000011416 */
[----:B------:R-:W-:-:S03]  /*1050*/  UMOV UR4, 0xffffffff ;  /* 0xffffffff00047882 */ /* 0x000fc60000000000 */
[----:B------:R-:W-:-:S04]  /*1060*/  LEA.HI R0, R25, R22, RZ, 0x7 ;  /* 0x0000001619007211 */ /* 0x000fc800078f38ff */
[----:B------:R-:W-:Y:S01]  /*1070*/  SHF.R.S32.HI R16, RZ, 0x7, R0 ;  /* 0x00000007ff107819 */ /* 0x000fe20000011400 */
[----:B------:R-:W-:Y:S06]  /*1080*/  BRA.DIV UR4, `(.L_x_1142) ;  /* 0x0000008e04d47947 */ /* 0x000fec000b800000 */
[----:B------:R1:W2:Y:S02]  /*1090*/  SHFL.IDX PT, R14, R16, RZ, 0x1f ;  /* 0x00001fff100e7589 */ /* 0x0002a400000e0000 */
.L_x_1256:
        /* <DEDUP_REMOVED lines=15> */
.L_x_1143:
        /* <DEDUP_REMOVED lines=19> */
.L_x_1145:
        /* <DEDUP_REMOVED lines=125> */
.L_x_1156:
[----:B------:R-:W-:-:S06]  /*1a90*/  UISETP.NE.AND UP0, UPT, UR16, 0x3, UPT ;  /* 0x000000031000788c */ /* 0x000fcc000bf05270 */
[----:B------:R-:W-:-:S13]  /*1aa0*/  PLOP3.LUT P6, PT, PT, PT, UP0, 0x80, 0x0 ;  /* 0x000000000000781c */ /* 0x000fda0003fcf008 */
[----:B-1----:R-:W-:Y:S05]  /*1ab0*/  @!P6 BRA `(.L_x_1146) ;  /* 0x000000000004e947 */ /* 0x002fea0003800000 */
[----:B------:R-:W-:Y:S01]  /*1ac0*/  BPT.TRAP 0x1 ;  /* 0x000000040000795c */ /* 0x000fe20000300000 */
.L_x_1146:
[----:B------:R-:W-:Y:S01]  /*1ad0*/  R2UR UR6, R18 ;  /* 0x00000000120672ca */ /* 0x000fe200000e0000 */
[----:B------:R-:W-:-:S05]  /*1ae0*/  IMAD.U32 R16, RZ, RZ, UR4 ;  /* 0x00000004ff107e24 */ /* 0x000fca000f8e00ff */
[----:B------:R-:W-:-:S07]  /*1af0*/  SHF.L.U32 R16, R16, 0x1f, RZ ;  /* 0x0000001f10107819 */ /* 0x000fce00000006ff */
[----:B------:R-:W-:-:S09]  /*1b00*/  ULEA UR6, UR5, UR6, 0x3 ;  /* 0x0000000605067291 */ /* 0x000fd2000f8e183f */
[----:B------:R1:W2:Y:S01]  /*1b10*/  SYNCS.PHASECHK.TRANS64.TRYWAIT P0, [UR6+0x26810], R16 ;  /* 0x02681010ff0075a7 */ /* 0x0002a20008000146 */
[----:B------:R-:W-:Y:S05]  /*1b20*/  @!P6 BRA `(.L_x_1147) ;  /* 0x000000000004e947 */ /* 0x000fea0003800000 */
[----:B------:R-:W-:Y:S01]  /*1b30*/  BPT.TRAP 0x1 ;  /* 0x000000040000795c */ /* 0x000fe20000300000 */
.L_x_1147:
[----:B--2---:R-:W-:Y:S05]  /*1b40*/  @P0 BRA `(.L_x_1148) ;  /* 0x0000000000080947 */ /* 0x004fea0003800000 */
[----:B------:R-:W2:Y:S02]  /*1b50*/  SYNCS.PHASECHK.TRANS64.TRYWAIT P0, [UR6+0x26810], R16 ;  /* 0x02681010ff0075a7 */ /* 0x000ea40008000146 */
[----:B--2---:R-:W-:Y:S05]  /*1b60*/  @!P0 BRA `(.L_x_1149) ;  /* 0x0000008400508947 */ /* 0x004fea0003800000 */
.L_x_1148:
        /* <DEDUP_REMOVED lines=66> */
.L_x_1150:
[----:B------:R1:W1:Y:S01]  /*1f90*/  SYNCS.PHASECHK.TRANS64.TRYWAIT P0, [UR6+0x26830], R16 ;  /* 0x02683010ff0075a7 */ /* 0x0002620008000146 */
[----:B------:R-:W-:Y:S05]  /*1fa0*/  @!P6 BRA `(.L_x_1151) ;  /* 0x000000000004e947 */ /* 0x000fea0003800000 */
[----:B------:R-:W-:Y:S01]  /*1fb0*/  BPT.TRAP 0x1 ;  /* 0x000000040000795c */ /* 0x000fe20000300000 */
.L_x_1151:
[----:B-1----:R-:W-:Y:S05]  /*1fc0*/  @P0 BRA `(.L_x_1152) ;  /* 0x0000000000080947 */ /* 0x002fea0003800000 */
[----:B------:R-:W1:Y:S02]  /*1fd0*/  SYNCS.PHASECHK.TRANS64.TRYWAIT P0, [UR6+0x26830], R16 ;  /* 0x02683010ff0075a7 */ /* 0x000e640008000146 */
[----:B-1----:R-:W-:Y:S05]  /*1fe0*/  @!P0 BRA `(.L_x_1153) ;  /* 0x0000008000488947 */ /* 0x002fea0003800000 */
.L_x_1152:
[----:B------:R-:W-:Y:S01]  /*1ff0*/  R2UR UR8, R18 ;  /* 0x00000000120872ca */ /* 0x000fe200000e0000 */
[----:B------:R-:W-:Y:S01]  /*2000*/  WARPGROUP.ARRIVE ;  /* 0x00000000000079c5 */ /* 0x000fe20000000000 */
[----:B------:R-:W-:Y:S01]  /*2010*/  UMOV UR11, 0x80000020 ;  /* 0x80000020000b7882 */ /* 0x000fe20000000000 */
[----:B------:R-:W-:Y:S01]  /*2020*/  UMOV UR15, 0x80000020 ;  /* 0x80000020000f7882 */ /* 0x000fe20000000000 */
[----:B------:R-:W1:Y:S01]  /*2030*/  LDC.64 R214, c[0x0][0x748] ;  /* 0x0001d200ffd67b82 */ /* 0x000e620000000a00 */
[----:B------:R-:W-:Y:S01]  /*2040*/  ULEA UR9, UR37, -UR17, 0x6 ;  /* 0x8000001125097291 */ /* 0x000fe2000f8e303f */
[C---:B------:R-:W-:Y:S02]  /*2050*/  ISETP.GT.AND P1, PT, R3.reuse, RZ, PT ;  /* 0x000000ff0300720c */ /* 0x040fe40003f24270 */
        /* <DEDUP_REMOVED lines=10> */
[C-C-:B-1----:R-:W-:Y:S01]  /*2100*/  IMAD.IADD R217, R214.reuse, 0x1, -R218.reuse ;  /* 0x00000001d6d97824 */ /* 0x142fe200078e0ada */
[----:B------:R-:W-:Y:S01]  /*2110*/  UIMAD UR10, UR5, 0x300, UR10 ;  /* 0x00000300050a78a4 */ /* 0x000fe2000f8e020a */
[----:B------:R-:W-:Y:S01]  /*2120*/  IADD3 R216, RZ, -R218, -R215 ;  /* 0x800000daffd87210 */ /* 0x000fe20007ffe8d7 */
[----:B------:R-:W-:Y:S01]  /*2130*/  UIMAD UR8, UR5, 0x300, UR8 ;  /* 0x00000300050878a4 */ /* 0x000fe2000f8e0208 */
[----:B------:R-:W-:Y:S01]  /*2140*/  IADD3 R214, R214, 0x8, -R218 ;  /* 0x00000008d6d67810 */ /* 0x000fe20007ffe8da */
        /* <DEDUP_REMOVED lines=8> */
[----:B------:R-:W-:Y:S01]  /*21d0*/  ISETP.GE.AND P1, PT, R217, 0x1, PT ;  /* 0x00000001d900780c */ /* 0x000fe20003f26270 */
[----:B------:R-:W-:Y:S01]  /*21e0*/  UMOV UR11, 0x80000020 ;  /* 0x80000020000b7882 */ /* 0x000fe20000000000 */
[----:B------:R-:W-:Y:S01]  /*21f0*/  ISETP.GT.OR P0, PT, R216, RZ, !P0 ;  /* 0x000000ffd800720c */ /* 0x000fe20004704670 */
[----:B------:R-:W-:Y:S01]  /*2200*/  ULOP3.LUT UR9, UR9, 0x3fff, URZ, 0xc0, !UPT ;  /* 0x00003fff09097892 */ /* 0x000fe2000f8ec03f */
[----:B------:R-:W-:Y:S02]  /*2210*/  IADD3 R215, -R218, 0x8, -R215 ;  /* 0x00000008dad77810 */ /* 0x000fe40007ffe9d7 */
        /* <DEDUP_REMOVED lines=33> */
[----:B------:R-:W-:-:S02]  /*2430*/  FSEL R156, R165, -INF , !P0 ;  /* 0xff800000a59c7808 */ /* 0x000fc40004000000 */
[----:B------:R-:W-:Y:S02]  /*2440*/  ISETP.GT.OR P0, PT, R216, 0x20, !P1 ;  /* 0x00000020d800780c */ /* 0x000fe40004f04670 */
[C---:B------:R-:W-:Y:S01]  /*2450*/  ISETP.GE.AND P1, PT, R217.reuse, 0x21, PT ;  /* 0x00000021d900780c */ /* 0x040fe20003f26270 */
[----:B------:R-:W-:Y:S01]  /*2460*/  FFMA.FTZ R165, R156, UR18, -R15 ;  /* 0x000000129ca57c23 */ /* 0x000fe2000801080f */
[----:B------:R-:W-:Y:S01]  /*2470*/  FSEL R157, R168, -INF , !P0 ;  /* 0xff800000a89d7808 */ /* 0x000fe20004000000 */
[----:B------:R-:W-:Y:S01]  /*2480*/  MUFU.EX2 R16, R16 ;  /* 0x0000001000107308 */ /* 0x000fe20000000800 */
[----:B------:R-:W-:Y:S02]  /*2490*/  ISETP.GT.OR P0, PT, R216, 0x21, !P1 ;  /* 0x00000021d800780c */ /* 0x000fe40004f04670 */
[----:B------:R-:W-:Y:S01]  /*24a0*/  ISETP.GE.AND P1, PT, R217, 0x28, PT ;  /* 0x00000028d900780c */ /* 0x000fe20003f26270 */
[----:B------:R-:W-:Y:S01]  /*24b0*/  FFMA.FTZ R164, R157, UR18, -R8 ;  /* 0x000000129da47c23 */ /* 0x000fe20008010808 */
[----:B------:R-:W-:-:S02]  /*24c0*/  FSEL R156, R169, -INF , !P0 ;  /* 0xff800000a99c7808 */ /* 0x000fc40004000000 */
        /* <DEDUP_REMOVED lines=10> */
[----:B------:R-:W-:-:S02]  /*2570*/  WARPGROUP.DEPBAR.LE gsb0, 0x0 ;  /* 0x00008000000079c5 */ /* 0x000fc40000010000 */
[----:B------:R-:W-:Y:S01]  /*2580*/  WARPGROUP.ARRIVE ;  /* 0x00000000000079c5 */ /* 0x000fe20000000000 */
[----:B------:R-:W-:Y:S02]  /*2590*/  ISETP.GE.AND P1, PT, R156, RZ, PT ;  /* 0x000000ff9c00720c */ /* 0x000fe40003f26270 */
[----:B------:R-:W-:Y:S01]  /*25a0*/  FSEL R172, R173, -INF , !P0 ;  /* 0xff800000adac7808 */ /* 0x000fe20004000000 */
[----:B------:R-:W-:Y:S01]  /*25b0*/  MUFU.EX2 R165, R165 ;  /* 0x000000a500a57308 */ /* 0x000fe20000000800 */
[----:B------:R-:W-:Y:S01]  /*25c0*/  ISETP.GT.OR P0, PT, R214, RZ, !P1 ;  /* 0x000000ffd600720c */ /* 0x000fe20004f04670 */
[----:B------:R-:W-:Y:S01]  /*25d0*/  HGMMA.64x64x16.F32.BF16 R120, R196, gdesc[UR12], R120, gsb0 ;  /* 0x00e0000cc4787df0 */ /* 0x000fe20008001878 */
[----:B------:R-:W-:Y:S01]  /*25e0*/  UMOV UR14, UR12 ;  /* 0x0000000c000e7c82 */ /* 0x000fe20008000000 */
[----:B------:R-:W-:Y:S01]  /*25f0*/  UMOV UR15, 0x80000020 ;  /* 0x80000020000f7882 */ /* 0x000fe20000000000 */
[----:B------:R-:W-:Y:S01]  /*2600*/  UIADD3 UR12, UR10, 0x102, URZ ;  /* 0x000001020a0c7890 */ /* 0x000fe2000fffe03f */
[----:B------:R-:W-:Y:S01]  /*2610*/  ISETP.GE.AND P1, PT, R156, 0x1, PT ;  /* 0x000000019c00780c */ /* 0x000fe20003f26270 */
[----:B------:R-:W-:Y:S01]  /*2620*/  FFMA.FTZ R173, R172, UR18, -R7 ;  /* 0x00000012acad7c23 */ /* 0x000fe20008010807 */
[----:B------:R-:W-:Y:S01]  /*2630*/  FSEL R157, R154, -INF , !P0 ;  /* 0xff8000009a9d7808 */ /* 0x000fe20004000000 */
[----:B------:R-:W-:Y:S01]  /*2640*/  MUFU.EX2 R164, R164 ;  /* 0x000000a400a47308 */ /* 0x000fe20000000800 */
[----:B------:R-:W-:-:S02]  /*2650*/  ISETP.GT.OR P0, PT, R214, 0x1, !P1 ;  /* 0x00000001d600780c */ /* 0x000fc40004f04670 */
[----:B------:R-:W-:Y:S01]  /*2660*/  ISETP.GE.AND P1, PT, R156, 0x8, PT ;  /* 0x000000089c00780c */ /* 0x000fe20003f26270 */
[----:B------:R-:W-:Y:S01]  /*2670*/  FFMA.FTZ R157, R157, UR18, -R208 ;  /* 0x000000129d9d7c23 */ /* 0x000fe200080108d0 */
[----:B------:R-:W-:Y:S02]  /*2680*/  FSEL R154, R155, -INF , !P0 ;  /* 0xff8000009b9a7808 */ /* 0x000fe40004000000 */
[----:B------:R-:W-:Y:S01]  /*2690*/  ISETP.GT.OR P0, PT, R214, 0x8, !P1 ;  /* 0x00000008d600780c */ /* 0x000fe20004f04670 */
[----:B------:R4:W-:Y:S01]  /*26a0*/  MUFU.EX2 R172, R157 ;  /* 0x0000009d00ac7308 */ /* 0x0009e20000000800 */
[----:B------:R-:W-:Y:S01]  /*26b0*/  ISETP.GE.AND P1, PT, R156, 0x9, PT ;  /* 0x000000099c00780c */ /* 0x000fe20003f26270 */
[----:B------:R-:W-:Y:S01]  /*26c0*/  FFMA.FTZ R209, R154, UR18, -R209 ;  /* 0x000000129ad17c23 */ /* 0x000fe200080108d1 */
[----:B------:R-:W-:Y:S02]  /*26d0*/  FSEL R155, R158, -INF , !P0 ;  /* 0xff8000009e9b7808 */ /* 0x000fe40004000000 */
[----:B------:R-:W-:-:S02]  /*26e0*/  ISETP.GT.OR P0, PT, R214, 0x9, !P1 ;  /* 0x00000009d600780c */ /* 0x000fc40004f04670 */
[----:B------:R-:W-:Y:S01]  /*26f0*/  ISETP.GE.AND P1, PT, R156, 0x10, PT ;  /* 0x000000109c00780c */ /* 0x000fe20003f26270 */
[----:B------:R-:W-:Y:S01]  /*2700*/  FFMA.FTZ R20, R155, UR18, -R20 ;  /* 0x000000129b147c23 */ /* 0x000fe20008010814 */
[----:B------:R-:W-:Y:S01]  /*2710*/  FSEL R154, R159, -INF , !P0 ;  /* 0xff8000009f9a7808 */ /* 0x000fe20004000000 */
[----:B------:R-:W-:Y:S01]  /*2720*/  MUFU.EX2 R209, R209 ;  /* 0x000000d100d17308 */ /* 0x000fe20000000800 */
[----:B------:R-:W-:Y:S02]  /*2730*/  ISETP.GT.OR P0, PT, R214, 0x10, !P1 ;  /* 0x00000010d600780c */ /* 0x000fe40004f04670 */
[----:B------:R-:W-:Y:S01]  /*2740*/  ISETP.GE.AND P3, PT, R156, 0x18, PT ;  /* 0x000000189c00780c */ /* 0x000fe20003f66270 */
[----:B------:R-:W-:Y:S01]  /*2750*/  FFMA.FTZ R21, R154, UR18, -R21 ;  /* 0x000000129a157c23 */ /* 0x000fe20008010815 */
[----:B------:R-:W-:Y:S02]  /*2760*/  ISETP.GE.AND P2, PT, R156, 0x11, PT ;  /* 0x000000119c00780c */ /* 0x000fe40003f46270 */
[----:B------:R-:W-:Y:S01]  /*2770*/  FSEL R155, R162, -INF , !P0 ;  /* 0xff800000a29b7808 */ /* 0x000fe20004000000 */
[----:B------:R-:W-:Y:S01]  /*2780*/  MUFU.EX2 R20, R20 ;  /* 0x0000001400147308 */ /* 0x000fe20000000800 */
[----:B------:R-:W-:-:S02]  /*2790*/  ISETP.GT.OR P0, PT, R214, 0x18, !P3 ;  /* 0x00000018d600780c */ /* 0x000fc40005f04670 */
[----:B------:R-:W-:Y:S01]  /*27a0*/  ISETP.GT.OR P1, PT, R214, 0x11, !P2 ;  /* 0x00000011d600780c */ /* 0x000fe20005724670 */
[----:B------:R-:W-:Y:S01]  /*27b0*/  FFMA.FTZ R162, R155, UR18, -R210 ;  /* 0x000000129ba27c23 */ /* 0x000fe200080108d2 */
[----:B------:R-:W-:Y:S02]  /*27c0*/  FSEL R155, R166, -INF , !P0 ;  /* 0xff800000a69b7808 */ /* 0x000fe40004000000 */
[C---:B------:R-:W-:Y:S01]  /*27d0*/  ISETP.GE.AND P0, PT, R156.reuse, 0x19, PT ;  /* 0x000000199c00780c */ /* 0x040fe20003f06270 */
[----:B------:R-:W-:Y:S01]  /*27e0*/  MUFU.EX2 R21, R21 ;  /* 0x0000001500157308 */ /* 0x000fe20000000800 */
[----:B------:R-:W-:Y:S01]  /*27f0*/  FSEL R154, R163, -INF , !P1 ;  /* 0xff800000a39a7808 */ /* 0x000fe20004800000 */
[----:B------:R-:W-:Y:S01]  /*2800*/  FFMA.FTZ R166, R155, UR18, -R14 ;  /* 0x000000129ba67c23 */ /* 0x000fe2000801080e */
[C---:B------:R-:W-:Y:S02]  /*2810*/  ISETP.GE.AND P3, PT, R156.reuse, 0x21, PT ;  /* 0x000000219c00780c */ /* 0x040fe40003f66270 */
[----:B------:R-:W-:Y:S01]  /*2820*/  ISETP.GE.AND P1, PT, R156, 0x20, PT ;  /* 0x000000209c00780c */ /* 0x000fe20003f26270 */
[----:B------:R-:W-:Y:S01]  /*2830*/  FFMA.FTZ R163, R154, UR18, -R211 ;  /* 0x000000129aa37c23 */ /* 0x000fe200080108d3 */
[C---:B------:R-:W-:Y:S01]  /*2840*/  ISETP.GT.OR P0, PT, R214.reuse, 0x19, !P0 ;  /* 0x00000019d600780c */ /* 0x040fe20004704670 */
[----:B------:R-:W-:Y:S01]  /*2850*/  MUFU.EX2 R162, R162 ;  /* 0x000000a200a27308 */ /* 0x000fe20000000800 */
[----:B------:R-:W-:-:S02]  /*2860*/  ISETP.GT.OR P3, PT, R214, 0x21, !P3 ;  /* 0x00000021d600780c */ /* 0x000fc40005f64670 */
[----:B------:R-:W-:Y:S02]  /*2870*/  ISETP.GT.OR P1, PT, R214, 0x20, !P1 ;  /* 0x00000020d600780c */ /* 0x000fe40004f24670 */
[----:B------:R-:W-:Y:S02]  /*2880*/  FSEL R14, R167, -INF , !P0 ;  /* 0xff800000a70e7808 */ /* 0x000fe40004000000 */
[----:B------:R-:W-:Y:S01]  /*2890*/  FSEL R154, R171, -INF , !P3 ;  /* 0xff800000ab9a7808 */ /* 0x000fe20005800000 */
[----:B------:R-:W-:Y:S01]  /*28a0*/  MUFU.EX2 R163, R163 ;  /* 0x000000a300a37308 */ /* 0x000fe20000000800 */
[----:B------:R-:W-:Y:S01]  /*28b0*/  ISETP.GE.AND P5, PT, R156, 0x28, PT ;  /* 0x000000289c00780c */ /* 0x000fe20003fa6270 */
[----:B------:R-:W-:Y:S01]  /*28c0*/  FFMA.FTZ R211, R14, UR18, -R15 ;  /* 0x000000120ed37c23 */ /* 0x000fe2000801080f */
[----:B------:R-:W-:Y:S01]  /*28d0*/  FSEL R155, R170, -INF , !P1 ;  /* 0xff800000aa9b7808 */ /* 0x000fe20004800000 */
[----:B------:R-:W-:Y:S01]  /*28e0*/  FFMA.FTZ R158, R154, UR18, -R9 ;  /* 0x000000129a9e7c23 */ /* 0x000fe20008010809 */
[----:B------:R-:W-:-:S02]  /*28f0*/  ISETP.GE.AND P3, PT, R156, 0x29, PT ;  /* 0x000000299c00780c */ /* 0x000fc40003f66270 */
[----:B------:R-:W-:Y:S01]  /*2900*/  ISETP.GE.AND P2, PT, R217, 0x30, PT ;  /* 0x00000030d900780c */ /* 0x000fe20003f46270 */
[----:B------:R-:W-:Y:S01]  /*2910*/  FFMA.FTZ R167, R155, UR18, -R8 ;  /* 0x000000129ba77c23 */ /* 0x000fe20008010808 */
[----:B------:R-:W-:Y:S01]  /*2920*/  ISETP.GE.AND P4, PT, R217, 0x31, PT ;  /* 0x00000031d900780c */ /* 0x000fe20003f86270 */
[----:B------:R-:W-:Y:S01]  /*2930*/  MUFU.EX2 R166, R166 ;  /* 0x000000a600a67308 */ /* 0x000fe20000000800 */
[C---:B------:R-:W-:Y:S02]  /*2940*/  ISETP.GT.OR P5, PT, R214.reuse, 0x28, !P5 ;  /* 0x00000028d600780c */ /* 0x040fe40006fa4670 */
[----:B------:R-:W-:Y:S02]  /*2950*/  ISETP.GT.OR P3, PT, R214, 0x29, !P3 ;  /* 0x00000029d600780c */ /* 0x000fe40005f64670 */
[C---:B------:R-:W-:Y:S02]  /*2960*/  ISETP.GT.OR P2, PT, R216.reuse, 0x30, !P2 ;  /* 0x00000030d800780c */ /* 0x040fe40005744670 */
[----:B------:R-:W-:Y:S01]  /*2970*/  ISETP.GT.OR P4, PT, R216, 0x31, !P4 ;  /* 0x00000031d800780c */ /* 0x000fe20006784670 */
[----:B------:R-:W-:Y:S01]  /*2980*/  MUFU.EX2 R211, R211 ;  /* 0x000000d300d37308 */ /* 0x000fe20000000800 */
[----:B----4-:R-:W-:Y:S01]  /*2990*/  FSEL R157, R174, -INF , !P5 ;  /* 0xff800000ae9d7808 */ /* 0x010fe20006800000 */
[----:B------:R-:W-:-:S02]  /*29a0*/  WARPGROUP.DEPBAR.LE gsb0, 0x0 ;  /* 0x00008000000079c5 */ /* 0x000fc40000010000 */
[----:B------:R-:W-:Y:S01]  /*29b0*/  WARPGROUP.ARRIVE ;  /* 0x00000000000079c5 */ /* 0x000fe20000000000 */
[----:B------:R-:W-:Y:S01]  /*29c0*/  FSEL R170, R175, -INF , !P3 ;  /* 0xff800000afaa7808 */ /* 0x000fe20005800000 */
[----:B------:R-:W-:Y:S01]  /*29d0*/  FFMA.FTZ R175, R157, UR18, -R6 ;  /* 0x000000129daf7c23 */ /* 0x000fe20008010806 */
[----:B------:R-:W-:Y:S01]  /*29e0*/  FSEL R215, R176, -INF , !P2 ;  /* 0xff800000b0d77808 */ /* 0x000fe20005000000 */
[----:B------:R4:W-:Y:S01]  /*29f0*/  MUFU.EX2 R174, R158 ;  /* 0x0000009e00ae7308 */ /* 0x0009e20000000800 */
[----:B------:R-:W-:Y:S01]  /*2a00*/  FSEL R208, R177, -INF , !P4 ;  /* 0xff800000b1d07808 */ /* 0x000fe20006000000 */
[----:B------:R-:W-:Y:S01]  /*2a10*/  HGMMA.64x64x16.F32.BF16 R120, R188, gdesc[UR12], R120, gsb0 ;  /* 0x00e0000cbc787df0 */ /* 0x000fe20008001878 */
[----:B------:R-:W-:Y:S01]  /*2a20*/  UMOV UR14, UR12 ;  /* 0x0000000c000e7c82 */ /* 0x000fe20008000000 */
[----:B------:R-:W-:Y:S01]  /*2a30*/  UMOV UR15, 0x80000020 ;  /* 0x80000020000f7882 */ /* 0x000fe20000000000 */
[----:B------:R-:W-:Y:S01]  /*2a40*/  UIADD3 UR12, UR10, 0x200, URZ ;  /* 0x000002000a0c7890 */ /* 0x000fe2000fffe03f */
[C---:B------:R-:W-:Y:S01]  /*2a50*/  ISETP.GE.AND P2, PT, R156.reuse, 0x30, PT ;  /* 0x000000309c00780c */ /* 0x040fe20003f46270 */
[----:B------:R-:W-:Y:S01]  /*2a60*/  UIADD3 UR10, UR10, 0x202, URZ ;  /* 0x000002020a0a7890 */ /* 0x000fe2000fffe03f */
[----:B------:R-:W-:Y:S01]  /*2a70*/  ISETP.GE.AND P4, PT, R156, 0x31, PT ;  /* 0x000000319c00780c */ /* 0x000fe20003f86270 */
[----:B------:R-:W-:Y:S01]  /*2a80*/  FFMA.FTZ R218, R170, UR18, -R7 ;  /* 0x00000012aada7c23 */ /* 0x000fe20008010807 */
[----:B------:R-:W-:Y:S01]  /*2a90*/  ISETP.GE.AND P5, PT, R156, 0x38, PT ;  /* 0x000000389c00780c */ /* 0x000fe20003fa6270 */
[----:B------:R-:W-:Y:S01]  /*2aa0*/  FFMA.FTZ R208, R208, UR18, -R11 ;  /* 0x00000012d0d07c23 */ /* 0x000fe2000801080b */
[----:B------:R-:W-:Y:S01]  /*2ab0*/  ISETP.GE.AND P3, PT, R156, 0x39, PT ;  /* 0x000000399c00780c */ /* 0x000fe20003f66270 */
[----:B------:R-:W5:Y:S01]  /*2ac0*/  MUFU.EX2 R175, R175 ;  /* 0x000000af00af7308 */ /* 0x000f620000000800 */
[----:B------:R-:W-:-:S02]  /*2ad0*/  ISETP.GE.AND P1, PT, R217, 0x38, PT ;  /* 0x00000038d900780c */ /* 0x000fc40003f26270 */
[----:B------:R-:W-:Y:S02]  /*2ae0*/  ISETP.GE.AND P0, PT, R217, 0x39, PT ;  /* 0x00000039d900780c */ /* 0x000fe40003f06270 */
[----:B------:R-:W-:Y:S02]  /*2af0*/  ISETP.GT.OR P4, PT, R214, 0x31, !P4 ;  /* 0x00000031d600780c */ /* 0x000fe40006784670 */
[C---:B------:R-:W-:Y:S01]  /*2b00*/  ISETP.GT.OR P1, PT, R216.reuse, 0x38, !P1 ;  /* 0x00000038d800780c */ /* 0x040fe20004f24670 */
[----:B------:R-:W-:Y:S01]  /*2b10*/  MUFU.EX2 R169, R169 ;  /* 0x000000a900a97308 */ /* 0x000fe20000000800 */
[----:B------:R-:W-:Y:S02]  /*2b20*/  ISETP.GT.OR P0, PT, R216, 0x39, !P0 ;  /* 0x00000039d800780c */ /* 0x000fe40004704670 */
[C---:B------:R-:W-:Y:S02]  /*2b30*/  ISETP.GT.OR P2, PT, R214.reuse, 0x30, !P2 ;  /* 0x00000030d600780c */ /* 0x040fe40005744670 */
[----:B------:R-:W-:-:S02]  /*2b40*/  ISETP.GT.OR P5, PT, R214, 0x38, !P5 ;  /* 0x00000038d600780c */ /* 0x000fc40006fa4670 */
[----:B------:R-:W-:Y:S01]  /*2b50*/  ISETP.GT.OR P3, PT, R214, 0x39, !P3 ;  /* 0x00000039d600780c */ /* 0x000fe20005f64670 */
[----:B------:R-:W-:Y:S01]  /*2b60*/  MUFU.EX2 R168, R168 ;  /* 0x000000a800a87308 */ /* 0x000fe20000000800 */
[----:B------:R-:W-:Y:S02]  /*2b70*/  FSEL R214, R179, -INF , !P4 ;  /* 0xff800000b3d67808 */ /* 0x000fe40006000000 */
[----:B------:R-:W-:Y:S02]  /*2b80*/  FSEL R217, R180, -INF , !P1 ;  /* 0xff800000b4d97808 */ /* 0x000fe40004800000 */
[----:B------:R-:W-:Y:S01]  /*2b90*/  FSEL R210, R181, -INF , !P0 ;  /* 0xff800000b5d27808 */ /* 0x000fe20004000000 */
[----:B------:R-:W-:Y:S01]  /*2ba0*/  FFMA.FTZ R214, R214, UR18, -R11 ;  /* 0x00000012d6d67c23 */ /* 0x000fe2000801080b */
[----:B------:R-:W-:Y:S01]  /*2bb0*/  FSEL R181, R178, -INF , !P2 ;  /* 0xff800000b2b57808 */ /* 0x000fe20005000000 */
[----:B------:R-:W-:Y:S01]  /*2bc0*/  FFMA.FTZ R178, R215, UR18, -R10 ;  /* 0x00000012d7b27c23 */ /* 0x000fe2000801080a */
[----:B------:R-:W-:Y:S01]  /*2bd0*/  FSEL R179, R182, -INF , !P5 ;  /* 0xff800000b6b37808 */ /* 0x000fe20006800000 */
[----:B------:R-:W-:Y:S01]  /*2be0*/  FFMA.FTZ R182, R217, UR18, -R12 ;  /* 0x00000012d9b67c23 */ /* 0x000fe2000801080c */
[----:B------:R-:W-:Y:S01]  /*2bf0*/  FSEL R216, R183, -INF , !P3 ;  /* 0xff800000b7d87808 */ /* 0x000fe20005800000 */
[--C-:B------:R-:W-:Y:S01]  /*2c00*/  FFMA.FTZ R11, R210, UR18, -R13.reuse ;  /* 0x00000012d20b7c23 */ /* 0x100fe2000801080d */
[----:B------:R-:W2:Y:S01]  /*2c10*/  MUFU.EX2 R180, R218 ;  /* 0x000000da00b47308 */ /* 0x000ea20000000800 */
[----:B------:R-:W-:Y:S01]  /*2c20*/  FFMA.FTZ R10, R181, UR18, -R10 ;  /* 0x00000012b50a7c23 */ /* 0x000fe2000801080a */
[----:B------:R-:W-:Y:S01]  /*2c30*/  FFMA.FTZ R12, R179, UR18, -R12 ;  /* 0x00000012b30c7c23 */ /* 0x000fe2000801080c */
[----:B------:R-:W-:-:S05]  /*2c40*/  FFMA.FTZ R13, R216, UR18, -R13 ;  /* 0x00000012d80d7c23 */ /* 0x000fca000801080d */
[----:B------:R-:W-:Y:S08]  /*2c50*/  MUFU.EX2 R173, R173 ;  /* 0x000000ad00ad7308 */ /* 0x000ff00000000800 */
[----:B------:R-:W2:Y:S08]  /*2c60*/  MUFU.EX2 R167, R167 ;  /* 0x000000a700a77308 */ /* 0x000eb00000000800 */
[----:B------:R-:W2:Y:S08]  /*2c70*/  MUFU.EX2 R178, R178 ;  /* 0x000000b200b27308 */ /* 0x000eb00000000800 */
[----:B------:R-:W-:Y:S01]  /*2c80*/  MUFU.EX2 R10, R10 ;  /* 0x0000000a000a7308 */ /* 0x000fe20000000800 */
[----:B------:R-:W-:-:S02]  /*2c90*/  WARPGROUP.DEPBAR.LE gsb0, 0x0 ;  /* 0x00008000000079c5 */ /* 0x000fc40000010000 */
[----:B------:R-:W-:-:S05]  /*2ca0*/  WARPGROUP.ARRIVE ;  /* 0x00000000000079c5 */ /* 0x000fca0000000000 */
[----:B------:R-:W-:Y:S01]  /*2cb0*/  MUFU.EX2 R182, R182 ;  /* 0x000000b600b67308 */ /* 0x000fe20000000800 */
[----:B------:R-:W-:Y:S01]  /*2cc0*/  HGMMA.64x64x16.F32.BF16 R120, R200, gdesc[UR12], R120, gsb0 ;  /* 0x00e0000cc8787df0 */ /* 0x000fe20008001878 */
[----:B------:R-:W-:Y:S01]  /*2cd0*/  UMOV UR14, UR12 ;  /* 0x0000000c000e7c82 */ /* 0x000fe20008000000 */
[----:B------:R-:W-:-:S05]  /*2ce0*/  UMOV UR15, 0x80000020 ;  /* 0x80000020000f7882 */ /* 0x000fca0000000000 */
[----:B------:R-:W-:Y:S01]  /*2cf0*/  MUFU.EX2 R12, R12 ;  /* 0x0000000c000c7308 */ /* 0x000fe20000000800 */
[----:B------:R-:W-:-:S07]  /*2d00*/  UIADD3 UR12, UR8, 0xc0, URZ ;  /* 0x000000c0080c7890 */ /* 0x000fce000fffe03f */
[----:B------:R-:W-:Y:S08]  /*2d10*/  MUFU.EX2 R11, R11 ;  /* 0x0000000b000b7308 */ /* 0x000ff00000000800 */
[----:B------:R-:W-:Y:S01]  /*2d20*/  MUFU.EX2 R13, R13 ;  /* 0x0000000d000d7308 */ /* 0x000fe20000000800 */
[----:B------:R-:W-:Y:S02]  /*2d30*/  WARPGROUP.DEPBAR.LE gsb0, 0x0 ;  /* 0x00008000000079c5 */ /* 0x000fe40000010000 */
[----:B------:R-:W-:-:S06]  /*2d40*/  WARPGROUP.ARRIVE ;  /* 0x00000000000079c5 */ /* 0x000fcc0000000000 */
[----:B------:R-:W-:Y:S01]  /*2d50*/  HGMMA.64x64x16.F32.BF16 R120, R192, gdesc[UR12], R120, gsb0 ;  /* 0x00e0000cc0787df0 */ /* 0x000fe20008001878 */
[----:B------:R-:W-:Y:S01]  /*2d60*/  UMOV UR14, UR12 ;  /* 0x0000000c000e7c82 */ /* 0x000fe20008000000 */
[----:B------:R-:W-:Y:S01]  /*2d70*/  UMOV UR15, 0x80000020 ;  /* 0x80000020000f7882 */ /* 0x000fe20000000000 */
        /* <DEDUP_REMOVED lines=10> */
[----:B------:R-:W2:Y:S04]  /*2e20*/  LDS.64 R6, [R212+0x1e2a0] ;  /* 0x01e2a000d4067984 */ /* 0x000ea80000000a00 */
[----:B----4-:R-:W4:Y:S04]  /*2e30*/  LDS.64 R158, [R212+0x1e280] ;  /* 0x01e28000d49e7984 */ /* 0x010f280000000a00 */
[----:B------:R-:W4:Y:S04]  /*2e40*/  LDS.64 R170, [R212+0x1e2c0] ;  /* 0x01e2c000d4aa7984 */ /* 0x000f280000000a00 */
[----:B------:R-:W4:Y:S01]  /*2e50*/  LDS.64 R176, [R212+0x1e2e0] ;  /* 0x01e2e000d4b07984 */ /* 0x000f220000000a00 */
[--C-:B-1----:R-:W-:Y:S01]  /*2e60*/  FADD.FTZ R179, R120, -R14.reuse ;  /* 0x8000000e78b37221 */ /* 0x102fe20000010000 */
[----:B------:R-:W-:Y:S01]  /*2e70*/  FADD.FTZ R181, R122, -R14 ;  /* 0x8000000e7ab57221 */ /* 0x000fe20000010000 */
[--C-:B------:R-:W-:Y:S01]  /*2e80*/  FADD.FTZ R14, R121, -R15.reuse ;  /* 0x8000000f790e7221 */ /* 0x100fe20000010000 */
[----:B------:R-:W-:Y:S01]  /*2e90*/  FADD.FTZ R120, R123, -R15 ;  /* 0x8000000f7b787221 */ /* 0x000fe20000010000 */
[--C-:B---3--:R-:W-:Y:S01]  /*2ea0*/  FADD.FTZ R121, R124, -R8.reuse ;  /* 0x800000087c797221 */ /* 0x108fe20000010000 */
[----:B------:R-:W-:Y:S01]  /*2eb0*/  FADD.FTZ R183, R126, -R8 ;  /* 0x800000087eb77221 */ /* 0x000fe20000010000 */
[--C-:B------:R-:W-:Y:S01]  /*2ec0*/  FADD.FTZ R8, R125, -R9.reuse ;  /* 0x800000097d087221 */ /* 0x100fe20000010000 */
[----:B------:R-:W-:Y:S01]  /*2ed0*/  FADD.FTZ R124, R127, -R9 ;  /* 0x800000097f7c7221 */ /* 0x000fe20000010000 */
[----:B------:R-:W-:Y:S01]  /*2ee0*/  MUFU.EX2 R15, R214 ;  /* 0x000000d6000f7308 */ /* 0x000fe20000000800 */
[--C-:B-----5:R-:W-:Y:S01]  /*2ef0*/  FADD.FTZ R123, R128, -R154.reuse ;  /* 0x8000009a807b7221 */ /* 0x120fe20000010000 */
[----:B------:R-:W-:Y:S01]  /*2f00*/  FMUL.FTZ R121, R22, R121 ;  /* 0x0000007916797220 */ /* 0x000fe20000410000 */
[----:B------:R-:W-:Y:S01]  /*2f10*/  FMUL.FTZ R8, R213, R8 ;  /* 0x00000008d5087220 */ /* 0x000fe20000410000 */
[----:B--2---:R-:W-:Y:S01]  /*2f20*/  FADD.FTZ R128, R133, -R157 ;  /* 0x8000009d85807221 */ /* 0x004fe20000010000 */
[--C-:B------:R-:W-:Y:S01]  /*2f30*/  FADD.FTZ R126, R131, -R155.reuse ;  /* 0x8000009b837e7221 */ /* 0x100fe20000010000 */
[----:B------:R-:W-:Y:S01]  /*2f40*/  FADD.FTZ R125, R130, -R154 ;  /* 0x8000009a827d7221 */ /* 0x000fe20000010000 */
[----:B------:R-:W-:Y:S01]  /*2f50*/  FADD.FTZ R122, R129, -R155 ;  /* 0x8000009b817a7221 */ /* 0x000fe20000010000 */
[----:B------:R-:W1:Y:S01]  /*2f60*/  MUFU.EX2 R9, R208 ;  /* 0x000000d000097308 */ /* 0x000e620000000800 */
[--C-:B------:R-:W-:Y:S01]  /*2f70*/  FADD.FTZ R133, R140, -R6.reuse ;  /* 0x800000068c857221 */ /* 0x100fe20000010000 */
[----:B------:R-:W-:Y:S01]  /*2f80*/  FADD.FTZ R6, R142, -R6 ;  /* 0x800000068e067221 */ /* 0x000fe20000010000 */
[----:B------:R-:W-:Y:S01]  /*2f90*/  FADD.FTZ R143, R143, -R7 ;  /* 0x800000078f8f7221 */ /* 0x000fe20000010000 */
[--C-:B----4-:R-:W-:Y:S01]  /*2fa0*/  FADD.FTZ R131, R136, -R158.reuse ;  /* 0x8000009e88837221 */ /* 0x110fe20000010000 */
[----:B------:R-:W-:Y:S01]  /*2fb0*/  FADD.FTZ R138, R138, -R158 ;  /* 0x8000009e8a8a7221 */ /* 0x000fe20000010000 */
[----:B------:R-:W-:Y:S01]  /*2fc0*/  F2FP.BF16.F32.PACK_AB R158, R8, R121 ;  /* 0x00000079089e723e */ /* 0x000fe200000010ff */
[--C-:B------:R-:W-:Y:S01]  /*2fd0*/  FADD.FTZ R127, R132, -R156.reuse ;  /* 0x8000009c847f7221 */ /* 0x100fe20000010000 */
[----:B------:R-:W-:Y:S01]  /*2fe0*/  FADD.FTZ R129, R134, -R156 ;  /* 0x8000009c86817221 */ /* 0x000fe20000010000 */
[----:B------:R-:W-:Y:S01]  /*2ff0*/  FADD.FTZ R130, R135, -R157 ;  /* 0x8000009d87827221 */ /* 0x000fe20000010000 */
[----:B------:R-:W-:Y:S01]  /*3000*/  FMUL.FTZ R6, R175, R6 ;  /* 0x00000006af067220 */ /* 0x000fe20000410000 */
[----:B------:R-:W-:Y:S01]  /*3010*/  FMUL.FTZ R143, R180, R143 ;  /* 0x0000008fb48f7220 */ /* 0x000fe20000410000 */
[----:B------:R-:W-:-:S02]  /*3020*/  IMAD.U32 R8, RZ, RZ, UR5 ;  /* 0x00000005ff087e24 */ /* 0x000fc4000f8e00ff */
[--C-:B------:R-:W-:Y:S01]  /*3030*/  FADD.FTZ R134, R137, -R159.reuse ;  /* 0x8000009f89867221 */ /* 0x100fe20000010000 */
[----:B------:R-:W-:Y:S01]  /*3040*/  FADD.FTZ R139, R139, -R159 ;  /* 0x8000009f8b8b7221 */ /* 0x000fe20000010000 */
[----:B------:R-:W-:Y:S01]  /*3050*/  FADD.FTZ R132, R141, -R7 ;  /* 0x800000078d847221 */ /* 0x000fe20000010000 */
[----:B------:R-:W-:Y:S01]  /*3060*/  FADD.FTZ R140, R145, -R171 ;  /* 0x800000ab918c7221 */ /* 0x000fe20000010000 */
[----:B------:R-:W-:Y:S01]  /*3070*/  FADD.FTZ R142, R149, -R177 ;  /* 0x800000b1958e7221 */ /* 0x000fe20000010000 */
[--C-:B------:R-:W-:Y:S01]  /*3080*/  FADD.FTZ R135, R144, -R170.reuse ;  /* 0x800000aa90877221 */ /* 0x100fe20000010000 */
[----:B------:R-:W-:Y:S01]  /*3090*/  FADD.FTZ R7, R146, -R170 ;  /* 0x800000aa92077221 */ /* 0x000fe20000010000 */
[----:B------:R-:W-:Y:S01]  /*30a0*/  FADD.FTZ R136, R147, -R171 ;  /* 0x800000ab93887221 */ /* 0x000fe20000010000 */
[--C-:B------:R-:W-:Y:S01]  /*30b0*/  FADD.FTZ R137, R148, -R176.reuse ;  /* 0x800000b094897221 */ /* 0x100fe20000010000 */
        /* <DEDUP_REMOVED lines=27> */
[----:B------:R-:W-:Y:S01]  /*3270*/  FMUL.FTZ R136, R15, R136 ;  /* 0x000000880f887220 */ /* 0x000fe20000410000 */
        /* <DEDUP_REMOVED lines=23> */
[----:B------:R-:W-:Y:S01]  /*33f0*/  IMAD R6, R23, 0x1000, R18 ;  /* 0x0000100017067824 */ /* 0x000fe200078e0212 */
        /* <DEDUP_REMOVED lines=10> */
[----:B------:R-:W-:Y:S01]  /*34a0*/  UIADD3 UR10, UR8, 0x40, URZ ;  /* 0x00000040080a7890 */ /* 0x000fe2000fffe03f */
[----:B------:R-:W-:Y:S01]  /*34b0*/  UMOV UR11, 0x80000020 ;  /* 0x80000020000b7882 */ /* 0x000fe20000000000 */
[----:B------:R-:W-:Y:S02]  /*34c0*/  WARPGROUP.DEPBAR.LE gsb0, 0x0 ;  /* 0x00008000000079c5 */ /* 0x000fe40000010000 */
[----:B------:R-:W-:Y:S02]  /*34d0*/  F2FP.BF16.F32.PACK_AB R120, R161, R16 ;  /* 0x00000010a178723e */ /* 0x000fe400000010ff */
[----:B------:R-:W-:-:S02]  /*34e0*/  F2FP.BF16.F32.PACK_AB R121, R163, R162 ;  /* 0x000000a2a379723e */ /* 0x000fc400000010ff */
[----:B------:R-:W-:Y:S02]  /*34f0*/  F2FP.BF16.F32.PACK_AB R122, R165, R160 ;  /* 0x000000a0a57a723e */ /* 0x000fe400000010ff */
[----:B------:R-:W-:Y:S02]  /*3500*/  F2FP.BF16.F32.PACK_AB R123, R211, R166 ;  /* 0x000000a6d37b723e */ /* 0x000fe400000010ff */
[----:B------:R-:W-:Y:S02]  /*3510*/  F2FP.BF16.F32.PACK_AB R165, R174, R167 ;  /* 0x000000a7aea5723e */ /* 0x000fe400000010ff */
[----:B------:R-:W-:Y:S01]  /*3520*/  WARPGROUP.ARRIVE ;  /* 0x00000000000079c5 */ /* 0x000fe20000000000 */
[----:B------:R-:W-:Y:S02]  /*3530*/  F2FP.BF16.F32.PACK_AB R166, R173, R168 ;  /* 0x000000a8ada6723e */ /* 0x000fe400000010ff */
[----:B------:R-:W-:Y:S02]  /*3540*/  F2FP.BF16.F32.PACK_AB R167, R180, R175 ;  /* 0x000000afb4a7723e */ /* 0x000fe400000010ff */
[----:B------:R-:W-:Y:S01]  /*3550*/  F2FP.BF16.F32.PACK_AB R180, R9, R178 ;  /* 0x000000b209b4723e */ /* 0x000fe200000010ff */
        /* <DEDUP_REMOVED lines=8> */
[----:B------:R-:W-:-:S06]  /*35e0*/  WARPGROUP.ARRIVE ;  /* 0x00000000000079c5 */ /* 0x000fcc0000000000 */
        /* <DEDUP_REMOVED lines=169> */
.L_x_1154:
        /* <DEDUP_REMOVED lines=44> */
.L_x_1155:
        /* <DEDUP_REMOVED lines=62> */
.L_x_1137:
        /* <DEDUP_REMOVED lines=23> */
.L_x_1158:
        /* <DEDUP_REMOVED lines=20> */
.L_x_1159:
        /* <DEDUP_REMOVED lines=18> */
.L_x_1160:
        /* <DEDUP_REMOVED lines=18> */
.L_x_1161:
        /* <DEDUP_REMOVED lines=149> */
.L_x_1163:
[----:B------:R-:W-:Y:S05]  /*5560*/  BSYNC B0 ;  /* 0x0000000000007941 */ /* 0x000fea0003800000 */
.L_x_1162:
[----:B------:R-:W-:-:S04]  /*5570*/  DEPBAR.LE SB0, 0x0 ;  /* 0x000080000000791a */ /* 0x000fc80000000000 */
[----:B------:R-:W-:Y:S05]  /*5580*/  EXIT ;  /* 0x000000000000794d */ /* 0x000fea0003800000 */
.L_x_1157:
[----:B------:R-:W2:Y:S01]  /*5590*/  S2R R0, SR_TID.X ;  /* 0x0000000000007919 */ /* 0x000ea20000002100 */
[----:B------:R-:W3:Y:S01]  /*55a0*/  S2UR UR10, SR_CTAID.Y ;  /* 0x00000000000a79c3 */ /* 0x000ee20000002600 */
[----:B------:R-:W-:Y:S01]  /*55b0*/  BSSY B0, `(.L_x_1164) ;  /* 0x000003b000007945 */ /* 0x000fe20003800000 */
[----:B------:R-:W4:Y:S06]  /*55c0*/  S2R R17, SR_CTAID.X ;  /* 0x0000000000117919 */ /* 0x000f2c0000002500 */
[----:B-1----:R-:W1:Y:S08]  /*55d0*/  LDC.64 R4, c[0x0][0x820] ;  /* 0x00020800ff047b82 */ /* 0x002e700000000a00 */
[----:B------:R-:W4:Y:S08]  /*55e0*/  LDC R8, c[0x0][0x808] ;  /* 0x00020200ff087b82 */ /* 0x000f300000000800 */
[----:B------:R-:W5:Y:S01]  /*55f0*/  LDC.64 R10, c[0x0][0x850] ;  /* 0x00021400ff0a7b82 */ /* 0x000f620000000a00 */
        /* <DEDUP_REMOVED lines=9> */
[----:B------:R-:W3:Y:S02]  /*5690*/  LDC.64 R14, c[0x0][0x858] ;  /* 0x00021600ff0e7b82 */ /* 0x000ee40000000a00 */
[----:B------:R-:W-:Y:S02]  /*56a0*/  IMAD.SHL.U32 R6, R0, 0x8, RZ ;  /* 0x0000000800067824 */ /* 0x000fe400078e00ff */
[----:B-1----:R-:W-:Y:S01]  /*56b0*/  IMAD R0, R4, UR5, RZ ;  /* 0x0000000504007c24 */ /* 0x002fe2000f8e02ff */
[----:B--2---:R-:W-:Y:S01]  /*56c0*/  USHF.R.S32.HI UR4, URZ, 0x1f, UR7 ;  /* 0x0000001f3f047899 */ /* 0x004fe20008011407 */
[----:B------:R-:W-:Y:S01]  /*56d0*/  VIADD R16, R6, 0x20 ;  /* 0x0000002006107836 */ /* 0x000fe20000000000 */
[----:B------:R-:W-:Y:S01]  /*56e0*/  SHF.R.S32.HI R7, RZ, 0x1f, R6 ;  /* 0x0000001fff077819 */ /* 0x000fe20000011406 */
[----:B------:R-:W-:-:S02]  /*56f0*/  IMAD R3, R5, UR10, R0 ;  /* 0x0000000a05037c24 */ /* 0x000fc4000f8e0200 */
[----:B-----5:R-:W-:Y:S02]  /*5700*/  IMAD R0, R10, UR5, RZ ;  /* 0x000000050a007c24 */ /* 0x020fe4000f8e02ff */
[----:B------:R-:W-:-:S04]  /*5710*/  IMAD.WIDE.U32 R4, R4, UR10, R6 ;  /* 0x0000000a04047c25 */ /* 0x000fc8000f8e0006 */
[----:B------:R-:W-:Y:S02]  /*5720*/  IMAD.IADD R5, R5, 0x1, R3 ;  /* 0x0000000105057824 */ /* 0x000fe400078e0203 */
[----:B----4-:R-:W-:Y:S02]  /*5730*/  IMAD R3, R17, -0x80, R8 ;  /* 0xffffff8011037824 */ /* 0x010fe400078e0208 */
[----:B------:R-:W-:Y:S02]  /*5740*/  IMAD R11, R11, UR10, R0 ;  /* 0x0000000a0b0b7c24 */ /* 0x000fe4000f8e0200 */
[C---:B------:R-:W-:Y:S01]  /*5750*/  VIADD R0, R2.reuse, 0x40 ;  /* 0x0000004002007836 */ /* 0x040fe20000000000 */
[----:B------:R-:W-:Y:S01]  /*5760*/  ISETP.GE.AND P1, PT, R2, R3, PT ;  /* 0x000000030200720c */ /* 0x000fe20003f26270 */
[----:B------:R-:W-:-:S03]  /*5770*/  IMAD.WIDE.U32 R8, R10, UR10, R6 ;  /* 0x0000000a0a087c25 */ /* 0x000fc6000f8e0006 */
[----:B------:R-:W-:Y:S01]  /*5780*/  ISETP.GE.AND P0, PT, R0, R3, PT ;  /* 0x000000030000720c */ /* 0x000fe20003f06270 */
[----:B---3--:R-:W-:Y:S01]  /*5790*/  IMAD R10, R12, UR4, RZ ;  /* 0x000000040c0a7c24 */ /* 0x008fe2000f8e02ff */
[----:B------:R-:W-:Y:S01]  /*57a0*/  SHF.R.S32.HI R3, RZ, 0x1f, R2 ;  /* 0x0000001fff037819 */ /* 0x000fe20000011402 */
[----:B------:R-:W-:Y:S02]  /*57b0*/  IMAD.IADD R9, R9, 0x1, R11 ;  /* 0x0000000109097824 */ /* 0x000fe400078e020b */
[----:B------:R-:W-:Y:S02]  /*57c0*/  IMAD R0, R14, UR4, RZ ;  /* 0x000000040e007c24 */ /* 0x000fe4000f8e02ff */
[----:B------:R-:W-:Y:S02]  /*57d0*/  IMAD R11, R13, UR7, R10 ;  /* 0x000000070d0b7c24 */ /* 0x000fe4000f8e020a */
[----:B------:R-:W-:-:S04]  /*57e0*/  IMAD.WIDE.U32 R4, R12, UR7, R4 ;  /* 0x000000070c047c25 */ /* 0x000fc8000f8e0004 */
[----:B------:R-:W-:Y:S02]  /*57f0*/  IMAD R15, R15, UR7, R0 ;  /* 0x000000070f0f7c24 */ /* 0x000fe4000f8e0200 */
[----:B------:R-:W-:-:S04]  /*5800*/  IMAD.WIDE.U32 R12, R14, UR7, R8 ;  /* 0x000000070e0c7c25 */ /* 0x000fc8000f8e0008 */
[----:B------:R-:W-:-:S04]  /*5810*/  IMAD.WIDE R2, R17, 0x80, R2 ;  /* 0x0000008011027825 */ /* 0x000fc800078e0202 */
        /* <DEDUP_REMOVED lines=20> */
.L_x_1165:
[----:B------:R-:W-:Y:S05]  /*5960*/  BSYNC B0 ;  /* 0x0000000000007941 */ /* 0x000fea0003800000 */
.L_x_1164:
        /* <DEDUP_REMOVED lines=20> */
.L_x_1167:
[----:B------:R-:W-:Y:S05]  /*5ab0*/  BSYNC B0 ;  /* 0x0000000000007941 */ /* 0x000fea0003800000 */
.L_x_1166:
        /* <DEDUP_REMOVED lines=18> */
.L_x_1169:
[----:B------:R-:W-:Y:S05]  /*5be0*/  BSYNC B0 ;  /* 0x0000000000007941 */ /* 0x000fea0003800000 */
.L_x_1168:
        /* <DEDUP_REMOVED lines=8> */
[----:B------:R-:W-:Y:S01]  /*5c70*/  IMAD.MOV.U32 R3, RZ, RZ, R15 ;  /* 0x000000ffff037224 */ /* 0x000fe200078e000f */
[----:B------:R-:W-:Y:S01]  /*5c80*/  ISETP.GE.AND P2, PT, R16, UR4, PT ;  /* 0x0000000410007c0c */ /* 0x000fe2000bf46270 */
[----:B------:R-:W-:Y:S02]  /*5c90*/  IMAD R0, R0, UR6, RZ ;  /* 0x0000000600007c24 */ /* 0x000fe4000f8e02ff */
[----:B------:R-:W-:-:S04]  /*5ca0*/  IMAD.WIDE.U32 R2, R5, UR6, R2 ;  /* 0x0000000605027c25 */ /* 0x000fc8000f8e0002 */
        /* <DEDUP_REMOVED lines=10> */
.L_x_1171:
[----:B------:R-:W-:Y:S05]  /*5d50*/  BSYNC B0 ;  /* 0x0000000000007941 */ /* 0x000fea0003800000 */
.L_x_1170:
[----:B------:R-:W-:Y:S05]  /*5d60*/  EXIT ;  /* 0x000000000000794d */ /* 0x000fea0003800000 */
.L_x_1134:
        /* <DEDUP_REMOVED lines=14> */
[----:B------:R-:W-:Y:S02]  /*5e50*/  ULDC UR4, c[0x0][0x280] ;  /* 0x0000a00000047ab9 */ /* 0x000fe40000000800 */
[----:B------:R-:W-:-:S04]  /*5e60*/  UIADD3 UR5, UR4, 0x3f, URZ ;  /* 0x0000003f04057890 */ /* 0x000fc8000fffe03f */
[----:B------:R-:W-:Y:S01]  /*5e70*/  USHF.R.S32.HI UR6, URZ, 0x1f, UR5 ;  /* 0x0000001f3f067899 */ /* 0x000fe20008011405 */
[----:B------:R-:W2:Y:S03]  /*5e80*/  S2UR UR17, SR_CTAID.Y ;  /* 0x00000000001179c3 */ /* 0x000ea60000002600 */
[----:B------:R-:W-:-:S04]  /*5e90*/  ULEA.HI UR5, UR6, UR5, URZ, 0x6 ;  /* 0x0000000506057291 */ /* 0x000fc8000f8f303f */
[----:B------:R-:W-:Y:S01]  /*5ea0*/  USHF.R.S32.HI UR5, URZ, 0x6, UR5 ;  /* 0x000000063f057899 */ /* 0x000fe20008011405 */
[----:B-1----:R-:W-:Y:S01]  /*5eb0*/  ISETP.LE.AND P0, PT, RZ, UR23, PT ;  /* 0x00000017ff007c0c */ /* 0x002fe2000bf03270 */
[----:B--2---:R-:W-:-:S12]  /*5ec0*/  USHF.R.S32.HI UR18, URZ, 0x1f, UR17 ;  /* 0x0000001f3f127899 */ /* 0x004fd80008011411 */
[----:B------:R-:W-:Y:S05]  /*5ed0*/  @!P0 BRA `(.L_x_1175) ;  /* 0x00000000002c8947 */ /* 0x000fea0003800000 */
        /* <DEDUP_REMOVED lines=9> */
[----:B------:R-:W-:Y:S01]  /*5f70*/  USEL UR11, UR5, UR7, UP0 ;  /* 0x00000007050b7287 */ /* 0x000fe20008000000 */
[----:B------:R-:W-:Y:S11]  /*5f80*/  BRA `(.L_x_1176) ;  /* 0x0000000000047947 */ /* 0x000ff60003800000 */
.L_x_1175:
[----:B------:R-:W-:-:S05]  /*5f90*/  UMOV UR11, UR5 ;  /* 0x00000005000b7c82 */ /* 0x000fca0008000000 */
.L_x_1176:
[----:B------:R-:W-:Y:S01]  /*5fa0*/  ULEA UR4, UR23, UR4, 0x7 ;  /* 0x0000000417047291 */ /* 0x000fe2000f8e383f */
[----:B------:R-:W-:Y:S01]  /*5fb0*/  ULDC UR6, c[0x0][0x290] ;  /* 0x0000a40000067ab9 */ /* 0x000fe20000000800 */
[----:B------:R-:W-:Y:S01]  /*5fc0*/  ULDC UR7, c[0x0][0x74c] ;  /* 0x0001d30000077ab9 */ /* 0x000fe20000000800 */
[----:B------:R-:W-:Y:S01]  /*5fd0*/  ULDC.64 UR12, c[0x0][0x2e0] ;  /* 0x0000b800000c7ab9 */ /* 0x000fe20000000a00 */
[----:B------:R-:W-:Y:S01]  /*5fe0*/  UIADD3 UR8, -UR7, UR4, -UR6 ;  /* 0x0000000407087290 */ /* 0x000fe2000fffe906 */
[----:B------:R-:W-:Y:S02]  /*5ff0*/  ULDC UR15, c[0x0][0x288] ;  /* 0x0000a200000f7ab9 */ /* 0x000fe40000000800 */
[----:B------:R-:W-:Y:S01]  /*6000*/  ULDC.64 UR6, c[0x0][0x2d8] ;  /* 0x0000b60000067ab9 */ /* 0x000fe20000000a00 */
[----:B------:R-:W-:Y:S02]  /*6010*/  USHF.R.S32.HI UR9, URZ, 0x1f, UR8 ;  /* 0x0000001f3f097899 */ /* 0x000fe40008011408 */
[----:B------:R-:W-:-:S02]  /*6020*/  UIMAD UR4, UR18, UR6, URZ ;  /* 0x00000006120472a4 */ /* 0x000fc4000f8e023f */
[----:B------:R-:W-:Y:S02]  /*6030*/  ULEA.HI UR10, UR9, UR8, URZ, 0x6 ;  /* 0x00000008090a7291 */ /* 0x000fe4000f8f303f */
[----:B------:R-:W-:Y:S02]  /*6040*/  UIMAD.WIDE.U32 UR8, UR17, UR6, URZ ;  /* 0x00000006110872a5 */ /* 0x000fe4000f8e003f */
[----:B------:R-:W-:Y:S02]  /*6050*/  USHF.R.S32.HI UR10, URZ, 0x6, UR10 ;  /* 0x000000063f0a7899 */ /* 0x000fe4000801140a */
[----:B------:R-:W-:Y:S02]  /*6060*/  UIMAD UR4, UR17, UR7, UR4 ;  /* 0x00000007110472a4 */ /* 0x000fe4000f8e0204 */
[----:B------:R-:W-:Y:S02]  /*6070*/  UISETP.LT.AND UP0, UPT, URZ, UR10, UPT ;  /* 0x0000000a3f00728c */ /* 0x000fe4000bf01270 */
[----:B------:R-:W-:-:S02]  /*6080*/  USHF.R.S32.HI UR7, URZ, 0x1f, UR16 ;  /* 0x0000001f3f077899 */ /* 0x000fc40008011410 */
[----:B------:R-:W-:Y:S02]  /*6090*/  USEL UR6, URZ, UR10, !UP0 ;  /* 0x0000000a3f067287 */ /* 0x000fe4000c000000 */
[----:B------:R-:W-:Y:S02]  /*60a0*/  UIMAD UR7, UR7, UR12, URZ ;  /* 0x0000000c070772a4 */ /* 0x000fe4000f8e023f */
[----:B------:R-:W-:Y:S02]  /*60b0*/  UISETP.GT.AND UP0, UPT, UR11, UR6, UPT ;  /* 0x000000060b00728c */ /* 0x000fe4000bf04270 */
[----:B------:R-:W-:Y:S02]  /*60c0*/  UIMAD UR10, UR16, UR15, URZ ;  /* 0x0000000f100a72a4 */ /* 0x000fe4000f8e023f */
[----:B------:R-:W-:Y:S02]  /*60d0*/  UIMAD UR14, UR16, UR13, UR7 ;  /* 0x0000000d100e72a4 */ /* 0x000fe4000f8e0207 */
[----:B------:R-:W-:Y:S01]  /*60e0*/  PLOP3.LUT P1, PT, PT, PT, UP0, 0x80, 0x0 ;  /* 0x000000000000781c */ /* 0x000fe20003f2f008 */
[----:B------:R-:W-:-:S02]  /*60f0*/  UIADD3 UR9, UR9, UR4, URZ ;  /* 0x0000000409097290 */ /* 0x000fc4000fffe03f */
[----:B------:R-:W-:Y:S02]  /*6100*/  UIADD3 UR7, UP1, UR10, UR17, URZ ;  /* 0x000000110a077290 */ /* 0x000fe4000ff3e03f */
[----:B------:R-:W-:Y:S01]  /*6110*/  UIMAD.WIDE.U32 UR8, UR16, UR12, UR8 ;  /* 0x0000000c100872a5 */ /* 0x000fe2000f8e0008 */
[----:B------:R-:W-:Y:S01]  /*6120*/  ELECT P0, URZ, PT ;  /* 0x00000000003f782f */ /* 0x000fe20003800000 */
[----:B------:R-:W-:-:S06]  /*6130*/  ULEA.HI.X.SX32 UR10, UR10, UR18, 0x1, UP1 ;  /* 0x000000120a0a7291 */ /* 0x000fcc00088f0e3f */
[----:B------:R-:W-:Y:S06]  /*6140*/  @!P1 BRA `(.L_x_1177) ;  /* 0x00000010004c9947 */ /* 0x000fec0003800000 */
[----:B------:R-:W1:Y:S01]  /*6150*/  S2R R0, SR_TID.X ;  /* 0x0000000000007919 */ /* 0x000e620000002100 */
[----:B------:R-:W-:Y:S02]  /*6160*/  UIADD3 UR4, -UR6, UR11, URZ ;  /* 0x0000000b06047290 */ /* 0x000fe4000fffe13f */
[----:B------:R-:W-:Y:S02]  /*6170*/  UIADD3 UR14, UR9, UR14, URZ ;  /* 0x0000000e090e7290 */ /* 0x000fe4000fffe03f */
[----:B------:R-:W-:-:S04]  /*6180*/  ULOP3.LUT UR4, UR4, 0x1, URZ, 0xc0, !UPT ;  /* 0x0000000104047892 */ /* 0x000fc8000f8ec03f */
[----:B------:R-:W-:-:S03]  /*6190*/  UISETP.NE.U32.AND UP0, UPT, UR4, 0x1, UPT ;  /* 0x000000010400788c */ /* 0x000fc6000bf05070 */
[----:B------:R-:W-:Y:S02]  /*61a0*/  ULDC UR4, c[0x0][0x760] ;  /* 0x0001d80000047ab9 */ /* 0x000fe40000000800 */
[----:B------:R-:W-:Y:S01]  /*61b0*/  UIMAD UR15, UR15, UR4, URZ ;  /* 0x000000040f0f72a4 */ /* 0x000fe2000f8e023f */
[----:B------:R-:W-:Y:S02]  /*61c0*/  PLOP3.LUT P1, PT, PT, PT, UP0, 0x80, 0x0 ;  /* 0x000000000000781c */ /* 0x000fe40003f2f008 */
[----:B-1----:R-:W-:-:S11]  /*61d0*/  LOP3.LUT R9, R0, 0x1f, RZ, 0xc0, !PT ;  /* 0x0000001f00097812 */ /* 0x002fd600078ec0ff */
[----:B------:R-:W-:Y:S05]  /*61e0*/  @P1 BRA `(.L_x_1178) ;  /* 0x00000004006c1947 */ /* 0x000fea0003800000 */
        /* <DEDUP_REMOVED lines=8> */
[----:B------:R-:W-:-:S04]  /*6270*/  IMAD.U32 R2, RZ, RZ, UR13 ;  /* 0x0000000dff027e24 */ /* 0x000fc8000f8e00ff */
[----:B------:R-:W-:Y:S01]  /*6280*/  IMAD.U32 R3, RZ, RZ, UR4 ;  /* 0x00000004ff037e24 */ /* 0x000fe2000f8e00ff */
[----:B------:R-:W-:Y:S06]  /*6290*/  @P2 BRA `(.L_x_1180) ;  /* 0x0000000000142947 */ /* 0x000fec0003800000 */
.L_x_1181:
[----:B------:R-:W2:Y:S04]  /*62a0*/  LDG.E.STRONG.GPU R0, desc[UR46][R2.64] ;  /* 0x0000002e02007981 */ /* 0x000ea8000c1ef900 */
[----:B--2---:R-:W-:Y:S01]  /*62b0*/  CCTL.IVALL ;  /* 0x00000000ff00798f */ /* 0x004fe20002000000 */
[----:B------:R-:W-:Y:S05]  /*62c0*/  YIELD ;  /* 0x0000000000007946 */ /* 0x000fea0003800000 */
[----:B------:R-:W-:-:S13]  /*62d0*/  ISETP.NE.AND P1, PT, R0, UR23, PT ;  /* 0x0000001700007c0c */ /* 0x000fda000bf25270 */
[----:B------:R-:W-:Y:S05]  /*62e0*/  @P1 BRA `(.L_x_1181) ;  /* 0xfffffffc00ec1947 */ /* 0x000fea000383ffff */
.L_x_1180:
[----:B------:R-:W-:Y:S05]  /*62f0*/  BSYNC B1 ;  /* 0x0000000000017941 */ /* 0x000fea0003800000 */
.L_x_1179:
[----:B------:R-:W-:-:S03]  /*6300*/  UMOV UR4, 0xffffffff ;  /* 0xffffffff00047882 */ /* 0x000fc60000000000 */
[----:B------:R-:W-:Y:S05]  /*6310*/  BRA.DIV UR4, `(.L_x_1182) ;  /* 0x0000003e04947947 */ /* 0x000fea000b800000 */
[----:B------:R-:W-:Y:S01]  /*6320*/  NOP ;  /* 0x0000000000007918 */ /* 0x000fe20000000000 */
.L_x_1259:
        /* <DEDUP_REMOVED lines=22> */
.L_x_1184:
[----:B------:R-:W-:Y:S05]  /*6490*/  BSYNC B1 ;  /* 0x0000000000017941 */ /* 0x000fea0003800000 */
.L_x_1183:
        /* <DEDUP_REMOVED lines=20> */
.L_x_1186:
[----:B------:R-:W-:Y:S05]  /*65e0*/  BSYNC B1 ;  /* 0x0000000000017941 */ /* 0x000fea0003800000 */
.L_x_1185:
[----:B------:R-:W-:Y:S06]  /*65f0*/  BAR.ARV 0xa, 0xa0 ;  /* 0x0282800000007b1d */ /* 0x000fec0000002000 */
[----:B------:R-:W-:Y:S04]  /*6600*/  BSSY B1, `(.L_x_1187) ;  /* 0x0000003000017945 */ /* 0x000fe80003800000 */
[----:B------:R-:W-:Y:S05]  /*6610*/  @!P0 BRA `(.L_x_1188) ;  /* 0x0000000000048947 */ /* 0x000fea0003800000 */
[----:B------:R-:W-:-:S04]  /*6620*/  DEPBAR.LE SB0, 0x0 ;  /* 0x000080000000791a */ /* 0x000fc80000000000 */
.L_x_1188:
[----:B------:R-:W-:Y:S05]  /*6630*/  BSYNC B1 ;  /* 0x0000000000017941 */ /* 0x000fea0003800000 */
.L_x_1187:
        /* <DEDUP_REMOVED lines=19> */
.L_x_1190:
[----:B------:R-:W-:Y:S05]  /*6770*/  BSYNC B1 ;  /* 0x0000000000017941 */ /* 0x000fea0003800000 */
.L_x_1189:
[----:B------:R-:W-:Y:S01]  /*6780*/  UIADD3 UR18, UR6, 0x1, URZ ;  /* 0x0000000106127890 */ /* 0x000fe2000fffe03f */
[----:B------:R-:W-:Y:S11]  /*6790*/  BRA `(.L_x_1191) ;  /* 0x0000000000047947 */ /* 0x000ff60003800000 */
.L_x_1178:
[----:B------:R-:W-:-:S05]  /*67a0*/  UMOV UR18, UR6 ;  /* 0x0000000600127c82 */ /* 0x000fca0008000000 */
.L_x_1191:
[----:B------:R-:W-:-:S03]  /*67b0*/  UIADD3 UR4, UR6, 0x1, URZ ;  /* 0x0000000106047890 */ /* 0x000fc6000fffe03f */
[----:B------:R-:W-:Y:S01]  /*67c0*/  UMOV UR6, UR18 ;  /* 0x0000001200067c82 */ /* 0x000fe20008000000 */
[----:B------:R-:W-:-:S06]  /*67d0*/  UISETP.NE.AND UP0, UPT, UR11, UR4, UPT ;  /* 0x000000040b00728c */ /* 0x000fcc000bf05270 */
[----:B------:R-:W-:-:S13]  /*67e0*/  PLOP3.LUT P1, PT, PT, PT, UP0, 0x80, 0x0 ;  /* 0x000000000000781c */ /* 0x000fda0003f2f008 */
[----:B------:R-:W-:Y:S05]  /*67f0*/  @!P1 BRA `(.L_x_1177) ;  /* 0x0000000800a09947 */ /* 0x000fea0003800000 */
[----:B------:R-:W-:Y:S01]  /*6800*/  ULDC.64 UR20, c[0x0][0x2c0] ;  /* 0x0000b00000147ab9 */ /* 0x000fe20000000a00 */
[----:B------:R-:W-:Y:S01]  /*6810*/  UMOV UR4, URZ ;  /* 0x0000003f00047c82 */ /* 0x000fe20008000000 */
[----:B------:R-:W-:Y:S01]  /*6820*/  ULEA UR20, UP0, UR8, UR20, 0x2 ;  /* 0x0000001408147291 */ /* 0x000fe2000f80103f */
[----:B------:R-:W-:-:S03]  /*6830*/  UMOV UR6, UR18 ;  /* 0x0000001200067c82 */ /* 0x000fc60008000000 */
[----:B------:R-:W-:Y:S02]  /*6840*/  ULEA.HI.X UR21, UR8, UR21, UR14, 0x2, UP0 ;  /* 0x0000001508157291 */ /* 0x000fe400080f140e */
[----:B------:R-:W-:-:S04]  /*6850*/  UIADD3 UR20, UP0, UR20, 0x3000, URZ ;  /* 0x0000300014147890 */ /* 0x000fc8000ff1e03f */
[----:B------:R-:W-:-:S12]  /*6860*/  UIADD3.X UR21, URZ, UR21, URZ, UP0, !UPT ;  /* 0x000000153f157290 */ /* 0x000fd800087fe43f */
.L_x_1216:
        /* <DEDUP_REMOVED lines=11> */
.L_x_1194:
[----:B------:R-:W2:Y:S04]  /*6920*/  LDG.E.STRONG.GPU R0, desc[UR46][R2.64] ;  /* 0x0000002e02007981 */ /* 0x000ea8000c1ef900 */
[----:B--2---:R-:W-:Y:S01]  /*6930*/  CCTL.IVALL ;  /* 0x00000000ff00798f */ /* 0x004fe20002000000 */
[----:B------:R-:W-:Y:S05]  /*6940*/  YIELD ;  /* 0x0000000000007946 */ /* 0x000fea0003800000 */
[----:B------:R-:W-:-:S13]  /*6950*/  ISETP.NE.AND P1, PT, R0, UR23, PT ;  /* 0x0000001700007c0c */ /* 0x000fda000bf25270 */
[----:B------:R-:W-:Y:S05]  /*6960*/  @P1 BRA `(.L_x_1194) ;  /* 0xfffffffc00ec1947 */ /* 0x000fea000383ffff */
.L_x_1193:
[----:B------:R-:W-:Y:S05]  /*6970*/  BSYNC B1 ;  /* 0x0000000000017941 */ /* 0x000fea0003800000 */
.L_x_1192:
[----:B------:R-:W-:-:S03]  /*6980*/  UMOV UR16, 0xffffffff ;  /* 0xffffffff00107882 */ /* 0x000fc60000000000 */
[----:B------:R-:W-:Y:S05]  /*6990*/  BRA.DIV UR16, `(.L_x_1195) ;  /* 0x0000003a10107947 */ /* 0x000fea000b800000 */
[----:B------:R-:W-:Y:S01]  /*69a0*/  NOP ;  /* 0x0000000000007918 */ /* 0x000fe20000000000 */
.L_x_1262:
        /* <DEDUP_REMOVED lines=17> */
[----:B------:R1:W-:Y:S02]  /*6ac0*/  UBLKRED.G.S.ADD.F32.RN [UR16], [UR22], UR24, desc[UR26] ;  /* 0x00001a10160073bb */ /* 0x0003e400080a1418 */
[----:B-1----:R0:W-:Y:S02]  /*6ad0*/  UTMACMDFLUSH ;  /* 0x00000000000079b7 */ /* 0x0021e40000000000 */
.L_x_1197:
[----:B------:R-:W-:Y:S05]  /*6ae0*/  BSYNC B1 ;  /* 0x0000000000017941 */ /* 0x000fea0003800000 */
.L_x_1196:
[----:B------:R-:W-:Y:S01]  /*6af0*/  UIMAD UR16, UR18, 0x1800, UR4 ;  /* 0x00001800121078a4 */ /* 0x000fe2000f8e0204 */
[----:B------:R-:W-:Y:S03]  /*6b00*/  BAR.SYNC.DEFER_BLOCKING 0xe, 0xa0 ;  /* 0x0382800000007b1d */ /* 0x000fe60000010000 */
[----:B------:R-:W-:-:S03]  /*6b10*/  UIMAD.WIDE UR16, UR16, 0x4, UR20 ;  /* 0x00000004101078a5 */ /* 0x000fc6000f8e0214 */
        /* <DEDUP_REMOVED lines=12> */
.L_x_1199:
[----:B------:R-:W-:Y:S05]  /*6be0*/  BSYNC B1 ;  /* 0x0000000000017941 */ /* 0x000fea0003800000 */
.L_x_1198:
[----:B------:R-:W-:Y:S06]  /*6bf0*/  BAR.ARV 0xa, 0xa0 ;  /* 0x0282800000007b1d */ /* 0x000fec0000002000 */
[----:B------:R-:W-:Y:S04]  /*6c00*/  BSSY B1, `(.L_x_1200) ;  /* 0x0000003000017945 */ /* 0x000fe80003800000 */
[----:B------:R-:W-:Y:S05]  /*6c10*/  @!P0 BRA `(.L_x_1201) ;  /* 0x0000000000048947 */ /* 0x000fea0003800000 */
[----:B------:R-:W-:-:S04]  /*6c20*/  DEPBAR.LE SB0, 0x0 ;  /* 0x000080000000791a */ /* 0x000fc80000000000 */
.L_x_1201:
[----:B------:R-:W-:Y:S05]  /*6c30*/  BSYNC B1 ;  /* 0x0000000000017941 */ /* 0x000fea0003800000 */
.L_x_1200:
        /* <DEDUP_REMOVED lines=19> */
.L_x_1203:
[----:B------:R-:W-:Y:S05]  /*6d70*/  BSYNC B1 ;  /* 0x0000000000017941 */ /* 0x000fea0003800000 */
.L_x_1202:
        /* <DEDUP_REMOVED lines=9> */
.L_x_1206:
[----:B------:R-:W2:Y:S04]  /*6e10*/  LDG.E.STRONG.GPU R0, desc[UR46][R2.64] ;  /* 0x0000002e02007981 */ /* 0x000ea8000c1ef900 */
[----:B--2---:R-:W-:Y:S01]  /*6e20*/  CCTL.IVALL ;  /* 0x00000000ff00798f */ /* 0x004fe20002000000 */
[----:B------:R-:W-:Y:S05]  /*6e30*/  YIELD ;  /* 0x0000000000007946 */ /* 0x000fea0003800000 */
[----:B------:R-:W-:-:S13]  /*6e40*/  ISETP.NE.AND P1, PT, R0, UR23, PT ;  /* 0x0000001700007c0c */ /* 0x000fda000bf25270 */
[----:B------:R-:W-:Y:S05]  /*6e50*/  @P1 BRA `(.L_x_1206) ;  /* 0xfffffffc00ec1947 */ /* 0x000fea000383ffff */
.L_x_1205:
[----:B------:R-:W-:Y:S05]  /*6e60*/  BSYNC B1 ;  /* 0x0000000000017941 */ /* 0x000fea0003800000 */
.L_x_1204:
[----:B------:R-:W-:-:S03]  /*6e70*/  UMOV UR12, 0xffffffff ;  /* 0xffffffff000c7882 */ /* 0x000fc60000000000 */
[----:B------:R-:W-:Y:S05]  /*6e80*/  BRA.DIV UR12, `(.L_x_1207) ;  /* 0x000000320cf07947 */ /* 0x000fea000b800000 */
[----:B------:R-:W-:Y:S01]  /*6e90*/  NOP ;  /* 0x0000000000007918 */ /* 0x000fe20000000000 */
.L_x_1265:
[----:B------:R-:W-:Y:S05]  /*6ea0*/  WARPSYNC.ALL ;  /* 0x0000000000007948 */ /* 0x000fea0003800000 */
[----:B------:R-:W-:Y:S06]  /*6eb0*/  BAR.SYNC.DEFER_BLOCKING 0xd, 0xa0 ;  /* 0x0342800000007b1d */ /* 0x000fec0000010000 */
[----:B------:R-:W-:Y:S04]  /*6ec0*/  BSSY B1, `(.L_x_1208) ;  /* 0x000000d000017945 */ /* 0x000fe80003800000 */
[----:B------:R-:W-:Y:S05]  /*6ed0*/  @!P0 BRA `(.L_x_1209) ;  /* 0x00000000002c8947 */ /* 0x000fea0003800000 */
[----:B------:R-:W1:Y:S01]  /*6ee0*/  S2UR UR13, SR_CgaCtaId ;  /* 0x00000000000d79c3 */ /* 0x000e620000008800 */
[----:B------:R-:W-:Y:S01]  /*6ef0*/  UMOV UR12, 0x400 ;  /* 0x00000400000c7882 */ /* 0x000fe20000000000 */
[----:B------:R-:W-:Y:S01]  /*6f00*/  UIADD3 UR24, UP0, UR16, 0x3000, URZ ;  /* 0x0000300010187890 */ /* 0x000fe2000ff1e03f */
[----:B------:R-:W-:Y:S01]  /*6f10*/  UMOV UR26, 0x0 ;  /* 0x00000000001a7882 */ /* 0x000fe20000000000 */
[----:B------:R-:W-:Y:S02]  /*6f20*/  UMOV UR27, 0x14f00000 ;  /* 0x14f00000001b7882 */ /* 0x000fe40000000000 */
[----:B------:R-:W-:Y:S02]  /*6f30*/  UIADD3.X UR25, URZ, UR17, URZ, UP0, !UPT ;  /* 0x000000113f197290 */ /* 0x000fe400087fe43f */
[----:B-1----:R-:W-:-:S03]  /*6f40*/  ULEA UR12, UR13, UR12, 0x18 ;  /* 0x0000000c0d0c7291 */ /* 0x002fc6000f8ec03f */
[----:B------:R-:W-:Y:S01]  /*6f50*/  UMOV UR13, 0x300 ;  /* 0x00000300000d7882 */ /* 0x000fe20000000000 */
[----:B------:R-:W-:-:S09]  /*6f60*/  UIADD3 UR12, UR12, 0xc000, URZ ;  /* 0x0000c0000c0c7890 */ /* 0x000fd2000fffe03f */
[----:B------:R1:W-:Y:S02]  /*6f70*/  UBLKRED.G.S.ADD.F32.RN [UR24], [UR12], UR13, desc[UR26] ;  /* 0x00001a180c0073bb */ /* 0x0003e400080a140d */
[----:B-1----:R0:W-:Y:S02]  /*6f80*/  UTMACMDFLUSH ;  /* 0x00000000000079b7 */ /* 0x0021e40000000000 */
.L_x_1209:
[----:B------:R-:W-:Y:S05]  /*6f90*/  BSYNC B1 ;  /* 0x0000000000017941 */ /* 0x000fea0003800000 */
.L_x_1208:
        /* <DEDUP_REMOVED lines=12> */
[----:B------:R1:W-:Y:S01]  /*7060*/  UBLKRED.G.S.ADD.F32.RN [UR24], [UR12], UR13, desc[UR26] ;  /* 0x00001a180c0073bb */ /* 0x0003e200080a140d */
[----:B------:R0:W-:Y:S01]  /*7070*/  UTMACMDFLUSH ;  /* 0x00000000000079b7 */ /* 0x0001e20000000000 */
[----:B-1----:R-:W-:-:S04]  /*7080*/  DEPBAR.LE SB0, 0x1 ;  /* 0x000080400000791a */ /* 0x002fc80000000000 */
.L_x_1211:
[----:B------:R-:W-:Y:S05]  /*7090*/  BSYNC B1 ;  /* 0x0000000000017941 */ /* 0x000fea0003800000 */
.L_x_1210:
[----:B------:R-:W-:Y:S06]  /*70a0*/  BAR.ARV 0xa, 0xa0 ;  /* 0x0282800000007b1d */ /* 0x000fec0000002000 */
[----:B------:R-:W-:Y:S04]  /*70b0*/  BSSY B1, `(.L_x_1212) ;  /* 0x0000003000017945 */ /* 0x000fe80003800000 */
[----:B------:R-:W-:Y:S05]  /*70c0*/  @!P0 BRA `(.L_x_1213) ;  /* 0x0000000000048947 */ /* 0x000fea0003800000 */
[----:B------:R-:W-:-:S04]  /*70d0*/  DEPBAR.LE SB0, 0x0 ;  /* 0x000080000000791a */ /* 0x000fc80000000000 */
.L_x_1213:
[----:B------:R-:W-:Y:S05]  /*70e0*/  BSYNC B1 ;  /* 0x0000000000017941 */ /* 0x000fea0003800000 */
.L_x_1212:
        /* <DEDUP_REMOVED lines=19> */
.L_x_1215:
[----:B------:R-:W-:Y:S05]  /*7220*/  BSYNC B1 ;  /* 0x0000000000017941 */ /* 0x000fea0003800000 */
.L_x_1214:
[----:B------:R-:W-:Y:S02]  /*7230*/  UIADD3 UR6, UR6, 0x2, URZ ;  /* 0x0000000206067890 */ /* 0x000fe4000fffe03f */
[----:B------:R-:W-:Y:S02]  /*7240*/  UIADD3 UR4, UR4, 0x3000, URZ ;  /* 0x0000300004047890 */ /* 0x000fe4000fffe03f */
[----:B------:R-:W-:-:S06]  /*7250*/  UISETP.GE.AND UP0, UPT, UR6, UR11, UPT ;  /* 0x0000000b0600728c */ /* 0x000fcc000bf06270 */
[----:B------:R-:W-:-:S13]  /*7260*/  PLOP3.LUT P1, PT, PT, PT, UP0, 0x80, 0x0 ;  /* 0x000000000000781c */ /* 0x000fda0003f2f008 */
[----:B------:R-:W-:Y:S05]  /*7270*/  @!P1 BRA `(.L_x_1216) ;  /* 0xfffffff4007c9947 */ /* 0x000fea000383ffff */
.L_x_1177:
[----:B------:R-:W-:-:S06]  /*7280*/  UISETP.GT.AND UP0, UPT, UR5, UR6, UPT ;  /* 0x000000060500728c */ /* 0x000fcc000bf04270 */
[----:B------:R-:W-:-:S13]  /*7290*/  PLOP3.LUT P0, PT, PT, PT, UP0, 0x80, 0x0 ;  /* 0x000000000000781c */ /* 0x000fda0003f0f008 */
[----:B------:R-:W-:Y:S05]  /*72a0*/  @!P0 BRA `(.L_x_1174) ;  /* 0x0000002c00448947 */ /* 0x000fea0003800000 */
[----:B------:R-:W2:Y:S01]  /*72b0*/  S2R R0, SR_TID.X ;  /* 0x0000000000007919 */ /* 0x000ea20000002100 */
[----:B------:R-:W-:Y:S01]  /*72c0*/  UIADD3 UR4, UR5, -UR6, URZ ;  /* 0x8000000605047290 */ /* 0x000fe2000fffe03f */
[----:B------:R-:W-:Y:S01]  /*72d0*/  ULDC UR16, c[0x0][0x288] ;  /* 0x0000a20000107ab9 */ /* 0x000fe20000000800 */
[----:B------:R-:W-:Y:S02]  /*72e0*/  ULDC UR17, c[0x0][0x760] ;  /* 0x0001d80000117ab9 */ /* 0x000fe40000000800 */
[----:B------:R-:W-:Y:S02]  /*72f0*/  ULOP3.LUT UR4, UR4, 0x1, URZ, 0xc0, !UPT ;  /* 0x0000000104047892 */ /* 0x000fe4000f8ec03f */
[----:B------:R-:W-:Y:S02]  /*7300*/  UIMAD UR18, UR16, UR17, URZ ;  /* 0x00000011101272a4 */ /* 0x000fe4000f8e023f */
[----:B------:R-:W-:-:S06]  /*7310*/  UISETP.NE.U32.AND UP0, UPT, UR4, 0x1, UPT ;  /* 0x000000010400788c */ /* 0x000fcc000bf05070 */
[----:B------:R-:W-:Y:S02]  /*7320*/  PLOP3.LUT P0, PT, PT, PT, UP0, 0x80, 0x0 ;  /* 0x000000000000781c */ /* 0x000fe40003f0f008 */
[----:B--2---:R-:W-:-:S11]  /*7330*/  LOP3.LUT R0, R0, 0x1f, RZ, 0xc0, !PT ;  /* 0x0000001f00007812 */ /* 0x004fd600078ec0ff */
[----:B------:R-:W-:Y:S05]  /*7340*/  @P0 BRA `(.L_x_1217) ;  /* 0x0000000000780947 */ /* 0x000fea0003800000 */
[----:B------:R-:W-:Y:S01]  /*7350*/  UIMAD UR4, UR18, UR6, URZ ;  /* 0x00000006120472a4 */ /* 0x000fe2000f8e023f */
[----:B------:R-:W-:Y:S01]  /*7360*/  ISETP.NE.AND P0, PT, R0, RZ, PT ;  /* 0x000000ff0000720c */ /* 0x000fe20003f05270 */
[----:B------:R-:W-:Y:S01]  /*7370*/  ULDC.64 UR12, c[0x0][0x768] ;  /* 0x0001da00000c7ab9 */ /* 0x000fe20000000a00 */
[----:B------:R-:W-:Y:S01]  /*7380*/  BSSY B1, `(.L_x_1218) ;  /* 0x0000019000017945 */ /* 0x000fe20003800000 */
[----:B------:R-:W-:-:S04]  /*7390*/  UIADD3 UR8, UP0, UR4, UR7, URZ ;  /* 0x0000000704087290 */ /* 0x000fc8000ff1e03f */
[----:B------:R-:W-:Y:S02]  /*73a0*/  ULEA.HI.X.SX32 UR9, UR4, UR10, 0x1, UP0 ;  /* 0x0000000a04097291 */ /* 0x000fe400080f0e3f */
[----:B------:R-:W-:Y:S02]  /*73b0*/  ULEA UR11, UP0, UR8, UR12, 0x2 ;  /* 0x0000000c080b7291 */ /* 0x000fe4000f80103f */
[----:B------:R-:W-:Y:S02]  /*73c0*/  UIADD3 UR4, UR6, 0x1, URZ ;  /* 0x0000000106047890 */ /* 0x000fe4000fffe03f */
[----:B------:R-:W-:Y:S01]  /*73d0*/  ULEA.HI.X UR9, UR8, UR13, UR9, 0x2, UP0 ;  /* 0x0000000d08097291 */ /* 0x000fe200080f1409 */
[----:B------:R-:W-:Y:S01]  /*73e0*/  NOP ;  /* 0x0000000000007918 */ /* 0x000fe20000000000 */
[----:B------:R-:W-:Y:S10]  /*73f0*/  @P0 BRA `(.L_x_1219) ;  /* 0x0000000000440947 */ /* 0x000ff40003800000 */
        /* <DEDUP_REMOVED lines=9> */
[----:B-1----:R-:W1:Y:S01]  /*7490*/  S2R R2, SR_LANEID ;  /* 0x0000000000027919 */ /* 0x002e620000000000 */
[----:B------:R-:W-:Y:S01]  /*74a0*/  VOTEU.ANY UR8, UPT, PT ;  /* 0x0000000000087886 */ /* 0x000fe200038e0100 */
[----:B------:R-:W-:Y:S01]  /*74b0*/  IMAD.U32 R3, RZ, RZ, UR9 ;  /* 0x00000009ff037e24 */ /* 0x000fe2000f8e00ff */
[----:B------:R-:W-:-:S02]  /*74c0*/  UFLO.U32 UR12, UR8 ;  /* 0x00000008000c72bd */ /* 0x000fc400080e0000 */
[----:B------:R-:W2:Y:S04]  /*74d0*/  POPC R5, UR8 ;  /* 0x0000000800057d09 */ /* 0x000ea80008000000 */
[----:B-1----:R-:W-:Y:S01]  /*74e0*/  ISETP.EQ.U32.AND P0, PT, R2, UR12, PT ;  /* 0x0000000c02007c0c */ /* 0x002fe2000bf02070 */
[----:B------:R-:W-:-:S12]  /*74f0*/  IMAD.U32 R2, RZ, RZ, UR11 ;  /* 0x0000000bff027e24 */ /* 0x000fd8000f8e00ff */
[----:B--2---:R2:W-:Y:S02]  /*7500*/  @P0 REDG.E.ADD.S32.STRONG.GPU desc[UR46][R2.64], R5 ;  /* 0x000000050200098e */ /* 0x0045e4000c10e3ae */
.L_x_1219:
[----:B------:R-:W-:Y:S05]  /*7510*/  BSYNC B1 ;  /* 0x0000000000017941 */ /* 0x000fea0003800000 */
.L_x_1218:
[----:B------:R-:W-:Y:S05]  /*7520*/  BRA `(.L_x_1220) ;  /* 0x0000000000047947 */ /* 0x000fea0003800000 */
.L_x_1217:
[----:B------:R-:W-:-:S05]  /*7530*/  UMOV UR4, UR6 ;  /* 0x0000000600047c82 */ /* 0x000fca0008000000 */
.L_x_1220:
[----:B------:R-:W-:-:S04]  /*7540*/  UIADD3 UR8, UR6, 0x1, URZ ;  /* 0x0000000106087890 */ /* 0x000fc8000fffe03f */
[----:B------:R-:W-:-:S06]  /*7550*/  UISETP.NE.AND UP0, UPT, UR5, UR8, UPT ;  /* 0x000000080500728c */ /* 0x000fcc000bf05270 */
[----:B------:R-:W-:-:S13]  /*7560*/  PLOP3.LUT P0, PT, PT, PT, UP0, 0x80, 0x0 ;  /* 0x000000000000781c */ /* 0x000fda0003f0f008 */
[----:B------:R-:W-:Y:S05]  /*7570*/  @!P0 BRA `(.L_x_1174) ;  /* 0x0000002800908947 */ /* 0x000fea0003800000 */
[----:B------:R-:W-:Y:S01]  /*7580*/  UIADD3 UR8, UR4, 0x1, URZ ;  /* 0x0000000104087890 */ /* 0x000fe2000fffe03f */
[----:B------:R-:W-:Y:S01]  /*7590*/  ISETP.NE.AND P1, PT, R0, RZ, PT ;  /* 0x000000ff0000720c */ /* 0x000fe20003f25270 */
[----:B------:R-:W-:Y:S02]  /*75a0*/  UIMAD UR9, UR4, UR16, URZ ;  /* 0x00000010040972a4 */ /* 0x000fe4000f8e023f */
[----:B------:R-:W-:Y:S02]  /*75b0*/  UIADD3 UR11, -UR5, UR4, URZ ;  /* 0x00000004050b7290 */ /* 0x000fe4000fffe13f */
[----:B------:R-:W-:Y:S02]  /*75c0*/  UIMAD UR8, UR18, UR8, URZ ;  /* 0x00000008120872a4 */ /* 0x000fe4000f8e023f */
[----:B------:R-:W-:Y:S01]  /*75d0*/  UIMAD UR9, UR9, UR17, URZ ;  /* 0x00000011090972a4 */ /* 0x000fe2000f8e023f */
[----:B------:R-:W-:-:S11]  /*75e0*/  ULDC.64 UR20, c[0x0][0x768] ;  /* 0x0001da0000147ab9 */ /* 0x000fd60000000a00 */
.L_x_1225:
[----:B------:R-:W-:Y:S01]  /*75f0*/  UIADD3 UR12, UP0, UR9, UR7, URZ ;  /* 0x00000007090c7290 */ /* 0x000fe2000ff1e03f */
[----:B------:R-:W-:-:S03]  /*7600*/  NOP ;  /* 0x0000000000007918 */ /* 0x000fc60000000000 */
[----:B------:R-:W-:Y:S01]  /*7610*/  ULEA.HI.X.SX32 UR13, UR9, UR10, 0x1, UP0 ;  /* 0x0000000a090d7291 */ /* 0x000fe200080f0e3f */
[----:B------:R-:W-:Y:S01]  /*7620*/  BSSY B1, `(.L_x_1221) ;  /* 0x0000015000017945 */ /* 0x000fe20003800000 */
[----:B------:R-:W-:-:S04]  /*7630*/  ULEA UR15, UP0, UR12, UR20, 0x2 ;  /* 0x000000140c0f7291 */ /* 0x000fc8000f80103f */
[----:B------:R-:W-:Y:S01]  /*7640*/  ULEA.HI.X UR13, UR12, UR21, UR13, 0x2, UP0 ;  /* 0x000000150c0d7291 */ /* 0x000fe200080f140d */
[----:B---34-:R-:W-:Y:S11]  /*7650*/  @P1 BRA `(.L_x_1222) ;  /* 0x0000000000441947 */ /* 0x018ff60003800000 */
        /* <DEDUP_REMOVED lines=8> */
[----:B012345:R-:W-:Y:S01]  /*76e0*/  CCTL.IVALL ;  /* 0x00000000ff00798f */ /* 0x03ffe20002000000 */
[----:B------:R-:W3:Y:S01]  /*76f0*/  S2R R0, SR_LANEID ;  /* 0x0000000000007919 */ /* 0x000ee20000000000 */
[----:B------:R-:W-:Y:S01]  /*7700*/  VOTEU.ANY UR12, UPT, PT ;  /* 0x00000000000c7886 */ /* 0x000fe200038e0100 */
[----:B-12---:R-:W-:Y:S01]  /*7710*/  IMAD.U32 R2, RZ, RZ, UR15 ;  /* 0x0000000fff027e24 */ /* 0x006fe2000f8e00ff */
[----:B------:R-:W-:-:S02]  /*7720*/  UFLO.U32 UR14, UR12 ;  /* 0x0000000c000e72bd */ /* 0x000fc400080e0000 */
[----:B------:R-:W1:Y:S01]  /*7730*/  POPC R5, UR12 ;  /* 0x0000000c00057d09 */ /* 0x000e620008000000 */
[----:B------:R-:W-:-:S03]  /*7740*/  IMAD.U32 R3, RZ, RZ, UR13 ;  /* 0x0000000dff037e24 */ /* 0x000fc6000f8e00ff */
[----:B---3--:R-:W-:-:S13]  /*7750*/  ISETP.EQ.U32.AND P0, PT, R0, UR14, PT ;  /* 0x0000000e00007c0c */ /* 0x008fda000bf02070 */
[----:B-1----:R3:W-:Y:S02]  /*7760*/  @P0 REDG.E.ADD.S32.STRONG.GPU desc[UR46][R2.64], R5 ;  /* 0x000000050200098e */ /* 0x0027e4000c10e3ae */
.L_x_1222:
[----:B------:R-:W-:Y:S05]  /*7770*/  BSYNC B1 ;  /* 0x0000000000017941 */ /* 0x000fea0003800000 */
.L_x_1221:
[----:B------:R-:W-:Y:S01]  /*7780*/  UIADD3 UR12, UP0, UR8, UR7, URZ ;  /* 0x00000007080c7290 */ /* 0x000fe2000ff1e03f */
[----:B------:R-:W-:-:S03]  /*7790*/  NOP ;  /* 0x0000000000007918 */ /* 0x000fc60000000000 */
[----:B------:R-:W-:Y:S01]  /*77a0*/  ULEA.HI.X.SX32 UR13, UR8, UR10, 0x1, UP0 ;  /* 0x0000000a080d7291 */ /* 0x000fe200080f0e3f */
[----:B------:R-:W-:Y:S01]  /*77b0*/  BSSY B1, `(.L_x_1223) ;  /* 0x0000015000017945 */ /* 0x000fe20003800000 */
[----:B------:R-:W-:-:S04]  /*77c0*/  ULEA UR15, UP0, UR12, UR20, 0x2 ;  /* 0x000000140c0f7291 */ /* 0x000fc8000f80103f */
[----:B------:R-:W-:Y:S01]  /*77d0*/  ULEA.HI.X UR13, UR12, UR21, UR13, 0x2, UP0 ;  /* 0x000000150c0d7291 */ /* 0x000fe200080f140d */
[----:B------:R-:W-:Y:S11]  /*77e0*/  @P1 BRA `(.L_x_1224) ;  /* 0x0000000000441947 */ /* 0x000ff60003800000 */
[----:B------:R-:W-:Y:S01]  /*77f0*/  @!PT LDS RZ, [RZ] ;  /* 0x00000000fffff984 */ /* 0x000fe20000000800 */
[----:B------:R-:W-:Y:S01]  /*7800*/  @!PT LDS RZ, [RZ] ;  /* 0x00000000fffff984 */ /* 0x000fe20000000800 */
[----:B------:R-:W-:Y:S01]  /*7810*/  @!PT LDS RZ, [RZ] ;  /* 0x00000000fffff984 */ /* 0x000fe20000000800 */
[----:B------:R-:W-:Y:S01]  /*7820*/  @!PT LDS RZ, [RZ] ;  /* 0x00000000fffff984 */ /* 0x000fe20000000800 */
[----:B------:R4:W-:Y:S06]  /*7830*/  MEMBAR.ALL.CTA ;  /* 0x0000000000007992 */ /* 0x0009ec0000008000 */
[----:B----4-:R-:W-:Y:S06]  /*7840*/  MEMBAR.ALL.GPU ;  /* 0x0000000000007992 */ /* 0x010fec000000a000 */
[----:B------:R-:W-:-:S00]  /*7850*/  ERRBAR ;  /* 0x00000000000079ab */ /* 0x000fc00000000000 */
[----:B------:R-:W-:Y:S06]  /*7860*/  CGAERRBAR ;  /* 0x00000000000075ab */ /* 0x000fec0000000000 */
[----:B012345:R-:W-:Y:S01]  /*7870*/  CCTL.IVALL ;  /* 0x00000000ff00798f */ /* 0x03ffe20002000000 */
[----:B------:R-:W4:Y:S01]  /*7880*/  S2R R0, SR_LANEID ;  /* 0x0000000000007919 */ /* 0x000f220000000000 */
[----:B------:R-:W-:Y:S01]  /*7890*/  VOTEU.ANY UR12, UPT, PT ;  /* 0x00000000000c7886 */ /* 0x000fe200038e0100 */
[----:B-123--:R-:W-:Y:S01]  /*78a0*/  IMAD.U32 R2, RZ, RZ, UR15 ;  /* 0x0000000fff027e24 */ /* 0x00efe2000f8e00ff */
[----:B------:R-:W-:-:S02]  /*78b0*/  UFLO.U32 UR14, UR12 ;  /* 0x0000000c000e72bd */ /* 0x000fc400080e0000 */
[----:B------:R-:W1:Y:S01]  /*78c0*/  POPC R5, UR12 ;  /* 0x0000000c00057d09 */ /* 0x000e620008000000 */
[----:B------:R-:W-:-:S03]  /*78d0*/  IMAD.U32 R3, RZ, RZ, UR13 ;  /* 0x0000000dff037e24 */ /* 0x000fc6000f8e00ff */
[----:B----4-:R-:W-:-:S13]  /*78e0*/  ISETP.EQ.U32.AND P0, PT, R0, UR14, PT ;  /* 0x0000000e00007c0c */ /* 0x010fda000bf02070 */
[----:B-1----:R4:W-:Y:S02]  /*78f0*/  @P0 REDG.E.ADD.S32.STRONG.GPU desc[UR46][R2.64], R5 ;  /* 0x000000050200098e */ /* 0x0029e4000c10e3ae */
.L_x_1224:
[----:B------:R-:W-:Y:S05]  /*7900*/  BSYNC B1 ;  /* 0x0000000000017941 */ /* 0x000fea0003800000 */
.L_x_1223:
[----:B------:R-:W-:Y:S02]  /*7910*/  UIADD3 UR11, UR11, 0x2, URZ ;  /* 0x000000020b0b7890 */ /* 0x000fe4000fffe03f */
[----:B------:R-:W-:Y:S02]  /*7920*/  ULEA UR8, UR18, UR8, 0x1 ;  /* 0x0000000812087291 */ /* 0x000fe4000f8e083f */
[----:B------:R-:W-:Y:S02]  /*7930*/  ULEA UR9, UR18, UR9, 0x1 ;  /* 0x0000000912097291 */ /* 0x000fe4000f8e083f */
[----:B------:R-:W-:-:S13]  /*7940*/  ISETP.NE.AND P0, PT, RZ, UR11, PT ;  /* 0x0000000bff007c0c */ /* 0x000fda000bf05270 */
[----:B------:R-:W-:Y:S05]  /*7950*/  @!P0 BRA `(.L_x_1174) ;  /* 0x0000002400988947 */ /* 0x000fea0003800000 */
[----:B------:R-:W-:Y:S05]  /*7960*/  BRA `(.L_x_1225) ;  /* 0xfffffffc00207947 */ /* 0x000fea000383ffff */
.L_x_1173:
        /* <DEDUP_REMOVED lines=33> */
.L_x_1227:
        /* <DEDUP_REMOVED lines=43> */
.L_x_1266:
        /* <DEDUP_REMOVED lines=15> */
.L_x_1230:
        /* <DEDUP_REMOVED lines=19> */
[----:B------:R-:W-:Y:S01]  /*8050*/  UMOV UR13, UR21 ;  /* 0x00000015000d7c82 */ /* 0x000fe20008000000 */
        /* <DEDUP_REMOVED lines=10> */
[----:B------:R-:W-:Y:S01]  /*8100*/  UMOV UR10, UR18 ;  /* 0x00000012000a7c82 */ /* 0x000fe20008000000 */
[----:B------:R-:W-:Y:S01]  /*8110*/  R2UR UR32, R0 ;  /* 0x00000000002072ca */ /* 0x000fe200000e0000 */
[----:B------:R-:W-:Y:S01]  /*8120*/  UMOV UR34, 0x10 ;  /* 0x0000001000227882 */ /* 0x000fe20000000000 */
[----:B------:R-:W-:Y:S01]  /*8130*/  LEA.HI.X R2, R2, R9, R3, 0x2, P1 ;  /* 0x0000000902027211 */ /* 0x000fe200008f1403 */
[----:B------:R-:W-:Y:S01]  /*8140*/  UMOV UR35, UR11 ;  /* 0x0000000b00237c82 */ /* 0x000fe20008000000 */
[----:B------:R-:W-:Y:S01]  /*8150*/  IADD3 R0, P1, R8, 0x2f0, RZ ;  /* 0x000002f008007810 */ /* 0x000fe20007f3e0ff */
[----:B------:R-:W-:Y:S01]  /*8160*/  UMOV UR36, UR12 ;  /* 0x0000000c00247c82 */ /* 0x000fe20008000000 */
        /* <DEDUP_REMOVED lines=26> */
[----:B------:R-:W-:Y:S01]  /*8310*/  UMOV UR58, 0x50 ;  /* 0x00000050003a7882 */ /* 0x000fe20000000000 */
[----:B------:R-:W-:Y:S01]  /*8320*/  UMOV UR59, UR11 ;  /* 0x0000000b003b7c82 */ /* 0x000fe20008000000 */
[----:B------:R-:W-:Y:S01]  /*8330*/  UMOV UR60, UR12 ;  /* 0x0000000c003c7c82 */ /* 0x000fe20008000000 */
[----:B------:R-:W-:Y:S01]  /*8340*/  UMOV UR61, UR21 ;  /* 0x00000015003d7c82 */ /* 0x000fe20008000000 */
[----:B------:R1:W-:Y:S01]  /*8350*/  STL [R1], R6 ;  /* 0x0000000601007387 */ /* 0x0003e20000100800 */
[----:B------:R-:W-:Y:S01]  /*8360*/  ISETP.GE.AND P1, PT, R4, R6, PT ;  /* 0x000000060400720c */ /* 0x000fe20003f26270 */
[----:B------:R2:W-:Y:S01]  /*8370*/  UTMALDG.4D [UR16], [UR48], desc[UR50] ;  /* 0x00003210300075b4 */ /* 0x0005e20008019000 */
[----:B------:R3:W-:Y:S01]  /*8380*/  UTMALDG.4D [UR40], [UR48], desc[UR50] ;  /* 0x00003228300075b4 */ /* 0x0007e20008019000 */
[----:B------:R-:W-:Y:S01]  /*8390*/  UTMALDG.4D [UR24], [UR48], desc[UR50] ;  /* 0x00003218300075b4 */ /* 0x000fe20008019000 */
[----:B------:R4:W-:Y:S01]  /*83a0*/  UBLKCP.S.G [UR56], [UR32], UR7 ;  /* 0x00000038200073ba */ /* 0x0009e20008000207 */
[----:B------:R1:W-:Y:S01]  /*83b0*/  SYNCS.ARRIVE.TRANS64 RZ, [R16+URZ+0x26800], R5 ;  /* 0x0268000510ff79a7 */ /* 0x0003e2000800003f */
[----:B--2---:R-:W-:Y:S01]  /*83c0*/  UMOV UR16, 0x0 ;  /* 0x0000000000107882 */ /* 0x004fe20000000000 */
[----:B------:R-:W-:-:S02]  /*83d0*/  UMOV UR17, 0x10000000 ;  /* 0x1000000000117882 */ /* 0x000fc40000000000 */
[----:B------:R2:W-:Y:S01]  /*83e0*/  UTMALDG.4D [UR8], [UR54], desc[UR16] ;  /* 0x00001008360075b4 */ /* 0x0005e20008019000 */
[----:B---3--:R-:W-:Y:S01]  /*83f0*/  UIADD3 UR40, UR8, 0x4000, URZ ;  /* 0x0000400008287890 */ /* 0x008fe2000fffe03f */
[----:B------:R-:W-:Y:S01]  /*8400*/  UMOV UR42, 0x40 ;  /* 0x00000040002a7882 */ /* 0x000fe20000000000 */
[----:B------:R-:W-:Y:S01]  /*8410*/  UMOV UR43, UR11 ;  /* 0x0000000b002b7c82 */ /* 0x000fe20008000000 */
[----:B------:R-:W-:Y:S01]  /*8420*/  UMOV UR44, UR12 ;  /* 0x0000000c002c7c82 */ /* 0x000fe20008000000 */
[----:B------:R-:W-:Y:S01]  /*8430*/  UMOV UR41, UR9 ;  /* 0x0000000900297c82 */ /* 0x000fe20008000000 */
[----:B----4-:R-:W-:Y:S02]  /*8440*/  UIADD3 UR32, UR8, 0x1000, URZ ;  /* 0x0000100008207890 */ /* 0x010fe4000fffe03f */
        /* <DEDUP_REMOVED lines=13> */
[----:B--2---:R-:W-:Y:S01]  /*8520*/  UMOV UR10, 0x40 ;  /* 0x00000040000a7882 */ /* 0x004fe20000000000 */
[----:B------:R-:W-:Y:S01]  /*8530*/  UTMALDG.4D [UR48], [UR54], desc[UR16] ;  /* 0x00001030360075b4 */ /* 0x000fe20008019000 */
[----:B------:R2:W-:Y:S01]  /*8540*/  UTMALDG.4D [UR24], [UR54], desc[UR16] ;  /* 0x00001018360075b4 */ /* 0x0005e20008019000 */
[----:B------:R1:W-:Y:S01]  /*8550*/  UTMALDG.4D [UR40], [UR54], desc[UR16] ;  /* 0x00001028360075b4 */ /* 0x0003e20008019000 */
[----:B---3--:R-:W-:Y:S01]  /*8560*/  UIADD3 UR32, UR8, 0x6000, URZ ;  /* 0x0000600008207890 */ /* 0x008fe2000fffe03f */
[----:B------:R-:W-:-:S02]  /*8570*/  UMOV UR34, UR18 ;  /* 0x0000001200227c82 */ /* 0x000fc40008000000 */
[----:B------:R1:W-:Y:S06]  /*8580*/  UTMALDG.4D [UR56], [UR54], desc[UR16] ;  /* 0x00001038360075b4 */ /* 0x0003ec0008019000 */
[----:B------:R1:W-:Y:S01]  /*8590*/  UTMALDG.4D [UR32], [UR30], desc[UR16] ;  /* 0x000010201e0075b4 */ /* 0x0003e20008019000 */
[----:B--2---:R-:W-:Y:S02]  /*85a0*/  UIADD3 UR24, UR8, 0x8000, URZ ;  /* 0x0000800008187890 */ /* 0x004fe4000fffe03f */
        /* <DEDUP_REMOVED lines=23> */
.L_x_1241:
[----:B--234-:R-:W-:-:S04]  /*8720*/  SHF.L.U32 R21, R11, 0x1f, RZ ;  /* 0x0000001f0b157819 */ /* 0x01cfc800000006ff */
[----:B------:R-:W1:Y:S02]  /*8730*/  SYNCS.PHASECHK.TRANS64.TRYWAIT P1, [R16+URZ+0x26840], R21 ;  /* 0x02684015100075a7 */ /* 0x000e64000802017f */
[----:B-1----:R-:W-:Y:S05]  /*8740*/  @!P1 BRA `(.L_x_1233) ;  /* 0x0000001800f09947 */ /* 0x002fea0003800000 */
.L_x_1267:
[----:B------:R-:W-:Y:S05]  /*8750*/  @P0 BRA `(.L_x_1234) ;  /* 0x0000000000140947 */ /* 0x000fea0003800000 */
[----:B------:R-:W-:Y:S01]  /*8760*/  ISETP.NE.AND P1, PT, R6, RZ, PT ;  /* 0x000000ff0600720c */ /* 0x000fe20003f25270 */
[----:B------:R-:W-:-:S04]  /*8770*/  IMAD.MOV.U32 R3, RZ, RZ, 0x3100 ;  /* 0x00003100ff037424 */ /* 0x000fc800078e00ff */
[----:B------:R3:W-:Y:S08]  /*8780*/  SYNCS.ARRIVE.TRANS64 RZ, [R16+URZ+0x26830], R3 ;  /* 0x0268300310ff79a7 */ /* 0x0007f0000800003f */
[----:B------:R-:W-:Y:S05]  /*8790*/  @!P1 BRA `(.L_x_1234) ;  /* 0x0000000000049947 */ /* 0x000fea0003800000 */
[----:B------:R-:W-:Y:S01]  /*87a0*/  BPT.TRAP 0x1 ;  /* 0x000000040000795c */ /* 0x000fe20000300000 */
.L_x_1234:
        /* <DEDUP_REMOVED lines=43> */
.L_x_1268:
[----:B------:R-:W-:Y:S05]  /*8a60*/  @P0 BRA `(.L_x_1236) ;  /* 0x0000000000140947 */ /* 0x000fea0003800000 */
[----:B------:R-:W-:Y:S01]  /*8a70*/  ISETP.NE.AND P1, PT, R6, RZ, PT ;  /* 0x000000ff0600720c */ /* 0x000fe20003f25270 */
[----:B------:R-:W-:-:S04]  /*8a80*/  IMAD.MOV.U32 R2, RZ, RZ, 0x3100 ;  /* 0x00003100ff027424 */ /* 0x000fc800078e00ff */
[----:B------:R3:W-:Y:S08]  /*8a90*/  SYNCS.ARRIVE.TRANS64 RZ, [R16+URZ+0x26818], R2 ;  /* 0x0268180210ff79a7 */ /* 0x0007f0000800003f */
[----:B------:R-:W-:Y:S05]  /*8aa0*/  @!P1 BRA `(.L_x_1236) ;  /* 0x0000000000049947 */ /* 0x000fea0003800000 */
[----:B------:R-:W-:Y:S01]  /*8ab0*/  BPT.TRAP 0x1 ;  /* 0x000000040000795c */ /* 0x000fe20000300000 */
.L_x_1236:
        /* <DEDUP_REMOVED lines=43> */
.L_x_1269:
[----:B------:R-:W-:Y:S05]  /*8d70*/  @P0 BRA `(.L_x_1238) ;  /* 0x0000000000140947 */ /* 0x000fea0003800000 */
[----:B------:R-:W-:Y:S01]  /*8d80*/  ISETP.NE.AND P1, PT, R6, RZ, PT ;  /* 0x000000ff0600720c */ /* 0x000fe20003f25270 */
[----:B-123--:R-:W-:-:S04]  /*8d90*/  IMAD.MOV.U32 R21, RZ, RZ, 0x3100 ;  /* 0x00003100ff157424 */ /* 0x00efc800078e00ff */
[----:B------:R4:W-:Y:S08]  /*8da0*/  SYNCS.ARRIVE.TRANS64 RZ, [R16+URZ+0x26838], R21 ;  /* 0x0268381510ff79a7 */ /* 0x0009f0000800003f */
[----:B------:R-:W-:Y:S05]  /*8db0*/  @!P1 BRA `(.L_x_1238) ;  /* 0x0000000000049947 */ /* 0x000fea0003800000 */
[----:B------:R-:W-:Y:S01]  /*8dc0*/  BPT.TRAP 0x1 ;  /* 0x000000040000795c */ /* 0x000fe20000300000 */
.L_x_1238:
        /* <DEDUP_REMOVED lines=38> */
.L_x_1271:
[----:B------:R-:W-:Y:S05]  /*9030*/  @P0 BRA `(.L_x_1240) ;  /* 0x0000000000140947 */ /* 0x000fea0003800000 */
[----:B------:R-:W-:Y:S01]  /*9040*/  ISETP.NE.AND P1, PT, R6, RZ, PT ;  /* 0x000000ff0600720c */ /* 0x000fe20003f25270 */
[----:B------:R-:W-:-:S04]  /*9050*/  IMAD.MOV.U32 R5, RZ, RZ, 0x3100 ;  /* 0x00003100ff057424 */ /* 0x000fc800078e00ff */
[----:B------:R1:W-:Y:S08]  /*9060*/  SYNCS.ARRIVE.TRANS64 RZ, [R16+URZ+0x26810], R5 ;  /* 0x0268100510ff79a7 */ /* 0x0003f0000800003f */
[----:B------:R-:W-:Y:S05]  /*9070*/  @!P1 BRA `(.L_x_1240) ;  /* 0x0000000000049947 */ /* 0x000fea0003800000 */
[----:B------:R-:W-:Y:S01]  /*9080*/  BPT.TRAP 0x1 ;  /* 0x000000040000795c */ /* 0x000fe20000300000 */
.L_x_1240:
        /* <DEDUP_REMOVED lines=44> */
.L_x_1232:
[----:B------:R-:W3:Y:S02]  /*9350*/  LDL.LU R4, [R1+0x4] ;  /* 0x0000040001047983 */ /* 0x000ee40000300800 */
[----:B---3--:R-:W-:Y:S02]  /*9360*/  ISETP.NE.AND P1, PT, R4, RZ, PT ;  /* 0x000000ff0400720c */ /* 0x008fe40003f25270 */
[----:B------:R1:W5:Y:S11]  /*9370*/  LDL R4, [R1] ;  /* 0x0000000001047983 */ /* 0x0003760000100800 */
[----:B-1----:R-:W-:Y:S05]  /*9380*/  @!P1 BRA `(.L_x_1231) ;  /* 0x0000000400809947 */ /* 0x002fea0003800000 */
[----:B------:R-:W-:-:S04]  /*9390*/  SHF.L.U32 R13, R11, 0x1f, RZ ;  /* 0x0000001f0b0d7819 */ /* 0x000fc800000006ff */
[----:B------:R-:W1:Y:S02]  /*93a0*/  SYNCS.PHASECHK.TRANS64.TRYWAIT P1, [R16+URZ+0x26840], R13 ;  /* 0x0268400d100075a7 */ /* 0x000e64000802017f */
[----:B-1----:R-:W-:Y:S05]  /*93b0*/  @!P1 BRA `(.L_x_1242) ;  /* 0x0000001000289947 */ /* 0x002fea0003800000 */
.L_x_1272:
[----:B------:R-:W-:Y:S05]  /*93c0*/  @P0 BRA `(.L_x_1243) ;  /* 0x0000000000140947 */ /* 0x000fea0003800000 */
[----:B------:R-:W-:Y:S01]  /*93d0*/  ISETP.NE.AND P1, PT, R6, RZ, PT ;  /* 0x000000ff0600720c */ /* 0x000fe20003f25270 */
[----:B--2---:R-:W-:-:S04]  /*93e0*/  IMAD.MOV.U32 R5, RZ, RZ, 0x3100 ;  /* 0x00003100ff057424 */ /* 0x004fc800078e00ff */
[----:B------:R3:W-:Y:S08]  /*93f0*/  SYNCS.ARRIVE.TRANS64 RZ, [R16+URZ+0x26830], R5 ;  /* 0x0268300510ff79a7 */ /* 0x0007f0000800003f */
[----:B------:R-:W-:Y:S05]  /*9400*/  @!P1 BRA `(.L_x_1243) ;  /* 0x0000000000049947 */ /* 0x000fea0003800000 */
[----:B------:R-:W-:Y:S01]  /*9410*/  BPT.TRAP 0x1 ;  /* 0x000000040000795c */ /* 0x000fe20000300000 */
.L_x_1243:
        /* <DEDUP_REMOVED lines=40> */
.L_x_1273:
[----:B------:R-:W-:Y:S05]  /*96a0*/  @P0 BRA `(.L_x_1245) ;  /* 0x0000000000140947 */ /* 0x000fea0003800000 */
[----:B------:R-:W-:Y:S01]  /*96b0*/  ISETP.NE.AND P0, PT, R6, RZ, PT ;  /* 0x000000ff0600720c */ /* 0x000fe20003f05270 */
[----:B------:R-:W-:-:S04]  /*96c0*/  IMAD.MOV.U32 R5, RZ, RZ, 0x3100 ;  /* 0x00003100ff057424 */ /* 0x000fc800078e00ff */
[----:B------:R3:W-:Y:S08]  /*96d0*/  SYNCS.ARRIVE.TRANS64 RZ, [R16+URZ+0x26818], R5 ;  /* 0x0268180510ff79a7 */ /* 0x0007f0000800003f */
[----:B------:R-:W-:Y:S05]  /*96e0*/  @!P0 BRA `(.L_x_1245) ;  /* 0x0000000000048947 */ /* 0x000fea0003800000 */
[----:B------:R-:W-:Y:S01]  /*96f0*/  BPT.TRAP 0x1 ;  /* 0x000000040000795c */ /* 0x000fe20000300000 */
.L_x_1245:
        /* <DEDUP_REMOVED lines=41> */
.L_x_1231:
[----:B------:R-:W3:Y:S01]  /*9990*/  S2R R0, SR_TID.X ;  /* 0x0000000000007919 */ /* 0x000ee20000002100 */
[----:B------:R-:W-:Y:S01]  /*99a0*/  IMAD R3, R19, 0x8, R16 ;  /* 0x0000000813037824 */ /* 0x000fe200078e0210 */
[----:B---3--:R-:W-:Y:S02]  /*99b0*/  LOP3.LUT R2, R0, 0x7f, RZ, 0xc0, !PT ;  /* 0x0000007f00027812 */ /* 0x008fe400078ec0ff */
[----:B------:R-:W-:Y:S02]  /*99c0*/  SHF.L.U32 R0, R11, 0x1f, RZ ;  /* 0x0000001f0b007819 */ /* 0x000fe400000006ff */
[----:B------:R-:W-:Y:S02]  /*99d0*/  ISETP.NE.AND P1, PT, R2, RZ, PT ;  /* 0x000000ff0200720c */ /* 0x000fe40003f25270 */
[----:B------:R-:W3:Y:S02]  /*99e0*/  SYNCS.PHASECHK.TRANS64.TRYWAIT P0, [R3+URZ+0x26840], R0 ;  /* 0x02684000030075a7 */ /* 0x000ee4000800017f */
[----:B---3--:R-:W-:Y:S09]  /*99f0*/  @!P0 BRA `(.L_x_1246) ;  /* 0x0000000800c08947 */ /* 0x008ff20003800000 */
.L_x_1274:
[----:B------:R-:W-:Y:S05]  /*9a00*/  @P1 BRA `(.L_x_1247) ;  /* 0x0000000000181947 */ /* 0x000fea0003800000 */
[----:B------:R-:W1:Y:S01]  /*9a10*/  S2R R2, SR_TID.X ;  /* 0x0000000000027919 */ /* 0x000e620000002100 */
[----:B---3--:R-:W-:-:S04]  /*9a20*/  IMAD.MOV.U32 R0, RZ, RZ, 0x3100 ;  /* 0x00003100ff007424 */ /* 0x008fc800078e00ff */
[----:B------:R3:W-:Y:S01]  /*9a30*/  SYNCS.ARRIVE.TRANS64 RZ, [R3+URZ+0x26830], R0 ;  /* 0x0268300003ff79a7 */ /* 0x0007e2000800003f */
[----:B-1----:R-:W-:-:S13]  /*9a40*/  LOP3.LUT P0, RZ, R2, 0x1f, RZ, 0xc0, !PT ;  /* 0x0000001f02ff7812 */ /* 0x002fda000780c0ff */
[----:B---3--:R-:W-:Y:S05]  /*9a50*/  @!P0 BRA `(.L_x_1247) ;  /* 0x0000000000048947 */ /* 0x008fea0003800000 */
[----:B------:R-:W-:Y:S01]  /*9a60*/  BPT.TRAP 0x1 ;  /* 0x000000040000795c */ /* 0x000fe20000300000 */
.L_x_1247:
        /* <DEDUP_REMOVED lines=47> */
.L_x_1228:
[----:B------:R-:W-:Y:S05]  /*9d60*/  BSYNC B1 ;  /* 0x0000000000017941 */ /* 0x000fea0003800000 */
.L_x_1226:
[----:B------:R-:W-:-:S03]  /*9d70*/  UMOV UR7, 0xffffffff ;  /* 0xffffffff00077882 */ /* 0x000fc60000000000 */
[----:B------:R-:W-:Y:S05]  /*9d80*/  BRA.DIV UR7, `(.L_x_1248) ;  /* 0x0000000607f07947 */ /* 0x000fea000b800000 */
[----:B------:R-:W-:-:S13]  /*9d90*/  ELECT P6, URZ, PT ;  /* 0x00000000003f782f */ /* 0x000fda00038c0000 */
.L_x_1277:
[----:B------:R-:W-:Y:S05]  /*9da0*/  @!P6 BRA `(.L_x_1174) ;  /* 0x000000000084e947 */ /* 0x000fea0003800000 */
[----:B------:R-:W-:-:S06]  /*9db0*/  ULOP3.LUT UR7, UR38, 0x2, URZ, 0xfc, !UPT ;  /* 0x0000000226077892 */ /* 0x000fcc000f8efc3f */
[----:B------:R-:W-:-:S05]  /*9dc0*/  IMAD.U32 R2, RZ, RZ, UR7 ;  /* 0x00000007ff027e24 */ /* 0x000fca000f8e00ff */
[----:B------:R-:W-:-:S13]  /*9dd0*/  ISETP.NE.AND P2, PT, R2, 0x3, PT ;  /* 0x000000030200780c */ /* 0x000fda0003f45270 */
[----:B------:R-:W-:Y:S05]  /*9de0*/  @!P2 BRA `(.L_x_1249) ;  /* 0x000000000004a947 */ /* 0x000fea0003800000 */
[----:B------:R-:W-:Y:S01]  /*9df0*/  BPT.TRAP 0x1 ;  /* 0x000000040000795c */ /* 0x000fe20000300000 */
.L_x_1249:
        /* <DEDUP_REMOVED lines=15> */
.L_x_1278:
[----:B------:R-:W2:Y:S02]  /*9ef0*/  SYNCS.PHASECHK.TRANS64.TRYWAIT P0, [R3+URZ], R2 ;  /* 0x00000002030075a7 */ /* 0x000ea4000800017f */
[----:B--2---:R-:W-:Y:S05]  /*9f00*/  @!P0 BRA `(.L_x_1251) ;  /* 0x0000000400c48947 */ /* 0x004fea0003800000 */
.L_x_1279:
[----:B------:R-:W-:Y:S05]  /*9f10*/  @!P2 BRA `(.L_x_1252) ;  /* 0x000000000004a947 */ /* 0x000fea0003800000 */
[----:B------:R-:W-:Y:S01]  /*9f20*/  BPT.TRAP 0x1 ;  /* 0x000000040000795c */ /* 0x000fe20000300000 */
.L_x_1252:
[----:B--2---:R-:W-:-:S04]  /*9f30*/  VIADD R3, R7, 0x26840 ;  /* 0x0002684007037836 */ /* 0x004fc80000000000 */
[----:B------:R-:W-:-:S04]  /*9f40*/  IMAD R0, R0, 0x8, R3 ;  /* 0x0000000800007824 */ /* 0x000fc800078e0203 */
[----:B------:R-:W2:Y:S02]  /*9f50*/  SYNCS.PHASECHK.TRANS64.TRYWAIT P0, [R0+URZ], R5 ;  /* 0x00000005000075a7 */ /* 0x000ea4000800017f */
[----:B--2---:R-:W-:Y:S05]  /*9f60*/  @!P0 BRA `(.L_x_1253) ;  /* 0x0000000400c08947 */ /* 0x004fea0003800000 */
.L_x_1280:
[----:B------:R-:W-:-:S07]  /*9f70*/  IMAD R3, R4, 0x8, R3 ;  /* 0x0000000804037824 */ /* 0x000fce00078e0203 */
.L_x_1254:
[----:B---3--:R3:W4:Y:S02]  /*9f80*/  SYNCS.PHASECHK.TRANS64.TRYWAIT P0, [R3+URZ], R2 ;  /* 0x00000002030075a7 */ /* 0x008724000800017f */
[----:B----4-:R-:W-:Y:S05]  /*9f90*/  @!P0 NANOSLEEP.SYNCS 0x989680 ;  /* 0x009896800000895d */ /* 0x010fea0003900000 */
[----:B------:R-:W4:Y:S02]  /*9fa0*/  @!P0 SYNCS.PHASECHK.TRANS64 P0, [R3+URZ], R2 ;  /* 0x00000002030085a7 */ /* 0x000f24000800007f */
[----:B----4-:R-:W-:Y:S05]  /*9fb0*/  @!P0 BRA `(.L_x_1254) ;  /* 0xfffffffc00f08947 */ /* 0x010fea000383ffff */
.L_x_1174:
[----:B------:R-:W-:Y:S05]  /*9fc0*/  BSYNC B0 ;  /* 0x0000000000007941 */ /* 0x000fea0003800000 */
.L_x_1172:
[----:B------:R-:W-:Y:S05]  /*9fd0*/  EXIT ;  /* 0x000000000000794d */ /* 0x000fea0003800000 */
.L_x_1142:
[----:B------:R-:W-:Y:S02]  /*9fe0*/  IMAD.MOV.U32 R13, RZ, RZ, R16 ;  /* 0x000000ffff0d7224 */ /* 0x000fe400078e0010 */
[----:B------:R-:W-:Y:S02]  /*9ff0*/  IMAD.MOV.U32 R12, RZ, RZ, RZ ;  /* 0x000000ffff0c7224 */ /* 0x000fe400078e00ff */
[----:B------:R-:W-:Y:S02]  /*a000*/  IMAD.MOV.U32 R11, RZ, RZ, 0x1f ;  /* 0x0000001fff0b7424 */ /* 0x000fe400078e00ff */
[----:B------:R-:W-:-:S07]  /*a010*/  IMAD.MOV.U32 R15, RZ, RZ, -0x1 ;  /* 0xffffffffff0f7424 */ /* 0x000fce00078e00ff */
[----:B------:R-:W-:Y:S05]  /*a020*/  WARPSYNC.COLLECTIVE R15, `(.L_x_1255) ;  /* 0x000000000f087348 */ /* 0x000fea0003c00000 */
[----:B------:R1:W2:Y:S02]  /*a030*/  SHFL.IDX P6, R14, R13, R12, R11 ;  /* 0x0000000c0d0e7389 */ /* 0x0002a400000c000b */
[----:B-12---:R-:W-:Y:S01]  /*a040*/  ENDCOLLECTIVE ;  /* 0x000000000000791b */ /* 0x006fe20003800000 */
.L_x_1255:
[----:B------:R-:W-:Y:S05]  /*a050*/  BRA `(.L_x_1256) ;  /* 0xffffff7000107947 */ /* 0x000fea000383ffff */
.L_x_1144:
[----:B--2---:R2:W3:Y:S02]  /*a060*/  SYNCS.PHASECHK.TRANS64.TRYWAIT P0, [R18+URZ+0x26800], R5 ;  /* 0x02680005120075a7 */ /* 0x0044e4000800017f */
[----:B---3--:R-:W-:Y:S05]  /*a070*/  @!P0 NANOSLEEP.SYNCS 0x989680 ;  /* 0x009896800000895d */ /* 0x008fea0003900000 */
[----:B------:R-:W3:Y:S02]  /*a080*/  @!P0 SYNCS.PHASECHK.TRANS64 P0, [R18+URZ+0x26800], R5 ;  /* 0x02680005120085a7 */ /* 0x000ee4000800007f */
[----:B---3--:R-:W-:Y:S05]  /*a090*/  @!P0 BRA `(.L_x_1144) ;  /* 0xfffffffc00f08947 */ /* 0x008fea000383ffff */
[----:B------:R-:W-:Y:S05]  /*a0a0*/  BRA `(.L_x_1143) ;  /* 0xffffff7000387947 */ /* 0x000fea000383ffff */
.L_x_1149:
[----:B--2---:R-:W-:-:S04]  /*a0b0*/  IMAD.U32 R7, RZ, RZ, UR6 ;  /* 0x00000006ff077e24 */ /* 0x004fc8000f8e00ff */
[----:B------:R2:W3:Y:S03]  /*a0c0*/  SYNCS.PHASECHK.TRANS64.TRYWAIT P0, [R7+URZ+0x26810], R16 ;  /* 0x02681010070075a7 */ /* 0x0004e6000800017f */
[----:B---3--:R-:W-:Y:S05]  /*a0d0*/  @!P0 NANOSLEEP.SYNCS 0x989680 ;  /* 0x009896800000895d */ /* 0x008fea0003900000 */
[----:B------:R-:W3:Y:S02]  /*a0e0*/  @!P0 SYNCS.PHASECHK.TRANS64 P0, [R7+URZ+0x26810], R16 ;  /* 0x02681010070085a7 */ /* 0x000ee4000800007f */
[----:B---3--:R-:W-:Y:S05]  /*a0f0*/  @!P0 BRA `(.L_x_1149) ;  /* 0xfffffffc00ec8947 */ /* 0x008fea000383ffff */
[----:B------:R-:W-:Y:S05]  /*a100*/  BRA `(.L_x_1148) ;  /* 0xffffff7800987947 */ /* 0x000fea000383ffff */
.L_x_1153:
[----:B------:R-:W-:-:S04]  /*a110*/  IMAD.U32 R121, RZ, RZ, UR6 ;  /* 0x00000006ff797e24 */ /* 0x000fc8000f8e00ff */
[----:B------:R1:W1:Y:S03]  /*a120*/  SYNCS.PHASECHK.TRANS64.TRYWAIT P0, [R121+URZ+0x26830], R16 ;  /* 0x02683010790075a7 */ /* 0x000266000800017f */
[----:B-1----:R-:W-:Y:S05]  /*a130*/  @!P0 NANOSLEEP.SYNCS 0x989680 ;  /* 0x009896800000895d */ /* 0x002fea0003900000 */
[----:B------:R-:W1:Y:S02]  /*a140*/  @!P0 SYNCS.PHASECHK.TRANS64 P0, [R121+URZ+0x26830], R16 ;  /* 0x02683010790085a7 */ /* 0x000e64000800007f */
[----:B-1----:R-:W-:Y:S05]  /*a150*/  @!P0 BRA `(.L_x_1153) ;  /* 0xfffffffc00ec8947 */ /* 0x002fea000383ffff */
[----:B------:R-:W-:Y:S05]  /*a160*/  BRA `(.L_x_1152) ;  /* 0xffffff7c00a07947 */ /* 0x000fea000383ffff */
.L_x_1182:
[----:B------:R-:W-:Y:S01]  /*a170*/  BSSY B1, `(.L_x_1257) ;  /* 0x0000005000017945 */ /* 0x000fe20003800000 */
[----:B------:R-:W-:-:S07]  /*a180*/  IMAD.MOV.U32 R15, RZ, RZ, -0x1 ;  /* 0xffffffffff0f7424 */ /* 0x000fce00078e00ff */
[----:B------:R-:W-:Y:S05]  /*a190*/  WARPSYNC.COLLECTIVE R15, `(.L_x_1258) ;  /* 0x000000000f087348 */ /* 0x000fea0003c00000 */
[----:B------:R-:W-:Y:S01]  /*a1a0*/  NOP ;  /* 0x0000000000007918 */ /* 0x000fe20000000000 */
[----:B------:R-:W-:Y:S01]  /*a1b0*/  ENDCOLLECTIVE ;  /* 0x000000000000791b */ /* 0x000fe20003800000 */
.L_x_1258:
[----:B------:R-:W-:Y:S05]  /*a1c0*/  BSYNC B1 ;  /* 0x0000000000017941 */ /* 0x000fea0003800000 */
.L_x_1257:
[----:B------:R-:W-:Y:S05]  /*a1d0*/  BRA `(.L_x_1259) ;  /* 0xffffffc000547947 */ /* 0x000fea000383ffff */
.L_x_1195:
[----:B------:R-:W-:Y:S01]  /*a1e0*/  BSSY B1, `(.L_x_1260) ;  /* 0x0000005000017945 */ /* 0x000fe20003800000 */
[----:B------:R-:W-:-:S07]  /*a1f0*/  IMAD.MOV.U32 R15, RZ, RZ, -0x1 ;  /* 0xffffffffff0f7424 */ /* 0x000fce00078e00ff */
[----:B------:R-:W-:Y:S05]  /*a200*/  WARPSYNC.COLLECTIVE R15, `(.L_x_1261) ;  /* 0x000000000f087348 */ /* 0x000fea0003c00000 */
[----:B------:R-:W-:Y:S01]  /*a210*/  NOP ;  /* 0x0000000000007918 */ /* 0x000fe20000000000 */
[----:B------:R-:W-:Y:S01]  /*a220*/  ENDCOLLECTIVE ;  /* 0x000000000000791b */ /* 0x000fe20003800000 */
.L_x_1261:
[----:B------:R-:W-:Y:S05]  /*a230*/  BSYNC B1 ;  /* 0x0000000000017941 */ /* 0x000fea0003800000 */
.L_x_1260:
[----:B------:R-:W-:Y:S05]  /*a240*/  BRA `(.L_x_1262) ;  /* 0xffffffc400d87947 */ /* 0x000fea000383ffff */
.L_x_1207:
[----:B------:R-:W-:Y:S01]  /*a250*/  BSSY B1, `(.L_x_1263) ;  /* 0x0000005000017945 */ /* 0x000fe20003800000 */
[----:B------:R-:W-:-:S07]  /*a260*/  IMAD.MOV.U32 R15, RZ, RZ, -0x1 ;  /* 0xffffffffff0f7424 */ /* 0x000fce00078e00ff */
[----:B------:R-:W-:Y:S05]  /*a270*/  WARPSYNC.COLLECTIVE R15, `(.L_x_1264) ;  /* 0x000000000f087348 */ /* 0x000fea0003c00000 */
[----:B------:R-:W-:Y:S01]  /*a280*/  NOP ;  /* 0x0000000000007918 */ /* 0x000fe20000000000 */
[----:B------:R-:W-:Y:S01]  /*a290*/  ENDCOLLECTIVE ;  /* 0x000000000000791b */ /* 0x000fe20003800000 */
.L_x_1264:
[----:B------:R-:W-:Y:S05]  /*a2a0*/  BSYNC B1 ;  /* 0x0000000000017941 */ /* 0x000fea0003800000 */
.L_x_1263:
[----:B------:R-:W-:Y:S05]  /*a2b0*/  BRA `(.L_x_1265) ;  /* 0xffffffc800f87947 */ /* 0x000fea000383ffff */
.L_x_1229:
[----:B-1----:R1:W2:Y:S02]  /*a2c0*/  SYNCS.PHASECHK.TRANS64.TRYWAIT P0, [R16+URZ+0x26820], R3 ;  /* 0x02682003100075a7 */ /* 0x0022a4000800017f */
[----:B--2---:R-:W-:Y:S05]  /*a2d0*/  @!P0 NANOSLEEP.SYNCS 0x989680 ;  /* 0x009896800000895d */ /* 0x004fea0003900000 */
[----:B------:R-:W2:Y:S02]  /*a2e0*/  @!P0 SYNCS.PHASECHK.TRANS64 P0, [R16+URZ+0x26820], R3 ;  /* 0x02682003100085a7 */ /* 0x000ea4000800007f */
[----:B--2---:R-:W-:Y:S05]  /*a2f0*/  @!P0 BRA `(.L_x_1229) ;  /* 0xfffffffc00f08947 */ /* 0x004fea000383ffff */
[----:B------:R-:W-:Y:S05]  /*a300*/  BRA `(.L_x_1266) ;  /* 0xffffffd800c87947 */ /* 0x000fea000383ffff */
.L_x_1233:
[----:B-1----:R1:W3:Y:S02]  /*a310*/  SYNCS.PHASECHK.TRANS64.TRYWAIT P1, [R16+URZ+0x26840], R21 ;  /* 0x02684015100075a7 */ /* 0x0022e4000802017f */
[----:B---3--:R-:W-:Y:S05]  /*a320*/  @!P1 NANOSLEEP.SYNCS 0x989680 ;  /* 0x009896800000995d */ /* 0x008fea0003900000 */
[----:B------:R-:W3:Y:S02]  /*a330*/  @!P1 SYNCS.PHASECHK.TRANS64 P1, [R16+URZ+0x26840], R21 ;  /* 0x02684015100095a7 */ /* 0x000ee4000802007f */
[----:B---3--:R-:W-:Y:S05]  /*a340*/  @!P1 BRA `(.L_x_1233) ;  /* 0xfffffffc00f09947 */ /* 0x008fea000383ffff */
[----:B------:R-:W-:Y:S05]  /*a350*/  BRA `(.L_x_1267) ;  /* 0xffffffe000fc7947 */ /* 0x000fea000383ffff */
.L_x_1235:
[----:B--2---:R2:W3:Y:S02]  /*a360*/  SYNCS.PHASECHK.TRANS64.TRYWAIT P1, [R16+URZ+0x26828], R21 ;  /* 0x02682815100075a7 */ /* 0x0044e4000802017f */
[----:B---3--:R-:W-:Y:S05]  /*a370*/  @!P1 NANOSLEEP.SYNCS 0x989680 ;  /* 0x009896800000995d */ /* 0x008fea0003900000 */
[----:B------:R-:W3:Y:S02]  /*a380*/  @!P1 SYNCS.PHASECHK.TRANS64 P1, [R16+URZ+0x26828], R21 ;  /* 0x02682815100095a7 */ /* 0x000ee4000802007f */
[----:B---3--:R-:W-:Y:S05]  /*a390*/  @!P1 BRA `(.L_x_1235) ;  /* 0xfffffffc00f09947 */ /* 0x008fea000383ffff */
[----:B------:R-:W-:Y:S05]  /*a3a0*/  BRA `(.L_x_1268) ;  /* 0xffffffe400ac7947 */ /* 0x000fea000383ffff */
.L_x_1237:
[----:B---3--:R3:W4:Y:S02]  /*a3b0*/  SYNCS.PHASECHK.TRANS64.TRYWAIT P1, [R16+URZ+0x26848], R21 ;  /* 0x02684815100075a7 */ /* 0x008724000802017f */
[----:B----4-:R-:W-:Y:S05]  /*a3c0*/  @!P1 NANOSLEEP.SYNCS 0x989680 ;  /* 0x009896800000995d */ /* 0x010fea0003900000 */
[----:B------:R-:W4:Y:S02]  /*a3d0*/  @!P1 SYNCS.PHASECHK.TRANS64 P1, [R16+URZ+0x26848], R21 ;  /* 0x02684815100095a7 */ /* 0x000f24000802007f */
[----:B----4-:R-:W-:Y:S05]  /*a3e0*/  @!P1 BRA `(.L_x_1237) ;  /* 0xfffffffc00f09947 */ /* 0x010fea000383ffff */
[----:B------:R-:W-:Y:S05]  /*a3f0*/  BRA `(.L_x_1269) ;  /* 0xffffffe8005c7947 */ /* 0x000fea000383ffff */
.L_x_1239:
[----:B------:R-:W-:-:S07]  /*a400*/  SHF.L.U32 R5, R11, 0x1f, RZ ;  /* 0x0000001f0b057819 */ /* 0x000fce00000006ff */
.L_x_1270:
[----:B------:R1:W1:Y:S02]  /*a410*/  SYNCS.PHASECHK.TRANS64.TRYWAIT P1, [R16+URZ+0x26820], R5 ;  /* 0x02682005100075a7 */ /* 0x000264000802017f */
[----:B-1----:R-:W-:Y:S05]  /*a420*/  @!P1 NANOSLEEP.SYNCS 0x989680 ;  /* 0x009896800000995d */ /* 0x002fea0003900000 */
[----:B------:R-:W1:Y:S02]  /*a430*/  @!P1 SYNCS.PHASECHK.TRANS64 P1, [R16+URZ+0x26820], R5 ;  /* 0x02682005100095a7 */ /* 0x000e64000802007f */
[----:B-1----:R-:W-:Y:S05]  /*a440*/  @!P1 BRA `(.L_x_1270) ;  /* 0xfffffffc00f09947 */ /* 0x002fea000383ffff */
[----:B------:R-:W-:Y:S05]  /*a450*/  BRA `(.L_x_1271) ;  /* 0xffffffe800f47947 */ /* 0x000fea000383ffff */
.L_x_1242:
[----:B-1----:R1:W3:Y:S02]  /*a460*/  SYNCS.PHASECHK.TRANS64.TRYWAIT P1, [R16+URZ+0x26840], R13 ;  /* 0x0268400d100075a7 */ /* 0x0022e4000802017f */
[----:B---3--:R-:W-:Y:S05]  /*a470*/  @!P1 NANOSLEEP.SYNCS 0x989680 ;  /* 0x009896800000995d */ /* 0x008fea0003900000 */
[----:B------:R-:W3:Y:S02]  /*a480*/  @!P1 SYNCS.PHASECHK.TRANS64 P1, [R16+URZ+0x26840], R13 ;  /* 0x0268400d100095a7 */ /* 0x000ee4000802007f */
[----:B---3--:R-:W-:Y:S05]  /*a490*/  @!P1 BRA `(.L_x_1242) ;  /* 0xfffffffc00f09947 */ /* 0x008fea000383ffff */
[----:B------:R-:W-:Y:S05]  /*a4a0*/  BRA `(.L_x_1272) ;  /* 0xffffffec00c47947 */ /* 0x000fea000383ffff */
.L_x_1244:
[----:B--2---:R2:W3:Y:S02]  /*a4b0*/  SYNCS.PHASECHK.TRANS64.TRYWAIT P1, [R16+URZ+0x26828], R13 ;  /* 0x0268280d100075a7 */ /* 0x0044e4000802017f */
[----:B---3--:R-:W-:Y:S05]  /*a4c0*/  @!P1 NANOSLEEP.SYNCS 0x989680 ;  /* 0x009896800000995d */ /* 0x008fea0003900000 */
[----:B------:R-:W3:Y:S02]  /*a4d0*/  @!P1 SYNCS.PHASECHK.TRANS64 P1, [R16+URZ+0x26828], R13 ;  /* 0x0268280d100095a7 */ /* 0x000ee4000802007f */
[----:B---3--:R-:W-:Y:S05]  /*a4e0*/  @!P1 BRA `(.L_x_1244) ;  /* 0xfffffffc00f09947 */ /* 0x008fea000383ffff */
[----:B------:R-:W-:Y:S05]  /*a4f0*/  BRA `(.L_x_1273) ;  /* 0xfffffff000687947 */ /* 0x000fea000383ffff */
.L_x_1246:
[----:B---3--:R3:W1:Y:S02]  /*a500*/  SYNCS.PHASECHK.TRANS64.TRYWAIT P0, [R3+URZ+0x26840], R0 ;  /* 0x02684000030075a7 */ /* 0x008664000800017f */
[----:B-1----:R-:W-:Y:S05]  /*a510*/  @!P0 NANOSLEEP.SYNCS 0x989680 ;  /* 0x009896800000895d */ /* 0x002fea0003900000 */
[----:B------:R-:W1:Y:S02]  /*a520*/  @!P0 SYNCS.PHASECHK.TRANS64 P0, [R3+URZ+0x26840], R0 ;  /* 0x02684000030085a7 */ /* 0x000e64000800007f */
[----:B-1----:R-:W-:Y:S05]  /*a530*/  @!P0 BRA `(.L_x_1246) ;  /* 0xfffffffc00f08947 */ /* 0x002fea000383ffff */
[----:B------:R-:W-:Y:S05]  /*a540*/  BRA `(.L_x_1274) ;  /* 0xfffffff4002c7947 */ /* 0x000fea000383ffff */
.L_x_1248:
[----:B------:R-:W-:Y:S01]  /*a550*/  BSSY B1, `(.L_x_1275) ;  /* 0x0000006000017945 */ /* 0x000fe20003800000 */
[----:B------:R-:W-:-:S07]  /*a560*/  IMAD.MOV.U32 R15, RZ, RZ, -0x1 ;  /* 0xffffffffff0f7424 */ /* 0x000fce00078e00ff */
[----:B------:R-:W-:Y:S05]  /*a570*/  WARPSYNC.COLLECTIVE R15, `(.L_x_1276) ;  /* 0x000000000f0c7348 */ /* 0x000fea0003c00000 */
[----:B------:R-:W-:Y:S02]  /*a580*/  ELECT P6, UR62, PT ;  /* 0x00000000003e782f */ /* 0x000fe400038c0000 */
[----:B------:R-:W-:Y:S01]  /*a590*/  MOV R14, UR62 ;  /* 0x0000003e000e7c02 */ /* 0x000fe20008000f00 */
[----:B------:R-:W-:Y:S10]  /*a5a0*/  ENDCOLLECTIVE ;  /* 0x000000000000791b */ /* 0x000ff40003800000 */
.L_x_1276:
[----:B------:R-:W-:Y:S05]  /*a5b0*/  BSYNC B1 ;  /* 0x0000000000017941 */ /* 0x000fea0003800000 */
.L_x_1275:
[----:B------:R-:W-:Y:S05]  /*a5c0*/  BRA `(.L_x_1277) ;  /* 0xfffffff400f47947 */ /* 0x000fea000383ffff */
.L_x_1250:
[----:B-1----:R1:W2:Y:S02]  /*a5d0*/  SYNCS.PHASECHK.TRANS64.TRYWAIT P0, [R6+URZ], R5 ;  /* 0x00000005060075a7 */ /* 0x0022a4000800017f */
[----:B--2---:R-:W-:Y:S05]  /*a5e0*/  @!P0 NANOSLEEP.SYNCS 0x989680 ;  /* 0x009896800000895d */ /* 0x004fea0003900000 */
[----:B------:R-:W2:Y:S02]  /*a5f0*/  @!P0 SYNCS.PHASECHK.TRANS64 P0, [R6+URZ], R5 ;  /* 0x00000005060085a7 */ /* 0x000ea4000800007f */
[----:B--2---:R-:W-:Y:S05]  /*a600*/  @!P0 BRA `(.L_x_1250) ;  /* 0xfffffffc00f08947 */ /* 0x004fea000383ffff */
[----:B------:R-:W-:Y:S05]  /*a610*/  BRA `(.L_x_1278) ;  /* 0xfffffff800347947 */ /* 0x000fea000383ffff */
.L_x_1251:
[----:B--2---:R2:W3:Y:S02]  /*a620*/  SYNCS.PHASECHK.TRANS64.TRYWAIT P0, [R3+URZ], R2 ;  /* 0x00000002030075a7 */ /* 0x0044e4000800017f */
[----:B---3--:R-:W-:Y:S05]  /*a630*/  @!P0 NANOSLEEP.SYNCS 0x989680 ;  /* 0x009896800000895d */ /* 0x008fea0003900000 */
[----:B------:R-:W3:Y:S02]  /*a640*/  @!P0 SYNCS.PHASECHK.TRANS64 P0, [R3+URZ], R2 ;  /* 0x00000002030085a7 */ /* 0x000ee4000800007f */
[----:B---3--:R-:W-:Y:S05]  /*a650*/  @!P0 BRA `(.L_x_1251) ;  /* 0xfffffffc00f08947 */ /* 0x008fea000383ffff */
[----:B------:R-:W-:Y:S05]  /*a660*/  BRA `(.L_x_1279) ;  /* 0xfffffff800287947 */ /* 0x000fea000383ffff */
.L_x_1253:
[----:B--2---:R2:W3:Y:S02]  /*a670*/  SYNCS.PHASECHK.TRANS64.TRYWAIT P0, [R0+URZ], R5 ;  /* 0x00000005000075a7 */ /* 0x0044e4000800017f */
[----:B---3--:R-:W-:Y:S05]  /*a680*/  @!P0 NANOSLEEP.SYNCS 0x989680 ;  /* 0x009896800000895d */ /* 0x008fea0003900000 */
[----:B------:R-:W3:Y:S02]  /*a690*/  @!P0 SYNCS.PHASECHK.TRANS64 P0, [R0+URZ], R5 ;  /* 0x00000005000085a7 */ /* 0x000ee4000800007f */
[----:B---3--:R-:W-:Y:S05]  /*a6a0*/  @!P0 BRA `(.L_x_1253) ;  /* 0xfffffffc00f08947 */ /* 0x008fea000383ffff */
[----:B------:R-:W-:Y:S05]  /*a6b0*/  BRA `(.L_x_1280) ;  /* 0xfffffff8002c7947 */ /* 0x000fea000383ffff */
.L_x_1281:
        /* <DEDUP_REMOVED lines=12> */
.L_x_3302:


//--------------------- .text._ZN7cutlass13device_kernelIN5flash11enable_sm90INS1_16FlashAttnBwdSm90INS1_25CollectiveMainloopBwdSm90ILi2ELi2ELi2EN4cute5tupleIJNS5_1CILi1EEES8_S8_EEENS6_IJNS7_ILi64EEENS7_ILi128EEENS7_ILi96EEEEEENS_10bfloat16_tEfNS_4arch4Sm90ELb0ELb1ELb0ELb0ELb0ELb1ELb0ELb0ELi2ELi1ELi2ELi1ELb1EEENS1_24CollectiveEpilogueBwdGQAISD_fSG_Li256ELb0ELb0EEENS1_19SingleTileSchedulerILb0ELb0ELb0ELi128EEEEEEEEEvNT_6ParamsE --------------------------
	.section	.text._ZN7cutlass13device_kernelIN5flash11enable_sm90INS1_16FlashAttnBwdSm90INS1_25CollectiveMainloopBwdSm90ILi2ELi2ELi2EN4cute5tupleIJNS5_1CILi1EEES8_S8_EEENS6_IJNS7_ILi64EEENS7_ILi128EEENS7_ILi96EEEEEENS_10bfloat16_tEfNS_4arch4Sm90ELb0ELb1ELb0ELb0ELb0ELb1ELb0ELb0ELi2ELi1ELi2ELi1ELb1EEENS1_24CollectiveEpilogueBwdGQAISD_fSG_Li256ELb0ELb0EEENS1_19SingleTileSchedulerILb0ELb0ELb0ELi128EEEEEEEEEvNT_6ParamsE,"ax",@progbits
	.align	128
.text._ZN7cutlass13device_kernelIN5flash11enable_sm90INS1_16FlashAttnBwdSm90INS1_25CollectiveMainloopBwdSm90ILi2ELi2ELi2EN4cute5tupleIJNS5_1CILi1EEES8_S8_EEENS6_IJNS7_ILi64EEENS7_ILi128EEENS7_ILi96EEEEEENS_10bfloat16_tEfNS_4arch4Sm90ELb0ELb1ELb0ELb0ELb0ELb1ELb0ELb0ELi2ELi1ELi2ELi1ELb1EEENS1_24CollectiveEpilogueBwdGQAISD_fSG_Li256ELb0ELb0EEENS1_19SingleTileSchedulerILb0ELb0ELb0ELi128EEEEEEEEEvNT_6ParamsE:
        .type           _ZN7cutlass13device_kernelIN5flash11enable_sm90INS1_16FlashAttnBwdSm90INS1_25CollectiveMainloopBwdSm90ILi2ELi2ELi2EN4cute5tupleIJNS5_1CILi1EEES8_S8_EEENS6_IJNS7_ILi64EEENS7_ILi128EEENS7_ILi96EEEEEENS_10bfloat16_tEfNS_4arch4Sm90ELb0ELb1ELb0ELb0ELb0ELb1ELb0ELb0ELi2ELi1ELi2ELi1ELb1EEENS1_24CollectiveEpilogueBwdGQAISD_fSG_Li256ELb0ELb0EEENS1_19SingleTileSchedulerILb0ELb0ELb0ELi128EEEEEEEEEvNT_6ParamsE,@function
        .size           _ZN7cutlass13device_kernelIN5flash11enable_sm90INS1_16FlashAttnBwdSm90INS1_25CollectiveMainloopBwdSm90ILi2ELi2ELi2EN4cute5tupleIJNS5_1CILi1EEES8_S8_EEENS6_IJNS7_ILi64EEENS7_ILi128EEENS7_ILi96EEEEEENS_10bfloat16_tEfNS_4arch4Sm90ELb0ELb1ELb0ELb0ELb0ELb1ELb0ELb0ELi2ELi1ELi2ELi1ELb1EEENS1_24CollectiveEpilogueBwdGQAISD_fSG_Li256ELb0ELb0EEENS1_19SingleTileSchedulerILb0ELb0ELb0ELi128EEEEEEEEEvNT_6ParamsE,(.L_x_3303 - _ZN7cutlass13device_kernelIN5flash11enable_sm90INS1_16FlashAttnBwdSm90INS1_25CollectiveMainloopBwdSm90ILi2ELi2ELi2EN4cute5tupleIJNS5_1CILi1EEES8_S8_EEENS6_IJNS7_ILi64EEENS7_ILi128EEENS7_ILi96EEEEEENS_10bfloat16_tEfNS_4arch4Sm90ELb0ELb1ELb0ELb0ELb0ELb1ELb0ELb0ELi2ELi1ELi2ELi1ELb1EEENS1_24CollectiveEpilogueBwdGQAISD_fSG_Li256ELb0ELb0EEENS1_19SingleTileSchedulerILb0ELb0ELb0ELi128EEEEEEEEEvNT_6ParamsE)
        .other          _ZN7cutlass13device_kernelIN5flash11enable_sm90INS1_16FlashAttnBwdSm90INS1_25CollectiveMainloopBwdSm90ILi2ELi2ELi2EN4cute5tupleIJNS5_1CILi1EEES8_S8_EEENS6_IJNS7_ILi64EEENS7_ILi128EEENS7_ILi96EEEEEENS_10bfloat16_tEfNS_4arch4Sm90ELb0ELb1ELb0ELb0ELb0ELb1ELb0ELb0ELi2ELi1ELi2ELi1ELb1EEENS1_24CollectiveEpilogueBwdGQAISD_fSG_Li256ELb0ELb0EEENS1_19SingleTileSchedulerILb0ELb0ELb0ELi128EEEEEEEEEvNT_6ParamsE,@"STO_CUDA_ENTRY STV_DEFAULT"
_ZN7cutlass13device_kernelIN5flash11enable_sm90INS1_16FlashAttnBwdSm90INS1_25CollectiveMainloopBwdSm90ILi2ELi2ELi2EN4cute5tupleIJNS5_1CILi1EEES8_S8_EEENS6_IJNS7_ILi64EEENS7_ILi128EEENS7_ILi96EEEEEENS_10bfloat16_tEfNS_4arch4Sm90ELb0ELb1ELb0ELb0ELb0ELb1ELb0ELb0ELi2ELi1ELi2ELi1ELb1EEENS1_24CollectiveEpilogueBwdGQAISD_fSG_Li256ELb0ELb0EEENS1_19SingleTileSchedulerILb0ELb0ELb0ELi128EEEEEEEEEvNT_6ParamsE:
        /* <DEDUP_REMOVED lines=24> */
.L_x_1283:
[----:B------:R-:W-:Y:S05]  /*0180*/  BSYNC B0 ;  /* 0x0000000000007941 */ /* 0x000fea0003800000 */
.L_x_1282:
        /* <DEDUP_REMOVED lines=37> */
.L_x_1284:
        /* <DEDUP_REMOVED lines=22> */
.L_x_1285:
[----:B------:R-:W-:Y:S01]  /*0540*/  PLOP3.LUT P0, PT, PT, PT, UP0, 0x80, 0x0 ;  /* 0x000000000000781c */ /* 0x000fe20003f0f008 */
[----:B------:R-:W-:Y:S01]  /*0550*/  NOP ;  /* 0x0000000000007918 */ /* 0x000fe20000000000 */
[----:B------:R-:W-:Y:S01]  /*0560*/  BSSY B6, `(.L_x_1286) ;  /* 0x00007c5000067945 */ /* 0x000fe20003800000 */
[----:B-12-4-:R-:W-:Y:S10]  /*0570*/  BAR.SYNC.DEFER_BLOCKING 0x0 ;  /* 0x0000000000007b1d */ /* 0x016ff40000010000 */
[----:B------:R-:W-:Y:S05]  /*0580*/  @!P0 BRA `(.L_x_1287) ;  /* 0x00000048003c8947 */ /* 0x000fea0003800000 */
.L_x_1288:
        /* <DEDUP_REMOVED lines=11> */
[----:B----4-:R-:W-:Y:S05]  /*0640*/  @!P0 BRA `(.L_x_1289) ;  /* 0x0000007800d88947 */ /* 0x010fea0003800000 */
        /* <DEDUP_REMOVED lines=73> */
.L_x_1290:
        /* <DEDUP_REMOVED lines=28> */
.L_x_1293:
        /* <DEDUP_REMOVED lines=15> */
.L_x_1292:
        /* <DEDUP_REMOVED lines=22> */
.L_x_1295:
        /* <DEDUP_REMOVED lines=15> */
.L_x_1294:
[----:B------:R-:W-:Y:S01]  /*0fe0*/  SHF.R.S32.HI R25, RZ, 0x1f, R22 ;  /* 0x0000001fff197819 */ /* 0x000fe20000011416 */
[----:B------:R-:W-:-:S03]  /*0ff0*/  UMOV UR4, 0xffffffff ;  /* 0xffffffff00047882 */ /* 0x000fc60000000000 */
[----:B------:R-:W-:-:S04]  /*1000*/  LEA.HI R0, R25, R22, RZ, 0x7 ;  /* 0x0000001619007211 */ /* 0x000fc800078f38ff */
[----:B------:R-:W-:Y:S01]  /*1010*/  SHF.R.S32.HI R16, RZ, 0x7, R0 ;  /* 0x00000007ff107819 */ /* 0x000fe20000011400 */
[----:B------:R-:W-:Y:S06]  /*1020*/  BRA.DIV UR4, `(.L_x_1296) ;  /* 0x0000007204687947 */ /* 0x000fec000b800000 */
[----:B------:R1:W2:Y:S02]  /*1030*/  SHFL.IDX PT, R14, R16, RZ, 0x1f ;  /* 0x00001fff100e7589 */ /* 0x0002a400000e0000 */
.L_x_1368:
        /* <DEDUP_REMOVED lines=15> */
.L_x_1297:
        /* <DEDUP_REMOVED lines=19> */
.L_x_1299:
        /* <DEDUP_REMOVED lines=125> */
.L_x_1310:
[----:B------:R-:W-:-:S06]  /*1a30*/  UISETP.NE.AND UP0, UPT, UR16, 0x3, UPT ;  /* 0x000000031000788c */ /* 0x000fcc000bf05270 */
[----:B------:R-:W-:-:S13]  /*1a40*/  PLOP3.LUT P6, PT, PT, PT, UP0, 0x80, 0x0 ;  /* 0x000000000000781c */ /* 0x000fda0003fcf008 */
[----:B-1----:R-:W-:Y:S05]  /*1a50*/  @!P6 BRA `(.L_x_1300) ;  /* 0x000000000004e947 */ /* 0x002fea0003800000 */
[----:B------:R-:W-:Y:S01]  /*1a60*/  BPT.TRAP 0x1 ;  /* 0x000000040000795c */ /* 0x000fe20000300000 */
.L_x_1300:
[----:B------:R-:W-:Y:S01]  /*1a70*/  R2UR UR6, R18 ;  /* 0x00000000120672ca */ /* 0x000fe200000e0000 */
[----:B------:R-:W-:-:S05]  /*1a80*/  IMAD.U32 R16, RZ, RZ, UR4 ;  /* 0x00000004ff107e24 */ /* 0x000fca000f8e00ff */
[----:B------:R-:W-:-:S07]  /*1a90*/  SHF.L.U32 R16, R16, 0x1f, RZ ;  /* 0x0000001f10107819 */ /* 0x000fce00000006ff */
[----:B------:R-:W-:-:S09]  /*1aa0*/  ULEA UR6, UR5, UR6, 0x3 ;  /* 0x0000000605067291 */ /* 0x000fd2000f8e183f */
[----:B------:R1:W2:Y:S01]  /*1ab0*/  SYNCS.PHASECHK.TRANS64.TRYWAIT P0, [UR6+0x26810], R16 ;  /* 0x02681010ff0075a7 */ /* 0x0002a20008000146 */
[----:B------:R-:W-:Y:S05]  /*1ac0*/  @!P6 BRA `(.L_x_1301) ;  /* 0x000000000004e947 */ /* 0x000fea0003800000 */
[----:B------:R-:W-:Y:S01]  /*1ad0*/  BPT.TRAP 0x1 ;  /* 0x000000040000795c */ /* 0x000fe20000300000 */
.L_x_1301:
[----:B--2---:R-:W-:Y:S05]  /*1ae0*/  @P0 BRA `(.L_x_1302) ;  /* 0x0000000000080947 */ /* 0x004fea0003800000 */
[----:B------:R-:W2:Y:S02]  /*1af0*/  SYNCS.PHASECHK.TRANS64.TRYWAIT P0, [UR6+0x26810], R16 ;  /* 0x02681010ff0075a7 */ /* 0x000ea40008000146 */
[----:B--2---:R-:W-:Y:S05]  /*1b00*/  @!P0 BRA `(.L_x_1303) ;  /* 0x0000006400e48947 */ /* 0x004fea0003800000 */
.L_x_1302:
        /* <DEDUP_REMOVED lines=66> */
.L_x_1304:
[----:B------:R1:W1:Y:S01]  /*1f30*/  SYNCS.PHASECHK.TRANS64.TRYWAIT P0, [UR6+0x26830], R16 ;  /* 0x02683010ff0075a7 */ /* 0x0002620008000146 */
[----:B------:R-:W-:Y:S05]  /*1f40*/  @!P6 BRA `(.L_x_1305) ;  /* 0x000000000004e947 */ /* 0x000fea0003800000 */
[----:B------:R-:W-:Y:S01]  /*1f50*/  BPT.TRAP 0x1 ;  /* 0x000000040000795c */ /* 0x000fe20000300000 */
.L_x_1305:
[----:B-1----:R-:W-:Y:S05]  /*1f60*/  @P0 BRA `(.L_x_1306) ;  /* 0x0000000000080947 */ /* 0x002fea0003800000 */
[----:B------:R-:W1:Y:S02]  /*1f70*/  SYNCS.PHASECHK.TRANS64.TRYWAIT P0, [UR6+0x26830], R16 ;  /* 0x02683010ff0075a7 */ /* 0x000e640008000146 */
[----:B-1----:R-:W-:Y:S05]  /*1f80*/  @!P0 BRA `(.L_x_1307) ;  /* 0x0000006000dc8947 */ /* 0x002fea0003800000 */
.L_x_1306:
        /* <DEDUP_REMOVED lines=520> */
.L_x_1308:
        /* <DEDUP_REMOVED lines=44> */
.L_x_1309:
        /* <DEDUP_REMOVED lines=62> */
.L_x_1291:
[----:B------:R-:W-:Y:S05]  /*46b0*/  @P0 BRA `(.L_x_1289) ;  /* 0x0000003800bc0947 */ /* 0x000fea0003800000 */
[----:B-1----:R-:W1:Y:S01]  /*46c0*/  S2R R4, SR_TID.X ;  /* 0x0000000000047919 */ /* 0x002e620000002100 */
[----:B------:R-:W2:Y:S01]  /*46d0*/  S2UR UR5, SR_CTAID.Y ;  /* 0x00000000000579c3 */ /* 0x000ea20000002600 */
[----:B------:R-:W-:Y:S01]  /*46e0*/  ULDC UR4, c[0x0][0x850] ;  /* 0x0002140000047ab9 */ /* 0x000fe20000000800 */
[----:B------:R-:W-:Y:S01]  /*46f0*/  ULDC.64 UR12, c[0x0][0x818] ;  /* 0x00020600000c7ab9 */ /* 0x000fe20000000a00 */
[----:B------:R-:W-:Y:S01]  /*4700*/  UISETP.NE.AND UP0, UPT, UR4, 0x1, UPT ;  /* 0x000000010400788c */ /* 0x000fe2000bf05270 */
[----:B------:R-:W-:Y:S01]  /*4710*/  BSSY B0, `(.L_x_1311) ;  /* 0x0000052000007945 */ /* 0x000fe20003800000 */
[----:B------:R-:W-:Y:S01]  /*4720*/  ULDC.64 UR14, c[0x0][0x820] ;  /* 0x00020800000e7ab9 */ /* 0x000fe20000000a00 */
[----:B------:R-:W-:Y:S01]  /*4730*/  UMOV UR4, 0x400 ;  /* 0x0000040000047882 */ /* 0x000fe20000000000 */
[----:B------:R-:W-:Y:S01]  /*4740*/  ULDC.64 UR16, c[0x0][0x848] ;  /* 0x0002120000107ab9 */ /* 0x000fe20000000a00 */
[----:B------:R-:W3:Y:S06]  /*4750*/  S2UR UR9, SR_CgaCtaId ;  /* 0x00000000000979c3 */ /* 0x000eec0000008800 */
[----:B------:R-:W-:-:S02]  /*4760*/  @UP0 ULDC UR6, c[0x0][0x854] ;  /* 0x0002150000060ab9 */ /* 0x000fc40000000800 */
[----:B------:R-:W4:Y:S01]  /*4770*/  S2UR UR8, SR_CTAID.X ;  /* 0x00000000000879c3 */ /* 0x000f220000002500 */
[----:B--2---:R-:W-:-:S07]  /*4780*/  UIMAD.WIDE.U32 UR6, UR5, UR6, URZ ;  /* 0x00000006050672a5 */ /* 0x004fce000f8e003f */
[----:B------:R-:W2:Y:S01]  /*4790*/  S2UR UR18, SR_CTAID.Z ;  /* 0x00000000001279c3 */ /* 0x000ea20000002700 */
[----:B-1----:R-:W-:Y:S01]  /*47a0*/  VIADD R3, R4, 0xffffff80 ;  /* 0xffffff8004037836 */ /* 0x002fe20000000000 */
[----:B---3--:R-:W-:-:S03]  /*47b0*/  ULEA UR4, UR9, UR4, 0x18 ;  /* 0x0000000409047291 */ /* 0x008fc6000f8ec03f */
[----:B------:R-:W-:Y:S01]  /*47c0*/  @UP0 ULDC UR9, c[0x0][0x858] ;  /* 0x0002160000090ab9 */ /* 0x000fe20000000800 */
[----:B------:R-:W-:Y:S01]  /*47d0*/  SHF.R.S32.HI R0, RZ, 0x1f, R3 ;  /* 0x0000001fff007819 */ /* 0x000fe20000011403 */
[----:B------:R-:W-:Y:S01]  /*47e0*/  @UP0 USHF.R.U32.HI UR5, URZ, UR9, UR7 ;  /* 0x000000093f050299 */ /* 0x000fe20008011607 */
[----:B------:R-:W-:Y:S01]  /*47f0*/  BAR.SYNC.DEFER_BLOCKING 0x1, 0x100 ;  /* 0x0044000000007b1d */ /* 0x000fe20000010000 */
[----:B------:R-:W-:Y:S01]  /*4800*/  ISETP.NE.AND P0, PT, R3, RZ, PT ;  /* 0x000000ff0300720c */ /* 0x000fe20003f05270 */
[----:B----4-:R-:W-:Y:S01]  /*4810*/  UIMAD UR8, UR8, 0x3000, URZ ;  /* 0x00003000080878a4 */ /* 0x010fe2000f8e023f */
[----:B------:R-:W-:Y:S01]  /*4820*/  LEA.HI R2, R0, R3, RZ, 0x7 ;  /* 0x0000000300027211 */ /* 0x000fe200078f38ff */
[----:B------:R-:W-:Y:S02]  /*4830*/  USHF.R.S32.HI UR10, URZ, 0x1f, UR5 ;  /* 0x0000001f3f0a7899 */ /* 0x000fe40008011405 */
[----:B------:R-:W-:Y:S01]  /*4840*/  USHF.R.S32.HI UR9, URZ, 0x1f, UR8 ;  /* 0x0000001f3f097899 */ /* 0x000fe20008011408 */
[----:B------:R-:W-:Y:S01]  /*4850*/  LOP3.LUT R0, R2, 0x3fffff80, RZ, 0xc0, !PT ;  /* 0x3fffff8002007812 */ /* 0x000fe200078ec0ff */
[----:B------:R-:W-:Y:S01]  /*4860*/  UIMAD UR11, UR10, UR12, URZ ;  /* 0x0000000c0a0b72a4 */ /* 0x000fe2000f8e023f */
[----:B------:R-:W-:Y:S01]  /*4870*/  SHF.R.S32.HI R5, RZ, 0x7, R2 ;  /* 0x00000007ff057819 */ /* 0x000fe20000011402 */
[----:B------:R-:W-:-:S02]  /*4880*/  UIMAD.WIDE.U32 UR6, UR5, UR12, UR8 ;  /* 0x0000000c050672a5 */ /* 0x000fc4000f8e0008 */
[----:B------:R-:W-:Y:S01]  /*4890*/  IMAD.IADD R0, R3, 0x1, -R0 ;  /* 0x0000000103007824 */ /* 0x000fe200078e0a00 */
[----:B------:R-:W-:-:S03]  /*48a0*/  UIMAD UR11, UR5, UR13, UR11 ;  /* 0x0000000d050b72a4 */ /* 0x000fc6000f8e020b */
[----:B------:R-:W-:Y:S01]  /*48b0*/  IMAD R0, R5, 0x600, R0 ;  /* 0x0000060005007824 */ /* 0x000fe200078e0200 */
[----:B------:R-:W-:Y:S01]  /*48c0*/  ULDC.64 UR12, c[0x0][0x840] ;  /* 0x00021000000c7ab9 */ /* 0x000fe20000000a00 */
[----:B------:R-:W-:Y:S02]  /*48d0*/  UIADD3 UR7, UR7, UR11, URZ ;  /* 0x0000000b07077290 */ /* 0x000fe4000fffe03f */
[----:B------:R-:W-:Y:S01]  /*48e0*/  IMAD.SHL.U32 R0, R0, 0x4, RZ ;  /* 0x0000000400007824 */ /* 0x000fe200078e00ff */
[----:B------:R-:W-:Y:S02]  /*48f0*/  UIMAD UR10, UR10, UR12, URZ ;  /* 0x0000000c0a0a72a4 */ /* 0x000fe4000f8e023f */
[----:B------:R-:W-:Y:S02]  /*4900*/  UIMAD.WIDE.U32 UR8, UR5, UR12, UR8 ;  /* 0x0000000c050872a5 */ /* 0x000fe4000f8e0008 */
[----:B------:R-:W-:Y:S01]  /*4910*/  LEA R0, R0, UR4, 0x2 ;  /* 0x0000000400007c11 */ /* 0x000fe2000f8e10ff */
[----:B------:R-:W-:-:S02]  /*4920*/  UIMAD UR12, UR5, UR13, UR10 ;  /* 0x0000000d050c72a4 */ /* 0x000fc4000f8e020a */
[----:B--2---:R-:W-:Y:S02]  /*4930*/  USHF.R.S32.HI UR5, URZ, 0x1f, UR18 ;  /* 0x0000001f3f057899 */ /* 0x004fe40008011412 */
[----:B------:R1:W-:Y:S01]  /*4940*/  STS.128 [R0], R24 ;  /* 0x0000001800007388 */ /* 0x0003e20000000c00 */
[----:B------:R-:W-:Y:S02]  /*4950*/  UIADD3 UR9, UR9, UR12, URZ ;  /* 0x0000000c09097290 */ /* 0x000fe4000fffe03f */
[----:B------:R-:W-:Y:S01]  /*4960*/  UIMAD UR10, UR5, UR14, URZ ;  /* 0x0000000e050a72a4 */ /* 0x000fe2000f8e023f */
[----:B------:R1:W-:Y:S01]  /*4970*/  STS.128 [R0+0x800], R28 ;  /* 0x0008001c00007388 */ /* 0x0003e20000000c00 */
[----:B------:R-:W-:Y:S02]  /*4980*/  UIMAD UR5, UR5, UR16, URZ ;  /* 0x00000010050572a4 */ /* 0x000fe4000f8e023f */
[----:B------:R-:W-:Y:S01]  /*4990*/  UIMAD UR10, UR18, UR15, UR10 ;  /* 0x0000000f120a72a4 */ /* 0x000fe2000f8e020a */
[----:B------:R1:W-:Y:S01]  /*49a0*/  STS.128 [R0+0x1000], R32 ;  /* 0x0010002000007388 */ /* 0x0003e20000000c00 */
[----:B------:R-:W-:-:S02]  /*49b0*/  UIMAD.WIDE.U32 UR6, UR18, UR14, UR6 ;  /* 0x0000000e120672a5 */ /* 0x000fc4000f8e0006 */
[----:B------:R-:W-:Y:S01]  /*49c0*/  UIMAD UR5, UR18, UR17, UR5 ;  /* 0x00000011120572a4 */ /* 0x000fe2000f8e0205 */
[----:B------:R1:W-:Y:S01]  /*49d0*/  STS.128 [R0+0x1800], R36 ;  /* 0x0018002400007388 */ /* 0x0003e20000000c00 */
[----:B------:R-:W-:Y:S01]  /*49e0*/  UIMAD.WIDE.U32 UR8, UR18, UR16, UR8 ;  /* 0x00000010120872a5 */ /* 0x000fe2000f8e0008 */
[----:B------:R-:W-:Y:S02]  /*49f0*/  ULDC.64 UR12, c[0x0][0x800] ;  /* 0x00020000000c7ab9 */ /* 0x000fe40000000a00 */
[----:B------:R1:W-:Y:S01]  /*4a00*/  STS.128 [R0+0x2000], R40 ;  /* 0x0020002800007388 */ /* 0x0003e20000000c00 */
[----:B------:R-:W-:Y:S01]  /*4a10*/  ULDC.64 UR14, c[0x0][0x828] ;  /* 0x00020a00000e7ab9 */ /* 0x000fe20000000a00 */
[----:B------:R-:W-:Y:S02]  /*4a20*/  UIADD3 UR7, UR7, UR10, URZ ;  /* 0x0000000a07077290 */ /* 0x000fe4000fffe03f */
[----:B------:R1:W-:Y:S01]  /*4a30*/  STS.128 [R0+0x2800], R44 ;  /* 0x0028002c00007388 */ /* 0x0003e20000000c00 */
[----:B------:R-:W-:-:S02]  /*4a40*/  ULEA UR12, UP0, UR6, UR12, 0x2 ;  /* 0x0000000c060c7291 */ /* 0x000fc4000f80103f */
[----:B------:R-:W-:Y:S01]  /*4a50*/  UIADD3 UR5, UR9, UR5, URZ ;  /* 0x0000000509057290 */ /* 0x000fe2000fffe03f */
[----:B------:R1:W-:Y:S01]  /*4a60*/  STS.128 [R0+0x3000], R48 ;  /* 0x0030003000007388 */ /* 0x0003e20000000c00 */
[----:B------:R-:W-:Y:S02]  /*4a70*/  ULEA UR14, UP1, UR8, UR14, 0x2 ;  /* 0x0000000e080e7291 */ /* 0x000fe4000f82103f */
[----:B------:R-:W-:Y:S01]  /*4a80*/  ULEA.HI.X UR13, UR6, UR13, UR7, 0x2, UP0 ;  /* 0x0000000d060d7291 */ /* 0x000fe200080f1407 */
[----:B------:R1:W-:Y:S01]  /*4a90*/  STS.128 [R0+0x3800], R52 ;  /* 0x0038003400007388 */ /* 0x0003e20000000c00 */
[----:B------:R-:W-:-:S03]  /*4aa0*/  ULEA.HI.X UR7, UR8, UR15, UR5, 0x2, UP1 ;  /* 0x0000000f08077291 */ /* 0x000fc600088f1405 */
        /* <DEDUP_REMOVED lines=10> */
[----:B--2---:R-:W-:Y:S06]  /*4b50*/  BAR.SYNC.DEFER_BLOCKING 0x1, 0x100 ;  /* 0x0044000000007b1d */ /* 0x004fec0000010000 */
[----:B------:R-:W-:Y:S05]  /*4b60*/  @P0 BRA `(.L_x_1312) ;  /* 0x0000000000300947 */ /* 0x000fea0003800000 */
[----:B------:R-:W-:Y:S01]  /*4b70*/  PLOP3.LUT P0, PT, PT, PT, PT, 0x80, 0x0 ;  /* 0x000000000000781c */ /* 0x000fe20003f0f070 */
[----:B------:R-:W-:Y:S01]  /*4b80*/  UMOV UR5, 0xc00 ;  /* 0x00000c0000057882 */ /* 0x000fe20000000000 */
[----:B------:R-:W-:Y:S01]  /*4b90*/  UMOV UR8, 0x0 ;  /* 0x0000000000087882 */ /* 0x000fe20000000000 */
[----:B------:R-:W-:Y:S01]  /*4ba0*/  UMOV UR9, 0x14f00000 ;  /* 0x14f0000000097882 */ /* 0x000fe20000000000 */
[----:B------:R-:W-:-:S09]  /*4bb0*/  UMOV UR6, UR14 ;  /* 0x0000000e00067c82 */ /* 0x000fd20008000000 */
.L_x_1313:
[----:B------:R-:W-:Y:S01]  /*4bc0*/  @P0 ELECT P1, URZ, PT ;  /* 0x00000000003f082f */ /* 0x000fe20003820000 */
[----:B------:R2:W-:-:S12]  /*4bd0*/  UBLKRED.G.S.ADD.F32.RN [UR6], [UR4], UR5, desc[UR8] ;  /* 0x00000806040073bb */ /* 0x0005d800080a1405 */
[----:B------:R-:W-:Y:S02]  /*4be0*/  @P1 PLOP3.LUT P0, PT, P1, PT, PT, 0x8, 0x0 ;  /* 0x000000000000181c */ /* 0x000fe40000f0e170 */
[----:B------:R-:W-:-:S11]  /*4bf0*/  PLOP3.LUT P1, PT, PT, PT, PT, 0x8, 0x0 ;  /* 0x000000000000781c */ /* 0x000fd60003f2e170 */
[----:B--2---:R-:W-:Y:S05]  /*4c00*/  @P0 BRA.U.ANY `(.L_x_1313) ;  /* 0xfffffffd00ec0947 */ /* 0x004fea000393ffff */
[----:B------:R0:W-:Y:S01]  /*4c10*/  UTMACMDFLUSH ;  /* 0x00000000000079b7 */ /* 0x0001e20000000000 */
[----:B------:R-:W-:-:S04]  /*4c20*/  DEPBAR.LE SB0, 0x0 ;  /* 0x000080000000791a */ /* 0x000fc80000000000 */
.L_x_1312:
[----:B------:R-:W-:Y:S05]  /*4c30*/  BSYNC B0 ;  /* 0x0000000000007941 */ /* 0x000fea0003800000 */
.L_x_1311:
        /* <DEDUP_REMOVED lines=28> */
.L_x_1314:
[----:B------:R-:W-:Y:S01]  /*4e00*/  @P0 ELECT P1, URZ, PT ;  /* 0x00000000003f082f */ /* 0x000fe20003820000 */
[----:B------:R2:W-:-:S12]  /*4e10*/  UBLKRED.G.S.ADD.F32.RN [UR6], [UR4], UR5, desc[UR8] ;  /* 0x00000806040073bb */ /* 0x0005d800080a1405 */
[----:B------:R-:W-:Y:S02]  /*4e20*/  @P1 PLOP3.LUT P0, PT, P1, PT, PT, 0x8, 0x0 ;  /* 0x000000000000181c */ /* 0x000fe40000f0e170 */
[----:B------:R-:W-:-:S11]  /*4e30*/  PLOP3.LUT P1, PT, PT, PT, PT, 0x8, 0x0 ;  /* 0x000000000000781c */ /* 0x000fd60003f2e170 */
[----:B--2---:R-:W-:Y:S05]  /*4e40*/  @P0 BRA.U.ANY `(.L_x_1314) ;  /* 0xfffffffd00ec0947 */ /* 0x004fea000393ffff */
[----:B------:R0:W-:Y:S01]  /*4e50*/  UTMACMDFLUSH ;  /* 0x00000000000079b7 */ /* 0x0001e20000000000 */
[----:B------:R-:W-:-:S04]  /*4e60*/  DEPBAR.LE SB0, 0x0 ;  /* 0x000080000000791a */ /* 0x000fc80000000000 */
[----:B------:R-:W-:Y:S05]  /*4e70*/  BRA `(.L_x_1289) ;  /* 0x0000003000cc7947 */ /* 0x000fea0003800000 */
.L_x_1287:
        /* <DEDUP_REMOVED lines=40> */
.L_x_1316:
[----:B------:R-:W-:Y:S02]  /*5100*/  UISETP.GT.AND UP0, UPT, UR8, UR5, UPT ;  /* 0x000000050800728c */ /* 0x000fe4000bf04270 */
[----:B------:R-:W-:Y:S02]  /*5110*/  USHF.R.S32.HI UR14, URZ, 0x1f, UR12 ;  /* 0x0000001f3f0e7899 */ /* 0x000fe4000801140c */
[----:B------:R-:W-:Y:S02]  /*5120*/  USHF.R.S32.HI UR4, URZ, 0x1f, UR13 ;  /* 0x0000001f3f047899 */ /* 0x000fe4000801140d */
[----:B------:R-:W-:-:S13]  /*5130*/  PLOP3.LUT P0, PT, PT, PT, UP0, 0x80, 0x0 ;  /* 0x000000000000781c */ /* 0x000fda0003f0f008 */
[----:B------:R-:W-:Y:S05]  /*5140*/  @!P0 BRA `(.L_x_1289) ;  /* 0x0000003000188947 */ /* 0x000fea0003800000 */
[----:B------:R-:W-:Y:S01]  /*5150*/  ULDC.64 UR10, c[0x0][0x2d8] ;  /* 0x0000b600000a7ab9 */ /* 0x000fe20000000a00 */
[----:B------:R-:W-:Y:S01]  /*5160*/  ELECT P0, URZ, PT ;  /* 0x00000000003f782f */ /* 0x000fe20003800000 */
[----:B------:R-:W-:Y:S02]  /*5170*/  UIMAD UR9, UR4, UR10, URZ ;  /* 0x0000000a040972a4 */ /* 0x000fe4000f8e023f */
[----:B------:R-:W-:Y:S02]  /*5180*/  UIADD3 UR4, -UR5, UR8, URZ ;  /* 0x0000000805047290 */ /* 0x000fe4000fffe13f */
[----:B------:R-:W-:Y:S02]  /*5190*/  UIMAD.WIDE.U32 UR6, UR13, UR10, URZ ;  /* 0x0000000a0d0672a5 */ /* 0x000fe4000f8e003f */
[----:B------:R-:W-:Y:S02]  /*51a0*/  ULOP3.LUT UR4, UR4, 0x1, URZ, 0xc0, !UPT ;  /* 0x0000000104047892 */ /* 0x000fe4000f8ec03f */
[----:B------:R-:W-:-:S02]  /*51b0*/  UIMAD UR9, UR13, UR11, UR9 ;  /* 0x0000000b0d0972a4 */ /* 0x000fc4000f8e0209 */
[----:B------:R-:W-:Y:S01]  /*51c0*/  UISETP.NE.U32.AND UP0, UPT, UR4, 0x1, UPT ;  /* 0x000000010400788c */ /* 0x000fe2000bf05070 */
[----:B------:R-:W-:Y:S01]  /*51d0*/  ULDC.64 UR10, c[0x0][0x2e0] ;  /* 0x0000b800000a7ab9 */ /* 0x000fe20000000a00 */
[----:B------:R-:W-:Y:S02]  /*51e0*/  UIADD3 UR7, UR7, UR9, URZ ;  /* 0x0000000907077290 */ /* 0x000fe4000fffe03f */
[----:B------:R-:W-:Y:S02]  /*51f0*/  UIMAD UR9, UR14, UR10, URZ ;  /* 0x0000000a0e0972a4 */ /* 0x000fe4000f8e023f */
[----:B------:R-:W-:Y:S01]  /*5200*/  PLOP3.LUT P1, PT, PT, PT, UP0, 0x80, 0x0 ;  /* 0x000000000000781c */ /* 0x000fe20003f2f008 */
[----:B------:R-:W-:Y:S02]  /*5210*/  UIMAD.WIDE.U32 UR6, UR12, UR10, UR6 ;  /* 0x0000000a0c0672a5 */ /* 0x000fe4000f8e0006 */
[----:B------:R-:W-:-:S04]  /*5220*/  UIMAD UR9, UR12, UR11, UR9 ;  /* 0x0000000b0c0972a4 */ /* 0x000fc8000f8e0209 */
[----:B------:R-:W-:-:S06]  /*5230*/  UIADD3 UR9, UR7, UR9, URZ ;  /* 0x0000000907097290 */ /* 0x000fcc000fffe03f */
[----:B------:R-:W-:Y:S06]  /*5240*/  @P1 BRA `(.L_x_1317) ;  /* 0x0000000000bc1947 */ /* 0x000fec0003800000 */
        /* <DEDUP_REMOVED lines=18> */
.L_x_1319:
[----:B------:R-:W-:Y:S05]  /*5370*/  BSYNC B0 ;  /* 0x0000000000007941 */ /* 0x000fea0003800000 */
.L_x_1318:
        /* <DEDUP_REMOVED lines=19> */
.L_x_1321:
[----:B------:R-:W-:Y:S05]  /*54b0*/  BSYNC B0 ;  /* 0x0000000000007941 */ /* 0x000fea0003800000 */
.L_x_1320:
[----:B------:R-:W-:Y:S06]  /*54c0*/  BAR.ARV 0xa, 0xa0 ;  /* 0x0282800000007b1d */ /* 0x000fec0000002000 */
[----:B------:R-:W-:Y:S04]  /*54d0*/  BSSY B0, `(.L_x_1322) ;  /* 0x0000003000007945 */ /* 0x000fe80003800000 */
[----:B------:R-:W-:Y:S05]  /*54e0*/  @!P0 BRA `(.L_x_1323) ;  /* 0x0000000000048947 */ /* 0x000fea0003800000 */
[----:B------:R-:W-:-:S04]  /*54f0*/  DEPBAR.LE SB0, 0x0 ;  /* 0x000080000000791a */ /* 0x000fc80000000000 */
.L_x_1323:
[----:B------:R-:W-:Y:S05]  /*5500*/  BSYNC B0 ;  /* 0x0000000000007941 */ /* 0x000fea0003800000 */
.L_x_1322:
[----:B------:R-:W-:Y:S06]  /*5510*/  BAR.ARV 0xb, 0xa0 ;  /* 0x02c2800000007b1d */ /* 0x000fec0000002000 */
[----:B------:R-:W-:Y:S01]  /*5520*/  UIADD3 UR12, UR5, 0x1, URZ ;  /* 0x00000001050c7890 */ /* 0x000fe2000fffe03f */
[----:B------:R-:W-:Y:S11]  /*5530*/  BRA `(.L_x_1324) ;  /* 0x0000000000047947 */ /* 0x000ff60003800000 */
.L_x_1317:
[----:B------:R-:W-:-:S05]  /*5540*/  UMOV UR12, UR5 ;  /* 0x00000005000c7c82 */ /* 0x000fca0008000000 */
.L_x_1324:
        /* <DEDUP_REMOVED lines=17> */
.L_x_1337:
        /* <DEDUP_REMOVED lines=20> */
.L_x_1326:
[----:B------:R-:W-:Y:S05]  /*57a0*/  BSYNC B0 ;  /* 0x0000000000007941 */ /* 0x000fea0003800000 */
.L_x_1325:
        /* <DEDUP_REMOVED lines=13> */
.L_x_1328:
[----:B------:R-:W-:Y:S05]  /*5880*/  BSYNC B0 ;  /* 0x0000000000007941 */ /* 0x000fea0003800000 */
.L_x_1327:
[----:B------:R-:W-:Y:S06]  /*5890*/  BAR.ARV 0xa, 0xa0 ;  /* 0x0282800000007b1d */ /* 0x000fec0000002000 */
[----:B------:R-:W-:Y:S04]  /*58a0*/  BSSY B0, `(.L_x_1329) ;  /* 0x0000003000007945 */ /* 0x000fe80003800000 */
[----:B------:R-:W-:Y:S05]  /*58b0*/  @!P0 BRA `(.L_x_1330) ;  /* 0x0000000000048947 */ /* 0x000fea0003800000 */
[----:B------:R-:W-:-:S04]  /*58c0*/  DEPBAR.LE SB0, 0x0 ;  /* 0x000080000000791a */ /* 0x000fc80000000000 */
.L_x_1330:
[----:B------:R-:W-:Y:S05]  /*58d0*/  BSYNC B0 ;  /* 0x0000000000007941 */ /* 0x000fea0003800000 */
.L_x_1329:
        /* <DEDUP_REMOVED lines=13> */
.L_x_1332:
[----:B------:R-:W-:Y:S05]  /*59b0*/  BSYNC B0 ;  /* 0x0000000000007941 */ /* 0x000fea0003800000 */
.L_x_1331:
        /* <DEDUP_REMOVED lines=13> */
.L_x_1334:
[----:B------:R-:W-:Y:S05]  /*5a90*/  BSYNC B0 ;  /* 0x0000000000007941 */ /* 0x000fea0003800000 */
.L_x_1333:
[----:B------:R-:W-:Y:S01]  /*5aa0*/  UIADD3 UR12, UR12, 0x2, URZ ;  /* 0x000000020c0c7890 */ /* 0x000fe2000fffe03f */
[----:B------:R-:W-:Y:S06]  /*5ab0*/  BAR.ARV 0xa, 0xa0 ;  /* 0x0282800000007b1d */ /* 0x000fec0000002000 */
[----:B------:R-:W-:Y:S01]  /*5ac0*/  UISETP.GE.AND UP0, UPT, UR12, UR8, UPT ;  /* 0x000000080c00728c */ /* 0x000fe2000bf06270 */
[----:B------:R-:W-:Y:S04]  /*5ad0*/  BSSY B0, `(.L_x_1335) ;  /* 0x0000003000007945 */ /* 0x000fe80003800000 */
[----:B------:R-:W-:Y:S06]  /*5ae0*/  @!P0 BRA `(.L_x_1336) ;  /* 0x0000000000048947 */ /* 0x000fec0003800000 */
[----:B------:R-:W-:-:S04]  /*5af0*/  DEPBAR.LE SB0, 0x0 ;  /* 0x000080000000791a */ /* 0x000fc80000000000 */
.L_x_1336:
[----:B------:R-:W-:Y:S05]  /*5b00*/  BSYNC B0 ;  /* 0x0000000000007941 */ /* 0x000fea0003800000 */
.L_x_1335:
[----:B------:R-:W-:Y:S06]  /*5b10*/  BAR.ARV 0xb, 0xa0 ;  /* 0x02c2800000007b1d */ /* 0x000fec0000002000 */
[----:B------:R-:W-:Y:S01]  /*5b20*/  PLOP3.LUT P1, PT, PT, PT, UP0, 0x80, 0x0 ;  /* 0x000000000000781c */ /* 0x000fe20003f2f008 */
[----:B------:R-:W-:Y:S02]  /*5b30*/  UIADD3 UR20, UR20, 0x3000, URZ ;  /* 0x0000300014147890 */ /* 0x000fe4000fffe03f */
[----:B------:R-:W-:-:S10]  /*5b40*/  UIADD3 UR4, UR4, 0x3000, URZ ;  /* 0x0000300004047890 */ /* 0x000fd4000fffe03f */
[----:B------:R-:W-:Y:S05]  /*5b50*/  @!P1 BRA `(.L_x_1337) ;  /* 0xfffffff800c09947 */ /* 0x000fea000383ffff */
[----:B------:R-:W-:Y:S05]  /*5b60*/  BRA `(.L_x_1289) ;  /* 0x0000002400907947 */ /* 0x000fea0003800000 */
.L_x_1315:
        /* <DEDUP_REMOVED lines=33> */
.L_x_1339:
        /* <DEDUP_REMOVED lines=43> */
.L_x_1369:
        /* <DEDUP_REMOVED lines=15> */
.L_x_1342:
        /* <DEDUP_REMOVED lines=63> */
[----:B------:R-:W-:Y:S01]  /*6510*/  UIADD3 UR56, UR8, 0x3000, URZ ;  /* 0x0000300008387890 */ /* 0x000fe2000fffe03f */
[----:B------:R-:W-:Y:S01]  /*6520*/  UMOV UR58, 0x30 ;  /* 0x00000030003a7882 */ /* 0x000fe20000000000 */
[----:B------:R-:W-:-:S02]  /*6530*/  UMOV UR59, UR11 ;  /* 0x0000000b003b7c82 */ /* 0x000fc40008000000 */
[----:B------:R1:W-:Y:S01]  /*6540*/  STL [R1], R6 ;  /* 0x0000000601007387 */ /* 0x0003e20000100800 */
[----:B------:R-:W-:Y:S01]  /*6550*/  ISETP.GE.AND P1, PT, R4, R6, PT ;  /* 0x000000060400720c */ /* 0x000fe20003f26270 */
[----:B------:R-:W-:Y:S01]  /*6560*/  UMOV UR60, UR12 ;  /* 0x0000000c003c7c82 */ /* 0x000fe20008000000 */
[----:B------:R-:W-:Y:S01]  /*6570*/  UMOV UR61, UR21 ;  /* 0x00000015003d7c82 */ /* 0x000fe20008000000 */
[----:B------:R-:W-:Y:S01]  /*6580*/  UTMALDG.4D [UR16], [UR48], desc[UR50] ;  /* 0x00003210300075b4 */ /* 0x000fe20008019000 */
[----:B------:R-:W-:Y:S01]  /*6590*/  UMOV UR57, UR9 ;  /* 0x0000000900397c82 */ /* 0x000fe20008000000 */
        /* <DEDUP_REMOVED lines=11> */
[----:B------:R-:W-:Y:S01]  /*6650*/  UIADD3 UR32, UR8, 0x2000, URZ ;  /* 0x0000200008207890 */ /* 0x000fe2000fffe03f */
[----:B------:R-:W-:Y:S01]  /*6660*/  UMOV UR25, UR9 ;  /* 0x0000000900197c82 */ /* 0x000fe20008000000 */
[----:B------:R-:W-:Y:S01]  /*6670*/  UMOV UR34, 0x20 ;  /* 0x0000002000227882 */ /* 0x000fe20000000000 */
[----:B------:R-:W-:Y:S01]  /*6680*/  UMOV UR35, UR11 ;  /* 0x0000000b00237c82 */ /* 0x000fe20008000000 */
[----:B------:R-:W-:Y:S01]  /*6690*/  UMOV UR36, UR12 ;  /* 0x0000000c00247c82 */ /* 0x000fe20008000000 */
[----:B------:R-:W-:Y:S01]  /*66a0*/  UMOV UR33, UR9 ;  /* 0x0000000900217c82 */ /* 0x000fe20008000000 */
[----:B------:R-:W-:Y:S01]  /*66b0*/  UIADD3 UR48, UR8, 0x4000, URZ ;  /* 0x0000400008307890 */ /* 0x000fe2000fffe03f */
[----:B------:R2:W-:Y:S01]  /*66c0*/  UTMALDG.4D [UR24], [UR46], desc[UR54] ;  /* 0x000036182e0075b4 */ /* 0x0005e20008019000 */
[----:B------:R-:W-:Y:S01]  /*66d0*/  UMOV UR50, 0x40 ;  /* 0x0000004000327882 */ /* 0x000fe20000000000 */
[----:B------:R-:W-:Y:S01]  /*66e0*/  UMOV UR51, UR11 ;  /* 0x0000000b00337c82 */ /* 0x000fe20008000000 */
[----:B------:R-:W-:Y:S01]  /*66f0*/  UMOV UR52, UR12 ;  /* 0x0000000c00347c82 */ /* 0x000fe20008000000 */
[----:B------:R-:W-:Y:S01]  /*6700*/  UMOV UR53, UR21 ;  /* 0x0000001500357c82 */ /* 0x000fe20008000000 */
[----:B------:R-:W-:Y:S01]  /*6710*/  UMOV UR49, UR9 ;  /* 0x0000000900317c82 */ /* 0x000fe20008000000 */
[----:B------:R3:W-:Y:S01]  /*6720*/  UTMALDG.4D [UR32], [UR46], desc[UR54] ;  /* 0x000036202e0075b4 */ /* 0x0007e20008019000 */
[----:B----4-:R-:W-:Y:S01]  /*6730*/  UMOV UR10, 0x40 ;  /* 0x00000040000a7882 */ /* 0x010fe20000000000 */
[----:B------:R1:W-:Y:S01]  /*6740*/  UTMALDG.4D [UR56], [UR46], desc[UR54] ;  /* 0x000036382e0075b4 */ /* 0x0003e20008019000 */
[----:B------:R1:W-:Y:S01]  /*6750*/  UTMALDG.4D [UR48], [UR46], desc[UR54] ;  /* 0x000036302e0075b4 */ /* 0x0003e20008019000 */
[----:B--2---:R-:W-:Y:S01]  /*6760*/  UIADD3 UR24, UR8, 0x6000, URZ ;  /* 0x0000600008187890 */ /* 0x004fe2000fffe03f */
[----:B------:R-:W-:Y:S01]  /*6770*/  UMOV UR26, UR18 ;  /* 0x00000012001a7c82 */ /* 0x000fe20008000000 */
[----:B------:R1:W-:Y:S01]  /*6780*/  UTMALDG.4D [UR40], [UR46], desc[UR54] ;  /* 0x000036282e0075b4 */ /* 0x0003e20008019000 */
[----:B---3--:R-:W-:-:S02]  /*6790*/  UIADD3 UR32, UR8, 0x8000, URZ ;  /* 0x0000800008207890 */ /* 0x008fc4000fffe03f */
[----:B------:R-:W-:-:S04]  /*67a0*/  UIADD3 UR8, UR8, 0xa000, URZ ;  /* 0x0000a00008087890 */ /* 0x000fc8000fffe03f */
[----:B------:R1:W-:Y:S03]  /*67b0*/  UTMALDG.4D [UR24], [UR30], desc[UR54] ;  /* 0x000036181e0075b4 */ /* 0x0003e60008019000 */
        /* <DEDUP_REMOVED lines=21> */
.L_x_1353:
[----:B--234-:R-:W-:-:S04]  /*6910*/  SHF.L.U32 R21, R11, 0x1f, RZ ;  /* 0x0000001f0b157819 */ /* 0x01cfc800000006ff */
[----:B------:R-:W1:Y:S02]  /*6920*/  SYNCS.PHASECHK.TRANS64.TRYWAIT P1, [R16+URZ+0x26840], R21 ;  /* 0x02684015100075a7 */ /* 0x000e64000802017f */
[----:B-1----:R-:W-:Y:S05]  /*6930*/  @!P1 BRA `(.L_x_1345) ;  /* 0x00000018009c9947 */ /* 0x002fea0003800000 */
.L_x_1370:
[----:B------:R-:W-:Y:S05]  /*6940*/  @P0 BRA `(.L_x_1346) ;  /* 0x0000000000140947 */ /* 0x000fea0003800000 */
[----:B------:R-:W-:Y:S01]  /*6950*/  ISETP.NE.AND P1, PT, R6, RZ, PT ;  /* 0x000000ff0600720c */ /* 0x000fe20003f25270 */
[----:B------:R-:W-:-:S04]  /*6960*/  IMAD.MOV.U32 R3, RZ, RZ, 0x3100 ;  /* 0x00003100ff037424 */ /* 0x000fc800078e00ff */
[----:B------:R3:W-:Y:S08]  /*6970*/  SYNCS.ARRIVE.TRANS64 RZ, [R16+URZ+0x26830], R3 ;  /* 0x0268300310ff79a7 */ /* 0x0007f0000800003f */
[----:B------:R-:W-:Y:S05]  /*6980*/  @!P1 BRA `(.L_x_1346) ;  /* 0x0000000000049947 */ /* 0x000fea0003800000 */
[----:B------:R-:W-:Y:S01]  /*6990*/  BPT.TRAP 0x1 ;  /* 0x000000040000795c */ /* 0x000fe20000300000 */
.L_x_1346:
        /* <DEDUP_REMOVED lines=43> */
.L_x_1371:
[----:B------:R-:W-:Y:S05]  /*6c50*/  @P0 BRA `(.L_x_1348) ;  /* 0x0000000000140947 */ /* 0x000fea0003800000 */
[----:B------:R-:W-:Y:S01]  /*6c60*/  ISETP.NE.AND P1, PT, R6, RZ, PT ;  /* 0x000000ff0600720c */ /* 0x000fe20003f25270 */
[----:B------:R-:W-:-:S04]  /*6c70*/  IMAD.MOV.U32 R2, RZ, RZ, 0x3100 ;  /* 0x00003100ff027424 */ /* 0x000fc800078e00ff */
[----:B------:R3:W-:Y:S08]  /*6c80*/  SYNCS.ARRIVE.TRANS64 RZ, [R16+URZ+0x26818], R2 ;  /* 0x0268180210ff79a7 */ /* 0x0007f0000800003f */
[----:B------:R-:W-:Y:S05]  /*6c90*/  @!P1 BRA `(.L_x_1348) ;  /* 0x0000000000049947 */ /* 0x000fea0003800000 */
[----:B------:R-:W-:Y:S01]  /*6ca0*/  BPT.TRAP 0x1 ;  /* 0x000000040000795c */ /* 0x000fe20000300000 */
.L_x_1348:
        /* <DEDUP_REMOVED lines=43> */
.L_x_1372:
[----:B------:R-:W-:Y:S05]  /*6f60*/  @P0 BRA `(.L_x_1350) ;  /* 0x0000000000140947 */ /* 0x000fea0003800000 */
[----:B------:R-:W-:Y:S01]  /*6f70*/  ISETP.NE.AND P1, PT, R6, RZ, PT ;  /* 0x000000ff0600720c */ /* 0x000fe20003f25270 */
[----:B-123--:R-:W-:-:S04]  /*6f80*/  IMAD.MOV.U32 R21, RZ, RZ, 0x3100 ;  /* 0x00003100ff157424 */ /* 0x00efc800078e00ff */
[----:B------:R4:W-:Y:S08]  /*6f90*/  SYNCS.ARRIVE.TRANS64 RZ, [R16+URZ+0x26838], R21 ;  /* 0x0268381510ff79a7 */ /* 0x0009f0000800003f */
[----:B------:R-:W-:Y:S05]  /*6fa0*/  @!P1 BRA `(.L_x_1350) ;  /* 0x0000000000049947 */ /* 0x000fea0003800000 */
[----:B------:R-:W-:Y:S01]  /*6fb0*/  BPT.TRAP 0x1 ;  /* 0x000000040000795c */ /* 0x000fe20000300000 */
.L_x_1350:
        /* <DEDUP_REMOVED lines=38> */
.L_x_1374:
[----:B------:R-:W-:Y:S05]  /*7220*/  @P0 BRA `(.L_x_1352) ;  /* 0x0000000000140947 */ /* 0x000fea0003800000 */
[----:B------:R-:W-:Y:S01]  /*7230*/  ISETP.NE.AND P1, PT, R6, RZ, PT ;  /* 0x000000ff0600720c */ /* 0x000fe20003f25270 */
[----:B------:R-:W-:-:S04]  /*7240*/  IMAD.MOV.U32 R5, RZ, RZ, 0x3100 ;  /* 0x00003100ff057424 */ /* 0x000fc800078e00ff */
[----:B------:R1:W-:Y:S08]  /*7250*/  SYNCS.ARRIVE.TRANS64 RZ, [R16+URZ+0x26810], R5 ;  /* 0x0268100510ff79a7 */ /* 0x0003f0000800003f */
[----:B------:R-:W-:Y:S05]  /*7260*/  @!P1 BRA `(.L_x_1352) ;  /* 0x0000000000049947 */ /* 0x000fea0003800000 */
[----:B------:R-:W-:Y:S01]  /*7270*/  BPT.TRAP 0x1 ;  /* 0x000000040000795c */ /* 0x000fe20000300000 */
.L_x_1352:
        /* <DEDUP_REMOVED lines=44> */
.L_x_1344:
[----:B------:R-:W3:Y:S02]  /*7540*/  LDL.LU R4, [R1+0x4] ;  /* 0x0000040001047983 */ /* 0x000ee40000300800 */
[----:B---3--:R-:W-:Y:S02]  /*7550*/  ISETP.NE.AND P1, PT, R4, RZ, PT ;  /* 0x000000ff0400720c */ /* 0x008fe40003f25270 */
[----:B------:R1:W5:Y:S11]  /*7560*/  LDL R4, [R1] ;  /* 0x0000000001047983 */ /* 0x0003760000100800 */
[----:B-1----:R-:W-:Y:S05]  /*7570*/  @!P1 BRA `(.L_x_1343) ;  /* 0x0000000400809947 */ /* 0x002fea0003800000 */
[----:B------:R-:W-:-:S04]  /*7580*/  SHF.L.U32 R13, R11, 0x1f, RZ ;  /* 0x0000001f0b0d7819 */ /* 0x000fc800000006ff */
[----:B------:R-:W1:Y:S02]  /*7590*/  SYNCS.PHASECHK.TRANS64.TRYWAIT P1, [R16+URZ+0x26840], R13 ;  /* 0x0268400d100075a7 */ /* 0x000e64000802017f */
[----:B-1----:R-:W-:Y:S05]  /*75a0*/  @!P1 BRA `(.L_x_1354) ;  /* 0x0000000c00d49947 */ /* 0x002fea0003800000 */
.L_x_1375:
[----:B------:R-:W-:Y:S05]  /*75b0*/  @P0 BRA `(.L_x_1355) ;  /* 0x0000000000140947 */ /* 0x000fea0003800000 */
[----:B------:R-:W-:Y:S01]  /*75c0*/  ISETP.NE.AND P1, PT, R6, RZ, PT ;  /* 0x000000ff0600720c */ /* 0x000fe20003f25270 */
[----:B--2---:R-:W-:-:S04]  /*75d0*/  IMAD.MOV.U32 R5, RZ, RZ, 0x3100 ;  /* 0x00003100ff057424 */ /* 0x004fc800078e00ff */
[----:B------:R3:W-:Y:S08]  /*75e0*/  SYNCS.ARRIVE.TRANS64 RZ, [R16+URZ+0x26830], R5 ;  /* 0x0268300510ff79a7 */ /* 0x0007f0000800003f */
[----:B------:R-:W-:Y:S05]  /*75f0*/  @!P1 BRA `(.L_x_1355) ;  /* 0x0000000000049947 */ /* 0x000fea0003800000 */
[----:B------:R-:W-:Y:S01]  /*7600*/  BPT.TRAP 0x1 ;  /* 0x000000040000795c */ /* 0x000fe20000300000 */
.L_x_1355:
        /* <DEDUP_REMOVED lines=40> */
.L_x_1376:
[----:B------:R-:W-:Y:S05]  /*7890*/  @P0 BRA `(.L_x_1357) ;  /* 0x0000000000140947 */ /* 0x000fea0003800000 */
[----:B------:R-:W-:Y:S01]  /*78a0*/  ISETP.NE.AND P0, PT, R6, RZ, PT ;  /* 0x000000ff0600720c */ /* 0x000fe20003f05270 */
[----:B------:R-:W-:-:S04]  /*78b0*/  IMAD.MOV.U32 R5, RZ, RZ, 0x3100 ;  /* 0x00003100ff057424 */ /* 0x000fc800078e00ff */
[----:B------:R3:W-:Y:S08]  /*78c0*/  SYNCS.ARRIVE.TRANS64 RZ, [R16+URZ+0x26818], R5 ;  /* 0x0268180510ff79a7 */ /* 0x0007f0000800003f */
[----:B------:R-:W-:Y:S05]  /*78d0*/  @!P0 BRA `(.L_x_1357) ;  /* 0x0000000000048947 */ /* 0x000fea0003800000 */
[----:B------:R-:W-:Y:S01]  /*78e0*/  BPT.TRAP 0x1 ;  /* 0x000000040000795c */ /* 0x000fe20000300000 */
.L_x_1357:
        /* <DEDUP_REMOVED lines=41> */
.L_x_1343:
[----:B------:R-:W3:Y:S01]  /*7b80*/  S2R R0, SR_TID.X ;  /* 0x0000000000007919 */ /* 0x000ee20000002100 */
[----:B------:R-:W-:Y:S01]  /*7b90*/  IMAD R3, R19, 0x8, R16 ;  /* 0x0000000813037824 */ /* 0x000fe200078e0210 */
[----:B---3--:R-:W-:Y:S02]  /*7ba0*/  LOP3.LUT R2, R0, 0x7f, RZ, 0xc0, !PT ;  /* 0x0000007f00027812 */ /* 0x008fe400078ec0ff */
[----:B------:R-:W-:Y:S02]  /*7bb0*/  SHF.L.U32 R0, R11, 0x1f, RZ ;  /* 0x0000001f0b007819 */ /* 0x000fe400000006ff */
[----:B------:R-:W-:Y:S02]  /*7bc0*/  ISETP.NE.AND P1, PT, R2, RZ, PT ;  /* 0x000000ff0200720c */ /* 0x000fe40003f25270 */
[----:B------:R-:W3:Y:S02]  /*7bd0*/  SYNCS.PHASECHK.TRANS64.TRYWAIT P0, [R3+URZ+0x26840], R0 ;  /* 0x02684000030075a7 */ /* 0x000ee4000800017f */
[----:B---3--:R-:W-:Y:S09]  /*7be0*/  @!P0 BRA `(.L_x_1358) ;  /* 0x00000008006c8947 */ /* 0x008ff20003800000 */
.L_x_1377:
[----:B------:R-:W-:Y:S05]  /*7bf0*/  @P1 BRA `(.L_x_1359) ;  /* 0x0000000000181947 */ /* 0x000fea0003800000 */
[----:B------:R-:W1:Y:S01]  /*7c00*/  S2R R2, SR_TID.X ;  /* 0x0000000000027919 */ /* 0x000e620000002100 */
[----:B---3--:R-:W-:-:S04]  /*7c10*/  IMAD.MOV.U32 R0, RZ, RZ, 0x3100 ;  /* 0x00003100ff007424 */ /* 0x008fc800078e00ff */
[----:B------:R3:W-:Y:S01]  /*7c20*/  SYNCS.ARRIVE.TRANS64 RZ, [R3+URZ+0x26830], R0 ;  /* 0x0268300003ff79a7 */ /* 0x0007e2000800003f */
[----:B-1----:R-:W-:-:S13]  /*7c30*/  LOP3.LUT P0, RZ, R2, 0x1f, RZ, 0xc0, !PT ;  /* 0x0000001f02ff7812 */ /* 0x002fda000780c0ff */
[----:B---3--:R-:W-:Y:S05]  /*7c40*/  @!P0 BRA `(.L_x_1359) ;  /* 0x0000000000048947 */ /* 0x008fea0003800000 */
[----:B------:R-:W-:Y:S01]  /*7c50*/  BPT.TRAP 0x1 ;  /* 0x000000040000795c */ /* 0x000fe20000300000 */
.L_x_1359:
        /* <DEDUP_REMOVED lines=47> */
.L_x_1340:
[----:B------:R-:W-:Y:S05]  /*7f50*/  BSYNC B0 ;  /* 0x0000000000007941 */ /* 0x000fea0003800000 */
.L_x_1338:
[----:B------:R-:W-:-:S03]  /*7f60*/  UMOV UR7, 0xffffffff ;  /* 0xffffffff00077882 */ /* 0x000fc60000000000 */
[----:B------:R-:W-:Y:S05]  /*7f70*/  BRA.DIV UR7, `(.L_x_1360) ;  /* 0x00000006079c7947 */ /* 0x000fea000b800000 */
[----:B------:R-:W-:-:S13]  /*7f80*/  ELECT P6, URZ, PT ;  /* 0x00000000003f782f */ /* 0x000fda00038c0000 */
.L_x_1380:
[----:B------:R-:W-:Y:S05]  /*7f90*/  @!P6 BRA `(.L_x_1289) ;  /* 0x000000000084e947 */ /* 0x000fea0003800000 */
[----:B------:R-:W-:-:S06]  /*7fa0*/  ULOP3.LUT UR7, UR38, 0x2, URZ, 0xfc, !UPT ;  /* 0x0000000226077892 */ /* 0x000fcc000f8efc3f */
[----:B------:R-:W-:-:S05]  /*7fb0*/  IMAD.U32 R2, RZ, RZ, UR7 ;  /* 0x00000007ff027e24 */ /* 0x000fca000f8e00ff */
[----:B------:R-:W-:-:S13]  /*7fc0*/  ISETP.NE.AND P2, PT, R2, 0x3, PT ;  /* 0x000000030200780c */ /* 0x000fda0003f45270 */
[----:B------:R-:W-:Y:S05]  /*7fd0*/  @!P2 BRA `(.L_x_1361) ;  /* 0x000000000004a947 */ /* 0x000fea0003800000 */
[----:B------:R-:W-:Y:S01]  /*7fe0*/  BPT.TRAP 0x1 ;  /* 0x000000040000795c */ /* 0x000fe20000300000 */
.L_x_1361:
        /* <DEDUP_REMOVED lines=15> */
.L_x_1381:
[----:B------:R-:W2:Y:S02]  /*80e0*/  SYNCS.PHASECHK.TRANS64.TRYWAIT P0, [R3+URZ], R2 ;  /* 0x00000002030075a7 */ /* 0x000ea4000800017f */
[----:B--2---:R-:W-:Y:S05]  /*80f0*/  @!P0 BRA `(.L_x_1363) ;  /* 0x0000000400708947 */ /* 0x004fea0003800000 */
.L_x_1382:
[----:B------:R-:W-:Y:S05]  /*8100*/  @!P2 BRA `(.L_x_1364) ;  /* 0x000000000004a947 */ /* 0x000fea0003800000 */
[----:B------:R-:W-:Y:S01]  /*8110*/  BPT.TRAP 0x1 ;  /* 0x000000040000795c */ /* 0x000fe20000300000 */
.L_x_1364:
[----:B--2---:R-:W-:-:S04]  /*8120*/  VIADD R3, R7, 0x26840 ;  /* 0x0002684007037836 */ /* 0x004fc80000000000 */
[----:B------:R-:W-:-:S04]  /*8130*/  IMAD R0, R0, 0x8, R3 ;  /* 0x0000000800007824 */ /* 0x000fc800078e0203 */
[----:B------:R-:W2:Y:S02]  /*8140*/  SYNCS.PHASECHK.TRANS64.TRYWAIT P0, [R0+URZ], R5 ;  /* 0x00000005000075a7 */ /* 0x000ea4000800017f */
[----:B--2---:R-:W-:Y:S05]  /*8150*/  @!P0 BRA `(.L_x_1365) ;  /* 0x00000004006c8947 */ /* 0x004fea0003800000 */
.L_x_1383:
[----:B------:R-:W-:-:S07]  /*8160*/  IMAD R3, R4, 0x8, R3 ;  /* 0x0000000804037824 */ /* 0x000fce00078e0203 */
.L_x_1366:
[----:B---3--:R3:W4:Y:S02]  /*8170*/  SYNCS.PHASECHK.TRANS64.TRYWAIT P0, [R3+URZ], R2 ;  /* 0x00000002030075a7 */ /* 0x008724000800017f */
[----:B----4-:R-:W-:Y:S05]  /*8180*/  @!P0 NANOSLEEP.SYNCS 0x989680 ;  /* 0x009896800000895d */ /* 0x010fea0003900000 */
[----:B------:R-:W4:Y:S02]  /*8190*/  @!P0 SYNCS.PHASECHK.TRANS64 P0, [R3+URZ], R2 ;  /* 0x00000002030085a7 */ /* 0x000f24000800007f */
[----:B----4-:R-:W-:Y:S05]  /*81a0*/  @!P0 BRA `(.L_x_1366) ;  /* 0xfffffffc00f08947 */ /* 0x010fea000383ffff */
.L_x_1289:
[----:B------:R-:W-:Y:S05]  /*81b0*/  BSYNC B6 ;  /* 0x0000000000067941 */ /* 0x000fea0003800000 */
.L_x_1286:
[----:B------:R-:W-:Y:S05]  /*81c0*/  EXIT ;  /* 0x000000000000794d */ /* 0x000fea0003800000 */
.L_x_1296:
[----:B------:R-:W-:Y:S02]  /*81d0*/  IMAD.MOV.U32 R13, RZ, RZ, R16 ;  /* 0x000000ffff0d7224 */ /* 0x000fe400078e0010 */
[----:B------:R-:W-:Y:S02]  /*81e0*/  IMAD.MOV.U32 R12, RZ, RZ, RZ ;  /* 0x000000ffff0c7224 */ /* 0x000fe400078e00ff */
[----:B------:R-:W-:Y:S02]  /*81f0*/  IMAD.MOV.U32 R11, RZ, RZ, 0x1f ;  /* 0x0000001fff0b7424 */ /* 0x000fe400078e00ff */
[----:B------:R-:W-:-:S07]  /*8200*/  IMAD.MOV.U32 R15, RZ, RZ, -0x1 ;  /* 0xffffffffff0f7424 */ /* 0x000fce00078e00ff */
[----:B------:R-:W-:Y:S05]  /*8210*/  WARPSYNC.COLLECTIVE R15, `(.L_x_1367) ;  /* 0x000000000f087348 */ /* 0x000fea0003c00000 */
[----:B------:R1:W2:Y:S02]  /*8220*/  SHFL.IDX P6, R14, R13, R12, R11 ;  /* 0x0000000c0d0e7389 */ /* 0x0002a400000c000b */
[----:B-12---:R-:W-:Y:S01]  /*8230*/  ENDCOLLECTIVE ;  /* 0x000000000000791b */ /* 0x006fe20003800000 */
.L_x_1367:
[----:B------:R-:W-:Y:S05]  /*8240*/  BRA `(.L_x_1368) ;  /* 0xffffff8c007c7947 */ /* 0x000fea000383ffff */
.L_x_1298:
[----:B--2---:R2:W3:Y:S02]  /*8250*/  SYNCS.PHASECHK.TRANS64.TRYWAIT P0, [R18+URZ+0x26800], R5 ;  /* 0x02680005120075a7 */ /* 0x0044e4000800017f */
[----:B---3--:R-:W-:Y:S05]  /*8260*/  @!P0 NANOSLEEP.SYNCS 0x989680 ;  /* 0x009896800000895d */ /* 0x008fea0003900000 */
[----:B------:R-:W3:Y:S02]  /*8270*/  @!P0 SYNCS.PHASECHK.TRANS64 P0, [R18+URZ+0x26800], R5 ;  /* 0x02680005120085a7 */ /* 0x000ee4000800007f */
[----:B---3--:R-:W-:Y:S05]  /*8280*/  @!P0 BRA `(.L_x_1298) ;  /* 0xfffffffc00f08947 */ /* 0x008fea000383ffff */
[----:B------:R-:W-:Y:S05]  /*8290*/  BRA `(.L_x_1297) ;  /* 0xffffff8c00a47947 */ /* 0x000fea000383ffff */
.L_x_1303:
[----:B--2---:R-:W-:-:S04]  /*82a0*/  IMAD.U32 R7, RZ, RZ, UR6 ;  /* 0x00000006ff077e24 */ /* 0x004fc8000f8e00ff */
[----:B------:R2:W3:Y:S03]  /*82b0*/  SYNCS.PHASECHK.TRANS64.TRYWAIT P0, [R7+URZ+0x26810], R16 ;  /* 0x02681010070075a7 */ /* 0x0004e6000800017f */
[----:B---3--:R-:W-:Y:S05]  /*82c0*/  @!P0 NANOSLEEP.SYNCS 0x989680 ;  /* 0x009896800000895d */ /* 0x008fea0003900000 */
[----:B------:R-:W3:Y:S02]  /*82d0*/  @!P0 SYNCS.PHASECHK.TRANS64 P0, [R7+URZ+0x26810], R16 ;  /* 0x02681010070085a7 */ /* 0x000ee4000800007f */
[----:B---3--:R-:W-:Y:S05]  /*82e0*/  @!P0 BRA `(.L_x_1303) ;  /* 0xfffffffc00ec8947 */ /* 0x008fea000383ffff */
[----:B------:R-:W-:Y:S05]  /*82f0*/  BRA `(.L_x_1302) ;  /* 0xffffff9800047947 */ /* 0x000fea000383ffff */
.L_x_1307:
[----:B------:R-:W-:-:S04]  /*8300*/  IMAD.U32 R121, RZ, RZ, UR6 ;  /* 0x00000006ff797e24 */ /* 0x000fc8000f8e00ff */
[----:B------:R1:W1:Y:S03]  /*8310*/  SYNCS.PHASECHK.TRANS64.TRYWAIT P0, [R121+URZ+0x26830], R16 ;  /* 0x02683010790075a7 */ /* 0x000266000800017f */
[----:B-1----:R-:W-:Y:S05]  /*8320*/  @!P0 NANOSLEEP.SYNCS 0x989680 ;  /* 0x009896800000895d */ /* 0x002fea0003900000 */
[----:B------:R-:W1:Y:S02]  /*8330*/  @!P0 SYNCS.PHASECHK.TRANS64 P0, [R121+URZ+0x26830], R16 ;  /* 0x02683010790085a7 */ /* 0x000e64000800007f */
[----:B-1----:R-:W-:Y:S05]  /*8340*/  @!P0 BRA `(.L_x_1307) ;  /* 0xfffffffc00ec8947 */ /* 0x002fea000383ffff */
[----:B------:R-:W-:Y:S05]  /*8350*/  BRA `(.L_x_1306) ;  /* 0xffffff9c000c7947 */ /* 0x000fea000383ffff */
.L_x_1341:
[----:B-1----:R1:W2:Y:S02]  /*8360*/  SYNCS.PHASECHK.TRANS64.TRYWAIT P0, [R16+URZ+0x26820], R3 ;  /* 0x02682003100075a7 */ /* 0x0022a4000800017f */
[----:B--2---:R-:W-:Y:S05]  /*8370*/  @!P0 NANOSLEEP.SYNCS 0x989680 ;  /* 0x009896800000895d */ /* 0x004fea0003900000 */
[----:B------:R-:W2:Y:S02]  /*8380*/  @!P0 SYNCS.PHASECHK.TRANS64 P0, [R16+URZ+0x26820], R3 ;  /* 0x02682003100085a7 */ /* 0x000ea4000800007f */
[----:B--2---:R-:W-:Y:S05]  /*8390*/  @!P0 BRA `(.L_x_1341) ;  /* 0xfffffffc00f08947 */ /* 0x004fea000383ffff */
[----:B------:R-:W-:Y:S05]  /*83a0*/  BRA `(.L_x_1369) ;  /* 0xffffffdc00207947 */ /* 0x000fea000383ffff */
.L_x_1345:
[----:B-1----:R1:W3:Y:S02]  /*83b0*/  SYNCS.PHASECHK.TRANS64.TRYWAIT P1, [R16+URZ+0x26840], R21 ;  /* 0x02684015100075a7 */ /* 0x0022e4000802017f */
[----:B---3--:R-:W-:Y:S05]  /*83c0*/  @!P1 NANOSLEEP.SYNCS 0x989680 ;  /* 0x009896800000995d */ /* 0x008fea0003900000 */
[----:B------:R-:W3:Y:S02]  /*83d0*/  @!P1 SYNCS.PHASECHK.TRANS64 P1, [R16+URZ+0x26840], R21 ;  /* 0x02684015100095a7 */ /* 0x000ee4000802007f */
[----:B---3--:R-:W-:Y:S05]  /*83e0*/  @!P1 BRA `(.L_x_1345) ;  /* 0xfffffffc00f09947 */ /* 0x008fea000383ffff */
[----:B------:R-:W-:Y:S05]  /*83f0*/  BRA `(.L_x_1370) ;  /* 0xffffffe400507947 */ /* 0x000fea000383ffff */
.L_x_1347:
[----:B--2---:R2:W3:Y:S02]  /*8400*/  SYNCS.PHASECHK.TRANS64.TRYWAIT P1, [R16+URZ+0x26828], R21 ;  /* 0x02682815100075a7 */ /* 0x0044e4000802017f */
[----:B---3--:R-:W-:Y:S05]  /*8410*/  @!P1 NANOSLEEP.SYNCS 0x989680 ;  /* 0x009896800000995d */ /* 0x008fea0003900000 */
[----:B------:R-:W3:Y:S02]  /*8420*/  @!P1 SYNCS.PHASECHK.TRANS64 P1, [R16+URZ+0x26828], R21 ;  /* 0x02682815100095a7 */ /* 0x000ee4000802007f */
[----:B---3--:R-:W-:Y:S05]  /*8430*/  @!P1 BRA `(.L_x_1347) ;  /* 0xfffffffc00f09947 */ /* 0x008fea000383ffff */
[----:B------:R-:W-:Y:S05]  /*8440*/  BRA `(.L_x_1371) ;  /* 0xffffffe800007947 */ /* 0x000fea000383ffff */
.L_x_1349:
[----:B---3--:R3:W4:Y:S02]  /*8450*/  SYNCS.PHASECHK.TRANS64.TRYWAIT P1, [R16+URZ+0x26848], R21 ;  /* 0x02684815100075a7 */ /* 0x008724000802017f */
[----:B----4-:R-:W-:Y:S05]  /*8460*/  @!P1 NANOSLEEP.SYNCS 0x989680 ;  /* 0x009896800000995d */ /* 0x010fea0003900000 */
[----:B------:R-:W4:Y:S02]  /*8470*/  @!P1 SYNCS.PHASECHK.TRANS64 P1, [R16+URZ+0x26848], R21 ;  /* 0x02684815100095a7 */ /* 0x000f24000802007f */
[----:B----4-:R-:W-:Y:S05]  /*8480*/  @!P1 BRA `(.L_x_1349) ;  /* 0xfffffffc00f09947 */ /* 0x010fea000383ffff */
[----:B------:R-:W-:Y:S05]  /*8490*/  BRA `(.L_x_1372) ;  /* 0xffffffe800b07947 */ /* 0x000fea000383ffff */
.L_x_1351:
[----:B------:R-:W-:-:S07]  /*84a0*/  SHF.L.U32 R5, R11, 0x1f, RZ ;  /* 0x0000001f0b057819 */ /* 0x000fce00000006ff */
.L_x_1373:
[----:B------:R1:W1:Y:S02]  /*84b0*/  SYNCS.PHASECHK.TRANS64.TRYWAIT P1, [R16+URZ+0x26820], R5 ;  /* 0x02682005100075a7 */ /* 0x000264000802017f */
[----:B-1----:R-:W-:Y:S05]  /*84c0*/  @!P1 NANOSLEEP.SYNCS 0x989680 ;  /* 0x009896800000995d */ /* 0x002fea0003900000 */
[----:B------:R-:W1:Y:S02]  /*84d0*/  @!P1 SYNCS.PHASECHK.TRANS64 P1, [R16+URZ+0x26820], R5 ;  /* 0x02682005100095a7 */ /* 0x000e64000802007f */
[----:B-1----:R-:W-:Y:S05]  /*84e0*/  @!P1 BRA `(.L_x_1373) ;  /* 0xfffffffc00f09947 */ /* 0x002fea000383ffff */
[----:B------:R-:W-:Y:S05]  /*84f0*/  BRA `(.L_x_1374) ;  /* 0xffffffec00487947 */ /* 0x000fea000383ffff */
.L_x_1354:
[----:B-1----:R1:W3:Y:S02]  /*8500*/  SYNCS.PHASECHK.TRANS64.TRYWAIT P1, [R16+URZ+0x26840], R13 ;  /* 0x0268400d100075a7 */ /* 0x0022e4000802017f */
[----:B---3--:R-:W-:Y:S05]  /*8510*/  @!P1 NANOSLEEP.SYNCS 0x989680 ;  /* 0x009896800000995d */ /* 0x008fea0003900000 */
[----:B------:R-:W3:Y:S02]  /*8520*/  @!P1 SYNCS.PHASECHK.TRANS64 P1, [R16+URZ+0x26840], R13 ;  /* 0x0268400d100095a7 */ /* 0x000ee4000802007f */
[----:B---3--:R-:W-:Y:S05]  /*8530*/  @!P1 BRA `(.L_x_1354) ;  /* 0xfffffffc00f09947 */ /* 0x008fea000383ffff */
[----:B------:R-:W-:Y:S05]  /*8540*/  BRA `(.L_x_1375) ;  /* 0xfffffff000187947 */ /* 0x000fea000383ffff */
.L_x_1356:
[----:B--2---:R2:W3:Y:S02]  /*8550*/  SYNCS.PHASECHK.TRANS64.TRYWAIT P1, [R16+URZ+0x26828], R13 ;  /* 0x0268280d100075a7 */ /* 0x0044e4000802017f */
[----:B---3--:R-:W-:Y:S05]  /*8560*/  @!P1 NANOSLEEP.SYNCS 0x989680 ;  /* 0x009896800000995d */ /* 0x008fea0003900000 */
[----:B------:R-:W3:Y:S02]  /*8570*/  @!P1 SYNCS.PHASECHK.TRANS64 P1, [R16+URZ+0x26828], R13 ;  /* 0x0268280d100095a7 */ /* 0x000ee4000802007f */
[----:B---3--:R-:W-:Y:S05]  /*8580*/  @!P1 BRA `(.L_x_1356) ;  /* 0xfffffffc00f09947 */ /* 0x008fea000383ffff */
[----:B------:R-:W-:Y:S05]  /*8590*/  BRA `(.L_x_1376) ;  /* 0xfffffff000bc7947 */ /* 0x000fea000383ffff */
.L_x_1358:
[----:B---3--:R3:W1:Y:S02]  /*85a0*/  SYNCS.PHASECHK.TRANS64.TRYWAIT P0, [R3+URZ+0x26840], R0 ;  /* 0x02684000030075a7 */ /* 0x008664000800017f */
[----:B-1----:R-:W-:Y:S05]  /*85b0*/  @!P0 NANOSLEEP.SYNCS 0x989680 ;  /* 0x009896800000895d */ /* 0x002fea0003900000 */
[----:B------:R-:W1:Y:S02]  /*85c0*/  @!P0 SYNCS.PHASECHK.TRANS64 P0, [R3+URZ+0x26840], R0 ;  /* 0x02684000030085a7 */ /* 0x000e64000800007f */
[----:B-1----:R-:W-:Y:S05]  /*85d0*/  @!P0 BRA `(.L_x_1358) ;  /* 0xfffffffc00f08947 */ /* 0x002fea000383ffff */
[----:B------:R-:W-:Y:S05]  /*85e0*/  BRA `(.L_x_1377) ;  /* 0xfffffff400807947 */ /* 0x000fea000383ffff */
.L_x_1360:
[----:B------:R-:W-:Y:S01]  /*85f0*/  BSSY B0, `(.L_x_1378) ;  /* 0x0000006000007945 */ /* 0x000fe20003800000 */
[----:B------:R-:W-:-:S07]  /*8600*/  IMAD.MOV.U32 R15, RZ, RZ, -0x1 ;  /* 0xffffffffff0f7424 */ /* 0x000fce00078e00ff */
[----:B------:R-:W-:Y:S05]  /*8610*/  WARPSYNC.COLLECTIVE R15, `(.L_x_1379) ;  /* 0x000000000f0c7348 */ /* 0x000fea0003c00000 */
[----:B------:R-:W-:Y:S02]  /*8620*/  ELECT P6, UR62, PT ;  /* 0x00000000003e782f */ /* 0x000fe400038c0000 */
[----:B------:R-:W-:Y:S01]  /*8630*/  MOV R14, UR62 ;  /* 0x0000003e000e7c02 */ /* 0x000fe20008000f00 */
[----:B------:R-:W-:Y:S10]  /*8640*/  ENDCOLLECTIVE ;  /* 0x000000000000791b */ /* 0x000ff40003800000 */
.L_x_1379:
[----:B------:R-:W-:Y:S05]  /*8650*/  BSYNC B0 ;  /* 0x0000000000007941 */ /* 0x000fea0003800000 */
.L_x_1378:
[----:B------:R-:W-:Y:S05]  /*8660*/  BRA `(.L_x_1380) ;  /* 0xfffffff800487947 */ /* 0x000fea000383ffff */
.L_x_1362:
[----:B-1----:R1:W2:Y:S02]  /*8670*/  SYNCS.PHASECHK.TRANS64.TRYWAIT P0, [R6+URZ], R5 ;  /* 0x00000005060075a7 */ /* 0x0022a4000800017f */
[----:B--2---:R-:W-:Y:S05]  /*8680*/  @!P0 NANOSLEEP.SYNCS 0x989680 ;  /* 0x009896800000895d */ /* 0x004fea0003900000 */
[----:B------:R-:W2:Y:S02]  /*8690*/  @!P0 SYNCS.PHASECHK.TRANS64 P0, [R6+URZ], R5 ;  /* 0x00000005060085a7 */ /* 0x000ea4000800007f */
[----:B--2---:R-:W-:Y:S05]  /*86a0*/  @!P0 BRA `(.L_x_1362) ;  /* 0xfffffffc00f08947 */ /* 0x004fea000383ffff */
[----:B------:R-:W-:Y:S05]  /*86b0*/  BRA `(.L_x_1381) ;  /* 0xfffffff800887947 */ /* 0x000fea000383ffff */
.L_x_1363:
[----:B--2---:R2:W3:Y:S02]  /*86c0*/  SYNCS.PHASECHK.TRANS64.TRYWAIT P0, [R3+URZ], R2 ;  /* 0x00000002030075a7 */ /* 0x0044e4000800017f */
[----:B---3--:R-:W-:Y:S05]  /*86d0*/  @!P0 NANOSLEEP.SYNCS 0x989680 ;  /* 0x009896800000895d */ /* 0x008fea0003900000 */
[----:B------:R-:W3:Y:S02]  /*86e0*/  @!P0 SYNCS.PHASECHK.TRANS64 P0, [R3+URZ], R2 ;  /* 0x00000002030085a7 */ /* 0x000ee4000800007f */
[----:B---3--:R-:W-:Y:S05]  /*86f0*/  @!P0 BRA `(.L_x_1363) ;  /* 0xfffffffc00f08947 */ /* 0x008fea000383ffff */
[----:B------:R-:W-:Y:S05]  /*8700*/  BRA `(.L_x_1382) ;  /* 0xfffffff8007c7947 */ /* 0x000fea000383ffff */
.L_x_1365:
[----:B--2---:R2:W3:Y:S02]  /*8710*/  SYNCS.PHASECHK.TRANS64.TRYWAIT P0, [R0+URZ], R5 ;  /* 0x00000005000075a7 */ /* 0x0044e4000800017f */
[----:B---3--:R-:W-:Y:S05]  /*8720*/  @!P0 NANOSLEEP.SYNCS 0x989680 ;  /* 0x009896800000895d */ /* 0x008fea0003900000 */
[----:B------:R-:W3:Y:S02]  /*8730*/  @!P0 SYNCS.PHASECHK.TRANS64 P0, [R0+URZ], R5 ;  /* 0x00000005000085a7 */ /* 0x000ee4000800007f */
[----:B---3--:R-:W-:Y:S05]  /*8740*/  @!P0 BRA `(.L_x_1365) ;  /* 0xfffffffc00f08947 */ /* 0x008fea000383ffff */
[----:B------:R-:W-:Y:S05]  /*8750*/  BRA `(.L_x_1383) ;  /* 0xfffffff800807947 */ /* 0x000fea000383ffff */
.L_x_1384:
        /* <DEDUP_REMOVED lines=10> */
.L_x_3303:


//--------------------- .text._ZN7cutlass13device_kernelIN5flash11enable_sm90INS1_16FlashAttnBwdSm90INS1_25CollectiveMainloopBwdSm90ILi2ELi2ELi2EN4cute5tupleIJNS5_1CILi1EEES8_S8_EEENS6_IJNS7_ILi64EEENS7_ILi128EEENS7_ILi96EEEEEENS_10bfloat16_tEfNS_4arch4Sm90ELb0ELb1ELb0ELb0ELb1ELb1ELb0ELb0ELi2ELi1ELi2ELi1ELb1EEENS1_24CollectiveEpilogueBwdGQAISD_fSG_Li256ELb0ELb1EEENS1_19SingleTileSchedulerILb0ELb0ELb0ELi128EEEEEEEEEvNT_6ParamsE --------------------------
	.section	.text._ZN7cutlass13device_kernelIN5flash11enable_sm90INS1_16FlashAttnBwdSm90INS1_25CollectiveMainloopBwdSm90ILi2ELi2ELi2EN4cute5tupleIJNS5_1CILi1EEES8_S8_EEENS6_IJNS7_ILi64EEENS7_ILi128EEENS7_ILi96EEEEEENS_10bfloat16_tEfNS_4arch4Sm90ELb0ELb1ELb0ELb0ELb1ELb1ELb0ELb0ELi2ELi1ELi2ELi1ELb1EEENS1_24CollectiveEpilogueBwdGQAISD_fSG_Li256ELb0ELb1EEENS1_19SingleTileSchedulerILb0ELb0ELb0ELi128EEEEEEEEEvNT_6ParamsE,"ax",@progbits
	.align	128
.text._ZN7cutlass13device_kernelIN5flash11enable_sm90INS1_16FlashAttnBwdSm90INS1_25CollectiveMainloopBwdSm90ILi2ELi2ELi2EN4cute5tupleIJNS5_1CILi1EEES8_S8_EEENS6_IJNS7_ILi64EEENS7_ILi128EEENS7_ILi96EEEEEENS_10bfloat16_tEfNS_4arch4Sm90ELb0ELb1ELb0ELb0ELb1ELb1ELb0ELb0ELi2ELi1ELi2ELi1ELb1EEENS1_24CollectiveEpilogueBwdGQAISD_fSG_Li256ELb0ELb1EEENS1_19SingleTileSchedulerILb0ELb0ELb0ELi128EEEEEEEEEvNT_6ParamsE:
        .type           _ZN7cutlass13device_kernelIN5flash11enable_sm90INS1_16FlashAttnBwdSm90INS1_25CollectiveMainloopBwdSm90ILi2ELi2ELi2EN4cute5tupleIJNS5_1CILi1EEES8_S8_EEENS6_IJNS7_ILi64EEENS7_ILi128EEENS7_ILi96EEEEEENS_10bfloat16_tEfNS_4arch4Sm90ELb0ELb1ELb0ELb0ELb1ELb1ELb0ELb0ELi2ELi1ELi2ELi1ELb1EEENS1_24CollectiveEpilogueBwdGQAISD_fSG_Li256ELb0ELb1EEENS1_19SingleTileSchedulerILb0ELb0ELb0ELi128EEEEEEEEEvNT_6ParamsE,@function
        .size           _ZN7cutlass13device_kernelIN5flash11enable_sm90INS1_16FlashAttnBwdSm90INS1_25CollectiveMainloopBwdSm90ILi2ELi2ELi2EN4cute5tupleIJNS5_1CILi1EEES8_S8_EEENS6_IJNS7_ILi64EEENS7_ILi128EEENS7_ILi96EEEEEENS_10bfloat16_tEfNS_4arch4Sm90ELb0ELb1ELb0ELb0ELb1ELb1ELb0ELb0ELi2ELi1ELi2ELi1ELb1EEENS1_24CollectiveEpilogueBwdGQAISD_fSG_Li256ELb0ELb1EEENS1_19SingleTileSchedulerILb0ELb0ELb0ELi128EEEEEEEEEvNT_6ParamsE,(.L_x_3304 - _ZN7cutlass13device_kernelIN5flash11enable_sm90INS1_16FlashAttnBwdSm90INS1_25CollectiveMainloopBwdSm90ILi2ELi2ELi2EN4cute5tupleIJNS5_1CILi1EEES8_S8_EEENS6_IJNS7_ILi64EEENS7_ILi128EEENS7_ILi96EEEEEENS_10bfloat16_tEfNS_4arch4Sm90ELb0ELb1ELb0ELb0ELb1ELb1ELb0ELb0ELi2ELi1ELi2ELi1ELb1EEENS1_24CollectiveEpilogueBwdGQAISD_fSG_Li256ELb0ELb1EEENS1_19SingleTileSchedulerILb0ELb0ELb0ELi128EEEEEEEEEvNT_6ParamsE)
        .other          _ZN7cutlass13device_kernelIN5flash11enable_sm90INS1_16FlashAttnBwdSm90INS1_25CollectiveMainloopBwdSm90ILi2ELi2ELi2EN4cute5tupleIJNS5_1CILi1EEES8_S8_EEENS6_IJNS7_ILi64EEENS7_ILi128EEENS7_ILi96EEEEEENS_10bfloat16_tEfNS_4arch4Sm90ELb0ELb1ELb0ELb0ELb1ELb1ELb0ELb0ELi2ELi1ELi2ELi1ELb1EEENS1_24CollectiveEpilogueBwdGQAISD_fSG_Li256ELb0ELb1EEENS1_19SingleTileSchedulerILb0ELb0ELb0ELi128EEEEEEEEEvNT_6ParamsE,@"STO_CUDA_ENTRY STV_DEFAULT"
_ZN7cutlass13device_kernelIN5flash11enable_sm90INS1_16FlashAttnBwdSm90INS1_25CollectiveMainloopBwdSm90ILi2ELi2ELi2EN4cute5tupleIJNS5_1CILi1EEES8_S8_EEENS6_IJNS7_ILi64EEENS7_ILi128EEENS7_ILi96EEEEEENS_10bfloat16_tEfNS_4arch4Sm90ELb0ELb1ELb0ELb0ELb1ELb1ELb0ELb0ELi2ELi1ELi2ELi1ELb1EEENS1_24CollectiveEpilogueBwdGQAISD_fSG_Li256ELb0ELb1EEENS1_19SingleTileSchedulerILb0ELb0ELb0ELi128EEEEEEEEEvNT_6ParamsE:
        /* <DEDUP_REMOVED lines=24> */
.L_x_1386:
[----:B------:R-:W-:Y:S05]  /*0180*/  BSYNC B0 ;  /* 0x0000000000007941 */ /* 0x000fea0003800000 */
.L_x_1385:
        /* <DEDUP_REMOVED lines=37> */
.L_x_1387:
        /* <DEDUP_REMOVED lines=22> */
.L_x_1388:
[----:B------:R-:W-:Y:S01]  /*0540*/  PLOP3.LUT P0, PT, PT, PT, UP0, 0x80, 0x0 ;  /* 0x000000000000781c */ /* 0x000fe20003f0f008 */
[----:B------:R-:W-:Y:S01]  /*0550*/  NOP ;  /* 0x0000000000007918 */ /* 0x000fe20000000000 */
[----:B------:R-:W-:Y:S01]  /*0560*/  ULDC.64 UR46, c[0x0][0x208] ;  /* 0x00008200002e7ab9 */ /* 0x000fe20000000a00 */
[----:B------:R-:W-:Y:S01]  /*0570*/  BSSY B6, `(.L_x_1389) ;  /* 0x0000904000067945 */ /* 0x000fe20003800000 */
[----:B-12-4-:R-:W-:Y:S09]  /*0580*/  BAR.SYNC.DEFER_BLOCKING 0x0 ;  /* 0x0000000000007b1d */ /* 0x016ff20000010000 */
[----:B------:R-:W-:Y:S05]  /*0590*/  @!P0 BRA `(.L_x_1390) ;  /* 0x0000004c00788947 */ /* 0x000fea0003800000 */
.L_x_1391:
        /* <DEDUP_REMOVED lines=85> */
.L_x_1393:
        /* <DEDUP_REMOVED lines=28> */
.L_x_1396:
        /* <DEDUP_REMOVED lines=15> */
.L_x_1395:
        /* <DEDUP_REMOVED lines=22> */
.L_x_1398:
        /* <DEDUP_REMOVED lines=15> */
.L_x_1397:
[----:B------:R-:W-:Y:S01]  /*0ff0*/  SHF.R.S32.HI R25, RZ, 0x1f, R22 ;  /* 0x0000001fff197819 */ /* 0x000fe20000011416 */
[----:B------:R-:W-:-:S03]  /*1000*/  UMOV UR4, 0xffffffff ;  /* 0xffffffff00047882 */ /* 0x000fc60000000000 */
[----:B------:R-:W-:-:S04]  /*1010*/  LEA.HI R0, R25, R22, RZ, 0x7 ;  /* 0x0000001619007211 */ /* 0x000fc800078f38ff */
[----:B------:R-:W-:Y:S01]  /*1020*/  SHF.R.S32.HI R16, RZ, 0x7, R0 ;  /* 0x00000007ff107819 */ /* 0x000fe20000011400 */
[----:B------:R-:W-:Y:S06]  /*1030*/  BRA.DIV UR4, `(.L_x_1399) ;  /* 0x0000008604647947 */ /* 0x000fec000b800000 */
[----:B------:R1:W2:Y:S02]  /*1040*/  SHFL.IDX PT, R14, R16, RZ, 0x1f ;  /* 0x00001fff100e7589 */ /* 0x0002a400000e0000 */
.L_x_1512:
        /* <DEDUP_REMOVED lines=15> */
.L_x_1400:
        /* <DEDUP_REMOVED lines=19> */
.L_x_1402:
        /* <DEDUP_REMOVED lines=125> */
.L_x_1413:
[----:B------:R-:W-:-:S06]  /*1a40*/  UISETP.NE.AND UP0, UPT, UR16, 0x3, UPT ;  /* 0x000000031000788c */ /* 0x000fcc000bf05270 */
[----:B------:R-:W-:-:S13]  /*1a50*/  PLOP3.LUT P6, PT, PT, PT, UP0, 0x80, 0x0 ;  /* 0x000000000000781c */ /* 0x000fda0003fcf008 */
[----:B-1----:R-:W-:Y:S05]  /*1a60*/  @!P6 BRA `(.L_x_1403) ;  /* 0x000000000004e947 */ /* 0x002fea0003800000 */
[----:B------:R-:W-:Y:S01]  /*1a70*/  BPT.TRAP 0x1 ;  /* 0x000000040000795c */ /* 0x000fe20000300000 */
.L_x_1403:
[----:B------:R-:W-:Y:S01]  /*1a80*/  R2UR UR6, R18 ;  /* 0x00000000120672ca */ /* 0x000fe200000e0000 */
[----:B------:R-:W-:-:S05]  /*1a90*/  IMAD.U32 R16, RZ, RZ, UR4 ;  /* 0x00000004ff107e24 */ /* 0x000fca000f8e00ff */
[----:B------:R-:W-:-:S07]  /*1aa0*/  SHF.L.U32 R16, R16, 0x1f, RZ ;  /* 0x0000001f10107819 */ /* 0x000fce00000006ff */
[----:B------:R-:W-:-:S09]  /*1ab0*/  ULEA UR6, UR5, UR6, 0x3 ;  /* 0x0000000605067291 */ /* 0x000fd2000f8e183f */
[----:B------:R1:W2:Y:S01]  /*1ac0*/  SYNCS.PHASECHK.TRANS64.TRYWAIT P0, [UR6+0x26810], R16 ;  /* 0x02681010ff0075a7 */ /* 0x0002a20008000146 */
[----:B------:R-:W-:Y:S05]  /*1ad0*/  @!P6 BRA `(.L_x_1404) ;  /* 0x000000000004e947 */ /* 0x000fea0003800000 */
[----:B------:R-:W-:Y:S01]  /*1ae0*/  BPT.TRAP 0x1 ;  /* 0x000000040000795c */ /* 0x000fe20000300000 */
.L_x_1404:
[----:B--2---:R-:W-:Y:S05]  /*1af0*/  @P0 BRA `(.L_x_1405) ;  /* 0x0000000000080947 */ /* 0x004fea0003800000 */
[----:B------:R-:W2:Y:S02]  /*1b00*/  SYNCS.PHASECHK.TRANS64.TRYWAIT P0, [UR6+0x26810], R16 ;  /* 0x02681010ff0075a7 */ /* 0x000ea40008000146 */
[----:B--2---:R-:W-:Y:S05]  /*1b10*/  @!P0 BRA `(.L_x_1406) ;  /* 0x0000007800e08947 */ /* 0x004fea0003800000 */
.L_x_1405:
        /* <DEDUP_REMOVED lines=66> */
.L_x_1407:
[----:B------:R1:W1:Y:S01]  /*1f40*/  SYNCS.PHASECHK.TRANS64.TRYWAIT P0, [UR6+0x26830], R16 ;  /* 0x02683010ff0075a7 */ /* 0x0002620008000146 */
[----:B------:R-:W-:Y:S05]  /*1f50*/  @!P6 BRA `(.L_x_1408) ;  /* 0x000000000004e947 */ /* 0x000fea0003800000 */
[----:B------:R-:W-:Y:S01]  /*1f60*/  BPT.TRAP 0x1 ;  /* 0x000000040000795c */ /* 0x000fe20000300000 */
.L_x_1408:
[----:B-1----:R-:W-:Y:S05]  /*1f70*/  @P0 BRA `(.L_x_1409) ;  /* 0x0000000000080947 */ /* 0x002fea0003800000 */
[----:B------:R-:W1:Y:S02]  /*1f80*/  SYNCS.PHASECHK.TRANS64.TRYWAIT P0, [UR6+0x26830], R16 ;  /* 0x02683010ff0075a7 */ /* 0x000e640008000146 */
[----:B-1----:R-:W-:Y:S05]  /*1f90*/  @!P0 BRA `(.L_x_1410) ;  /* 0x0000007400d88947 */ /* 0x002fea0003800000 */
.L_x_1409:
        /* <DEDUP_REMOVED lines=140> */
[----:B------:R-:W-:Y:S01]  /*2860*/  FSEL R155, R170, -INF , !P1 ;  /* 0xff800000aa9b7808 */ /* 0x000fe20004800000 */
[----:B------:R-:W-:Y:S01]  /*2870*/  FFMA.FTZ R211, R14, UR18, -R15 ;  /* 0x000000120ed37c23 */ /* 0x000fe2000801080f */
[----:B------:R-:W-:Y:S01]  /*2880*/  ISETP.GE.AND P5, PT, R156, 0x28, PT ;  /* 0x000000289c00780c */ /* 0x000fe20003fa6270 */
[----:B------:R-:W-:Y:S01]  /*2890*/  FFMA.FTZ R158, R154, UR18, -R9 ;  /* 0x000000129a9e7c23 */ /* 0x000fe20008010809 */
[----:B------:R-:W-:Y:S01]  /*28a0*/  ISETP.GE.AND P3, PT, R156, 0x29, PT ;  /* 0x000000299c00780c */ /* 0x000fe20003f66270 */
[----:B------:R-:W-:Y:S01]  /*28b0*/  FFMA.FTZ R167, R155, UR18, -R8 ;  /* 0x000000129ba77c23 */ /* 0x000fe20008010808 */
[C---:B------:R-:W-:Y:S01]  /*28c0*/  ISETP.GT.OR P5, PT, R214.reuse, 0x28, !P5 ;  /* 0x00000028d600780c */ /* 0x040fe20006fa4670 */
[----:B------:R-:W-:Y:S01]  /*28d0*/  MUFU.EX2 R166, R166 ;  /* 0x000000a600a67308 */ /* 0x000fe20000000800 */
[----:B------:R-:W-:-:S02]  /*28e0*/  ISETP.GT.OR P3, PT, R214, 0x29, !P3 ;  /* 0x00000029d600780c */ /* 0x000fc40005f64670 */
[C---:B------:R-:W-:Y:S02]  /*28f0*/  ISETP.GE.AND P2, PT, R217.reuse, 0x30, PT ;  /* 0x00000030d900780c */ /* 0x040fe40003f46270 */
[----:B------:R-:W-:Y:S02]  /*2900*/  ISETP.GE.AND P4, PT, R217, 0x31, PT ;  /* 0x00000031d900780c */ /* 0x000fe40003f86270 */
[----:B----4-:R-:W-:Y:S01]  /*2910*/  FSEL R157, R174, -INF , !P5 ;  /* 0xff800000ae9d7808 */ /* 0x010fe20006800000 */
[----:B------:R-:W-:Y:S01]  /*2920*/  MUFU.EX2 R211, R211 ;  /* 0x000000d300d37308 */ /* 0x000fe20000000800 */
[----:B------:R-:W-:Y:S02]  /*2930*/  FSEL R170, R175, -INF , !P3 ;  /* 0xff800000afaa7808 */ /* 0x000fe40005800000 */
[----:B------:R-:W-:Y:S01]  /*2940*/  ISETP.GT.OR P2, PT, R216, 0x30, !P2 ;  /* 0x00000030d800780c */ /* 0x000fe20005744670 */
[----:B------:R-:W-:Y:S01]  /*2950*/  FFMA.FTZ R175, R157, UR18, -R6 ;  /* 0x000000129daf7c23 */ /* 0x000fe20008010806 */
[----:B------:R-:W-:-:S02]  /*2960*/  WARPGROUP.DEPBAR.LE gsb0, 0x0 ;  /* 0x00008000000079c5 */ /* 0x000fc40000010000 */
[----:B------:R-:W-:Y:S01]  /*2970*/  WARPGROUP.ARRIVE ;  /* 0x00000000000079c5 */ /* 0x000fe20000000000 */
[----:B------:R-:W-:Y:S01]  /*2980*/  ISETP.GT.OR P4, PT, R216, 0x31, !P4 ;  /* 0x00000031d800780c */ /* 0x000fe20006784670 */
        /* <DEDUP_REMOVED lines=12> */
[C---:B------:R-:W-:Y:S01]  /*2a50*/  ISETP.GE.AND P5, PT, R156.reuse, 0x38, PT ;  /* 0x000000389c00780c */ /* 0x040fe20003fa6270 */
[----:B------:R-:W5:Y:S01]  /*2a60*/  MUFU.EX2 R175, R175 ;  /* 0x000000af00af7308 */ /* 0x000f620000000800 */
[----:B------:R-:W-:-:S02]  /*2a70*/  ISETP.GE.AND P3, PT, R156, 0x39, PT ;  /* 0x000000399c00780c */ /* 0x000fc40003f66270 */
[C---:B------:R-:W-:Y:S02]  /*2a80*/  ISETP.GE.AND P1, PT, R217.reuse, 0x38, PT ;  /* 0x00000038d900780c */ /* 0x040fe40003f26270 */
[----:B------:R-:W-:Y:S02]  /*2a90*/  ISETP.GE.AND P0, PT, R217, 0x39, PT ;  /* 0x00000039d900780c */ /* 0x000fe40003f06270 */
[----:B------:R-:W-:Y:S01]  /*2aa0*/  ISETP.GT.OR P4, PT, R214, 0x31, !P4 ;  /* 0x00000031d600780c */ /* 0x000fe20006784670 */
[----:B------:R-:W-:Y:S01]  /*2ab0*/  MUFU.EX2 R169, R169 ;  /* 0x000000a900a97308 */ /* 0x000fe20000000800 */
[C---:B------:R-:W-:Y:S02]  /*2ac0*/  ISETP.GT.OR P1, PT, R216.reuse, 0x38, !P1 ;  /* 0x00000038d800780c */ /* 0x040fe40004f24670 */
[----:B------:R-:W-:Y:S02]  /*2ad0*/  ISETP.GT.OR P0, PT, R216, 0x39, !P0 ;  /* 0x00000039d800780c */ /* 0x000fe40004704670 */
[----:B------:R-:W-:-:S02]  /*2ae0*/  ISETP.GT.OR P2, PT, R214, 0x30, !P2 ;  /* 0x00000030d600780c */ /* 0x000fc40005744670 */
[C---:B------:R-:W-:Y:S01]  /*2af0*/  ISETP.GT.OR P5, PT, R214.reuse, 0x38, !P5 ;  /* 0x00000038d600780c */ /* 0x040fe20006fa4670 */
[----:B------:R-:W-:Y:S01]  /*2b00*/  MUFU.EX2 R168, R168 ;  /* 0x000000a800a87308 */ /* 0x000fe20000000800 */
[----:B------:R-:W-:Y:S02]  /*2b10*/  ISETP.GT.OR P3, PT, R214, 0x39, !P3 ;  /* 0x00000039d600780c */ /* 0x000fe40005f64670 */
        /* <DEDUP_REMOVED lines=56> */
[----:B-----5:R-:W-:Y:S01]  /*2ea0*/  FADD.FTZ R126, R131, -R155 ;  /* 0x8000009b837e7221 */ /* 0x020fe20000010000 */
[----:B------:R-:W-:Y:S01]  /*2eb0*/  FMUL.FTZ R121, R22, R121 ;  /* 0x0000007916797220 */ /* 0x000fe20000410000 */
[----:B------:R-:W-:Y:S01]  /*2ec0*/  FMUL.FTZ R8, R213, R8 ;  /* 0x00000008d5087220 */ /* 0x000fe20000410000 */
[----:B--2---:R-:W-:Y:S01]  /*2ed0*/  FADD.FTZ R131, R140, -R6 ;  /* 0x800000068c837221 */ /* 0x004fe20000010000 */
[----:B------:R-:W-:Y:S01]  /*2ee0*/  FADD.FTZ R123, R128, -R154 ;  /* 0x8000009a807b7221 */ /* 0x000fe20000010000 */
[----:B------:R-:W-:Y:S01]  /*2ef0*/  FADD.FTZ R6, R142, -R6 ;  /* 0x800000068e067221 */ /* 0x000fe20000010000 */
[----:B------:R-:W-:Y:S01]  /*2f00*/  FADD.FTZ R143, R143, -R7 ;  /* 0x800000078f8f7221 */ /* 0x000fe20000010000 */
[----:B------:R-:W1:Y:S01]  /*2f10*/  MUFU.EX2 R9, R208 ;  /* 0x000000d000097308 */ /* 0x000e620000000800 */
[----:B------:R-:W-:Y:S01]  /*2f20*/  FADD.FTZ R128, R133, -R157 ;  /* 0x8000009d85807221 */ /* 0x000fe20000010000 */
        /* <DEDUP_REMOVED lines=272> */
.L_x_1411:
        /* <DEDUP_REMOVED lines=44> */
.L_x_1412:
        /* <DEDUP_REMOVED lines=62> */
.L_x_1394:
[----:B------:R-:W-:Y:S05]  /*46d0*/  @P0 BRA `(.L_x_1392) ;  /* 0x0000004c00b40947 */ /* 0x000fea0003800000 */
[----:B-1----:R-:W1:Y:S01]  /*46e0*/  S2R R4, SR_TID.X ;  /* 0x0000000000047919 */ /* 0x002e620000002100 */
[----:B------:R-:W2:Y:S01]  /*46f0*/  S2UR UR8, SR_CTAID.Y ;  /* 0x00000000000879c3 */ /* 0x000ea20000002600 */
[----:B------:R-:W-:Y:S01]  /*4700*/  ULDC UR9, c[0x0][0x850] ;  /* 0x0002140000097ab9 */ /* 0x000fe20000000800 */
[----:B------:R-:W-:Y:S01]  /*4710*/  ULDC.64 UR12, c[0x0][0x818] ;  /* 0x00020600000c7ab9 */ /* 0x000fe20000000a00 */
[----:B------:R-:W-:Y:S01]  /*4720*/  UISETP.NE.AND UP0, UPT, UR9, 0x1, UPT ;  /* 0x000000010900788c */ /* 0x000fe2000bf05270 */
[----:B------:R-:W-:Y:S01]  /*4730*/  BSSY B0, `(.L_x_1414) ;  /* 0x0000058000007945 */ /* 0x000fe20003800000 */
[----:B------:R-:W-:Y:S01]  /*4740*/  ULDC UR18, c[0x0][0x80c] ;  /* 0x0002030000127ab9 */ /* 0x000fe20000000800 */
[----:B------:R-:W-:Y:S01]  /*4750*/  UMOV UR20, 0x400 ;  /* 0x0000040000147882 */ /* 0x000fe20000000000 */
[----:B------:R-:W-:Y:S01]  /*4760*/  ULDC.64 UR16, c[0x0][0x840] ;  /* 0x0002100000107ab9 */ /* 0x000fe20000000a00 */
[----:B------:R-:W3:Y:S01]  /*4770*/  S2UR UR15, SR_CTAID.X ;  /* 0x00000000000f79c3 */ /* 0x000ee20000002500 */
[----:B------:R-:W-:-:S05]  /*4780*/  ULDC.64 UR24, c[0x0][0x848] ;  /* 0x0002120000187ab9 */ /* 0x000fca0000000a00 */
[----:B------:R-:W-:Y:S01]  /*4790*/  @UP0 ULDC UR4, c[0x0][0x854] ;  /* 0x0002150000040ab9 */ /* 0x000fe20000000800 */
[----:B------:R-:W-:Y:S01]  /*47a0*/  @UP0 ULDC UR7, c[0x0][0x858] ;  /* 0x0002160000070ab9 */ /* 0x000fe20000000800 */
[----:B------:R-:W4:Y:S01]  /*47b0*/  S2UR UR14, SR_CTAID.Z ;  /* 0x00000000000e79c3 */ /* 0x000f220000002700 */
[----:B--2---:R-:W-:-:S07]  /*47c0*/  UIMAD.WIDE.U32 UR4, UR8, UR4, URZ ;  /* 0x00000004080472a5 */ /* 0x004fce000f8e003f */
[----:B------:R-:W2:Y:S01]  /*47d0*/  S2UR UR21, SR_CgaCtaId ;  /* 0x00000000001579c3 */ /* 0x000ea20000008800 */
[----:B------:R-:W-:Y:S01]  /*47e0*/  UMOV UR11, UR8 ;  /* 0x00000008000b7c82 */ /* 0x000fe20008000000 */
[----:B------:R-:W-:Y:S01]  /*47f0*/  @UP0 USHF.R.U32.HI UR11, URZ, UR7, UR5 ;  /* 0x000000073f0b0299 */ /* 0x000fe20008011605 */
[----:B-1----:R-:W-:-:S03]  /*4800*/  VIADD R3, R4, 0xffffff80 ;  /* 0xffffff8004037836 */ /* 0x002fc60000000000 */
[----:B------:R-:W-:Y:S02]  /*4810*/  USHF.R.S32.HI UR19, URZ, 0x1f, UR11 ;  /* 0x0000001f3f137899 */ /* 0x000fe4000801140b */
[----:B------:R-:W-:Y:S01]  /*4820*/  BAR.SYNC.DEFER_BLOCKING 0x1, 0x100 ;  /* 0x0044000000007b1d */ /* 0x000fe20000010000 */
[----:B---3--:R-:W-:Y:S01]  /*4830*/  UIMAD UR6, UR15, 0x3000, URZ ;  /* 0x000030000f0678a4 */ /* 0x008fe2000f8e023f */
[----:B------:R-:W-:Y:S01]  /*4840*/  ISETP.NE.AND P1, PT, R4, 0x80, PT ;  /* 0x000000800400780c */ /* 0x000fe20003f25270 */
[----:B------:R-:W-:Y:S01]  /*4850*/  UIMAD UR10, UR19, UR12, URZ ;  /* 0x0000000c130a72a4 */ /* 0x000fe2000f8e023f */
[----:B------:R-:W-:Y:S01]  /*4860*/  SHF.R.S32.HI R0, RZ, 0x1f, R3 ;  /* 0x0000001fff007819 */ /* 0x000fe20000011403 */
[----:B------:R-:W-:Y:S01]  /*4870*/  USHF.R.S32.HI UR7, URZ, 0x1f, UR6 ;  /* 0x0000001f3f077899 */ /* 0x000fe20008011406 */
[----:B------:R-:W-:Y:S01]  /*4880*/  ISETP.NE.AND P0, PT, R3, RZ, PT ;  /* 0x000000ff0300720c */ /* 0x000fe20003f05270 */
[----:B------:R-:W-:Y:S01]  /*4890*/  UIMAD UR22, UR11, UR13, UR10 ;  /* 0x0000000d0b1672a4 */ /* 0x000fe2000f8e020a */
[----:B------:R-:W-:Y:S01]  /*48a0*/  LEA.HI R2, R0, R3, RZ, 0x7 ;  /* 0x0000000300027211 */ /* 0x000fe200078f38ff */
[----:B------:R-:W-:Y:S01]  /*48b0*/  UIMAD.WIDE.U32 UR4, UR11, UR12, UR6 ;  /* 0x0000000c0b0472a5 */ /* 0x000fe2000f8e0006 */
[----:B------:R-:W-:-:S02]  /*48c0*/  ULDC UR10, c[0x0][0x870] ;  /* 0x00021c00000a7ab9 */ /* 0x000fc40000000800 */
[----:B------:R-:W-:Y:S01]  /*48d0*/  LOP3.LUT R0, R2, 0x3fffff80, RZ, 0xc0, !PT ;  /* 0x3fffff8002007812 */ /* 0x000fe200078ec0ff */
[----:B------:R-:W-:Y:S01]  /*48e0*/  UIMAD UR10, UR15, UR10, URZ ;  /* 0x0000000a0f0a72a4 */ /* 0x000fe2000f8e023f */
[----:B------:R-:W-:Y:S01]  /*48f0*/  SHF.R.S32.HI R5, RZ, 0x7, R2 ;  /* 0x00000007ff057819 */ /* 0x000fe20000011402 */
[----:B----4-:R-:W-:Y:S02]  /*4900*/  UIMAD UR15, UR14, UR18, URZ ;  /* 0x000000120e0f72a4 */ /* 0x010fe4000f8e023f */
[----:B------:R-:W-:Y:S01]  /*4910*/  IMAD.IADD R0, R3, 0x1, -R0 ;  /* 0x0000000103007824 */ /* 0x000fe200078e0a00 */
[----:B------:R-:W-:Y:S02]  /*4920*/  UIMAD UR18, UR10, UR18, URZ ;  /* 0x000000120a1272a4 */ /* 0x000fe4000f8e023f */
[----:B--2---:R-:W-:Y:S01]  /*4930*/  ULEA UR10, UR21, UR20, 0x18 ;  /* 0x00000014150a7291 */ /* 0x004fe2000f8ec03f */
[----:B------:R-:W-:Y:S01]  /*4940*/  IMAD R0, R5, 0x600, R0 ;  /* 0x0000060005007824 */ /* 0x000fe200078e0200 */
[----:B------:R-:W-:-:S02]  /*4950*/  USHF.R.S32.HI UR21, URZ, 0x1f, UR18 ;  /* 0x0000001f3f157899 */ /* 0x000fc40008011412 */
[----:B------:R-:W-:Y:S01]  /*4960*/  USHF.R.S32.HI UR20, URZ, 0x1f, UR15 ;  /* 0x0000001f3f147899 */ /* 0x000fe2000801140f */
[----:B------:R-:W-:Y:S01]  /*4970*/  IMAD.SHL.U32 R0, R0, 0x4, RZ ;  /* 0x0000000400007824 */ /* 0x000fe200078e00ff */
[----:B------:R-:W-:Y:S02]  /*4980*/  UIADD3 UR18, UP0, UP1, UR18, UR15, UR11 ;  /* 0x0000000f12127290 */ /* 0x000fe4000f91e00b */
[----:B------:R-:W-:Y:S02]  /*4990*/  UIMAD.WIDE.U32 UR6, UR11, UR16, UR6 ;  /* 0x000000100b0672a5 */ /* 0x000fe4000f8e0006 */
[----:B------:R-:W-:Y:S01]  /*49a0*/  UIMAD UR23, UR19, UR16, URZ ;  /* 0x00000010131772a4 */ /* 0x000fe2000f8e023f */
[----:B------:R-:W-:Y:S01]  /*49b0*/  LEA R0, R0, UR10, 0x2 ;  /* 0x0000000a00007c11 */ /* 0x000fe2000f8e10ff */
[----:B------:R-:W-:Y:S02]  /*49c0*/  UIADD3.X UR16, UR21, UR20, UR19, UP0, UP1 ;  /* 0x0000001415107290 */ /* 0x000fe400087e2413 */
[----:B------:R-:W-:Y:S01]  /*49d0*/  USHF.L.U32 UR15, UR18, 0x2, URZ ;  /* 0x00000002120f7899 */ /* 0x000fe2000800063f */
[----:B------:R-:W-:Y:S01]  /*49e0*/  ULDC.64 UR12, c[0x0][0x868] ;  /* 0x00021a00000c7ab9 */ /* 0x000fe20000000a00 */
[----:B------:R-:W-:Y:S01]  /*49f0*/  USHF.L.U64.HI UR16, UR18, 0x2, UR16 ;  /* 0x0000000212107899 */ /* 0x000fe20008010210 */
[----:B------:R1:W-:Y:S01]  /*4a00*/  STS.128 [R0], R24 ;  /* 0x0000001800007388 */ /* 0x0003e20000000c00 */
[----:B------:R-:W-:-:S02]  /*4a10*/  UIADD3 UR18, UP0, UR15, UR12, URZ ;  /* 0x0000000c0f127290 */ /* 0x000fc4000ff1e03f */
[----:B------:R-:W-:Y:S01]  /*4a20*/  USHF.R.S32.HI UR12, URZ, 0x1f, UR14 ;  /* 0x0000001f3f0c7899 */ /* 0x000fe2000801140e */
[----:B------:R1:W-:Y:S01]  /*4a30*/  STS.128 [R0+0x800], R28 ;  /* 0x0008001c00007388 */ /* 0x0003e20000000c00 */
[----:B------:R-:W-:Y:S01]  /*4a40*/  UIMAD UR17, UR11, UR17, UR23 ;  /* 0x000000110b1172a4 */ /* 0x000fe2000f8e0217 */
[----:B------:R-:W-:Y:S02]  /*4a50*/  ULDC.64 UR20, c[0x0][0x820] ;  /* 0x0002080000147ab9 */ /* 0x000fe40000000a00 */
[----:B------:R1:W-:Y:S01]  /*4a60*/  STS.128 [R0+0x1000], R32 ;  /* 0x0010002000007388 */ /* 0x0003e20000000c00 */
[----:B------:R-:W-:Y:S01]  /*4a70*/  UIADD3.X UR19, UR16, UR13, URZ, UP0, !UPT ;  /* 0x0000000d10137290 */ /* 0x000fe200087fe43f */
[----:B------:R-:W-:Y:S01]  /*4a80*/  IMAD.U32 R2, RZ, RZ, UR18 ;  /* 0x00000012ff027e24 */ /* 0x000fe2000f8e00ff */
[----:B------:R-:W-:Y:S01]  /*4a90*/  UIMAD UR13, UR12, UR20, URZ ;  /* 0x000000140c0d72a4 */ /* 0x000fe2000f8e023f */
[----:B------:R1:W-:Y:S01]  /*4aa0*/  STS.128 [R0+0x1800], R36 ;  /* 0x0018002400007388 */ /* 0x0003e20000000c00 */
[----:B------:R-:W-:-:S02]  /*4ab0*/  UIADD3 UR5, UR5, UR22, URZ ;  /* 0x0000001605057290 */ /* 0x000fc4000fffe03f */
[----:B------:R-:W-:Y:S01]  /*4ac0*/  UIMAD UR12, UR12, UR24, URZ ;  /* 0x000000180c0c72a4 */ /* 0x000fe2000f8e023f */
[----:B------:R1:W-:Y:S01]  /*4ad0*/  STS.128 [R0+0x2000], R40 ;  /* 0x0020002800007388 */ /* 0x0003e20000000c00 */
[----:B------:R-:W-:Y:S01]  /*4ae0*/  UIADD3 UR7, UR7, UR17, URZ ;  /* 0x0000001107077290 */ /* 0x000fe2000fffe03f */
[----:B------:R-:W-:Y:S01]  /*4af0*/  IMAD.U32 R3, RZ, RZ, UR19 ;  /* 0x00000013ff037e24 */ /* 0x000fe2000f8e00ff */
        /* <DEDUP_REMOVED lines=12> */
[----:B------:R-:W-:Y:S01]  /*4bc0*/  ULEA UR20, UP0, UR4, UR20, 0x2 ;  /* 0x0000001404147291 */ /* 0x000fe2000f80103f */
[----:B------:R1:W-:Y:S01]  /*4bd0*/  STS.128 [R0+0x4800], R60 ;  /* 0x0048003c00007388 */ /* 0x0003e20000000c00 */
[----:B------:R-:W-:Y:S02]  /*4be0*/  UIADD3 UR5, UR7, UR12, URZ ;  /* 0x0000000c07057290 */ /* 0x000fe4000fffe03f */
[----:B------:R-:W-:Y:S01]  /*4bf0*/  ULEA UR22, UP1, UR6, UR22, 0x2 ;  /* 0x0000001606167291 */ /* 0x000fe2000f82103f */
[----:B------:R1:W-:Y:S01]  /*4c00*/  STS.128 [R0+0x5000], R64 ;  /* 0x0050004000007388 */ /* 0x0003e20000000c00 */
[----:B------:R-:W-:-:S02]  /*4c10*/  ULEA.HI.X UR21, UR4, UR21, UR11, 0x2, UP0 ;  /* 0x0000001504157291 */ /* 0x000fc400080f140b */
[----:B------:R-:W-:Y:S01]  /*4c20*/  ULEA.HI.X UR5, UR6, UR23, UR5, 0x2, UP1 ;  /* 0x0000001706057291 */ /* 0x000fe200088f1405 */
[----:B------:R1:W-:Y:S01]  /*4c30*/  STS.128 [R0+0x5800], R68 ;  /* 0x0058004400007388 */ /* 0x0003e20000000c00 */
[----:B------:R-:W-:Y:S01]  /*4c40*/  UIMAD UR14, UR9, UR14, UR8 ;  /* 0x0000000e090e72a4 */ /* 0x000fe2000f8e0208 */
[----:B------:R-:W-:Y:S11]  /*4c50*/  @P0 BRA `(.L_x_1415) ;  /* 0x0000000000140947 */ /* 0x000ff60003800000 */
.L_x_1416:
[----:B------:R-:W2:Y:S04]  /*4c60*/  LDG.E.STRONG.GPU R4, desc[UR46][R2.64] ;  /* 0x0000002e02047981 */ /* 0x000ea8000c1ef900 */
[----:B--2---:R-:W-:Y:S01]  /*4c70*/  CCTL.IVALL ;  /* 0x00000000ff00798f */ /* 0x004fe20002000000 */
[----:B------:R-:W-:Y:S05]  /*4c80*/  YIELD ;  /* 0x0000000000007946 */ /* 0x000fea0003800000 */
[----:B------:R-:W-:-:S13]  /*4c90*/  ISETP.NE.AND P0, PT, R4, UR14, PT ;  /* 0x0000000e04007c0c */ /* 0x000fda000bf05270 */
[----:B------:R-:W-:Y:S05]  /*4ca0*/  @P0 BRA `(.L_x_1416) ;  /* 0xfffffffc00ec0947 */ /* 0x000fea000383ffff */
.L_x_1415:
[----:B------:R-:W-:Y:S05]  /*4cb0*/  BSYNC B0 ;  /* 0x0000000000007941 */ /* 0x000fea0003800000 */
.L_x_1414:
[----:B------:R-:W-:-:S03]  /*4cc0*/  UMOV UR4, 0xffffffff ;  /* 0xffffffff00047882 */ /* 0x000fc60000000000 */
[----:B------:R-:W-:Y:S05]  /*4cd0*/  BRA.DIV UR4, `(.L_x_1417) ;  /* 0x0000004a04a07947 */ /* 0x000fea000b800000 */
[----:B------:R-:W-:Y:S01]  /*4ce0*/  NOP ;  /* 0x0000000000007918 */ /* 0x000fe20000000000 */
.L_x_1515:
        /* <DEDUP_REMOVED lines=14> */
[----:B------:R-:W-:-:S09]  /*4dd0*/  UMOV UR4, UR22 ;  /* 0x0000001600047c82 */ /* 0x000fd20008000000 */
.L_x_1420:
[----:B------:R-:W-:Y:S01]  /*4de0*/  @P0 ELECT P2, URZ, PT ;  /* 0x00000000003f082f */ /* 0x000fe20003840000 */
[----:B------:R2:W-:-:S12]  /*4df0*/  UBLKRED.G.S.ADD.F32.RN [UR4], [UR10], UR6, desc[UR8] ;  /* 0x000008040a0073bb */ /* 0x0005d800080a1406 */
[----:B------:R-:W-:Y:S02]  /*4e00*/  @P2 PLOP3.LUT P0, PT, P2, PT, PT, 0x8, 0x0 ;  /* 0x000000000000281c */ /* 0x000fe4000170e170 */
[----:B------:R-:W-:-:S11]  /*4e10*/  PLOP3.LUT P2, PT, PT, PT, PT, 0x8, 0x0 ;  /* 0x000000000000781c */ /* 0x000fd60003f4e170 */
[----:B--2---:R-:W-:Y:S05]  /*4e20*/  @P0 BRA.U.ANY `(.L_x_1420) ;  /* 0xfffffffd00ec0947 */ /* 0x004fea000393ffff */
[----:B------:R0:W-:Y:S01]  /*4e30*/  UTMACMDFLUSH ;  /* 0x00000000000079b7 */ /* 0x0001e20000000000 */
[----:B------:R-:W-:-:S04]  /*4e40*/  DEPBAR.LE SB0, 0x0 ;  /* 0x000080000000791a */ /* 0x000fc80000000000 */
.L_x_1419:
[----:B------:R-:W-:Y:S05]  /*4e50*/  BSYNC B0 ;  /* 0x0000000000007941 */ /* 0x000fea0003800000 */
.L_x_1418:
        /* <DEDUP_REMOVED lines=14> */
.L_x_1422:
[----:B------:R-:W-:Y:S05]  /*4f40*/  BSYNC B0 ;  /* 0x0000000000007941 */ /* 0x000fea0003800000 */
.L_x_1421:
        /* <DEDUP_REMOVED lines=20> */
.L_x_1425:
[----:B-12---:R-:W2:Y:S04]  /*5090*/  LDG.E.STRONG.GPU R0, desc[UR46][R2.64] ;  /* 0x0000002e02007981 */ /* 0x006ea8000c1ef900 */
[----:B--2---:R-:W-:Y:S01]  /*50a0*/  CCTL.IVALL ;  /* 0x00000000ff00798f */ /* 0x004fe20002000000 */
[----:B------:R-:W-:Y:S05]  /*50b0*/  YIELD ;  /* 0x0000000000007946 */ /* 0x000fea0003800000 */
[----:B------:R-:W-:-:S13]  /*50c0*/  ISETP.NE.AND P0, PT, R0, UR14, PT ;  /* 0x0000000e00007c0c */ /* 0x000fda000bf05270 */
[----:B------:R-:W-:Y:S05]  /*50d0*/  @P0 BRA `(.L_x_1425) ;  /* 0xfffffffc00ec0947 */ /* 0x000fea000383ffff */
.L_x_1424:
[----:B------:R-:W-:Y:S05]  /*50e0*/  BSYNC B0 ;  /* 0x0000000000007941 */ /* 0x000fea0003800000 */
.L_x_1423:
[----:B------:R-:W-:-:S03]  /*50f0*/  UMOV UR4, 0xffffffff ;  /* 0xffffffff00047882 */ /* 0x000fc60000000000 */
[----:B------:R-:W-:Y:S05]  /*5100*/  BRA.DIV UR4, `(.L_x_1426) ;  /* 0x0000004604b07947 */ /* 0x000fea000b800000 */
[----:B------:R-:W-:Y:S01]  /*5110*/  NOP ;  /* 0x0000000000007918 */ /* 0x000fe20000000000 */
.L_x_1518:
        /* <DEDUP_REMOVED lines=16> */
.L_x_1429:
[----:B------:R-:W-:Y:S01]  /*5220*/  @P0 ELECT P2, URZ, PT ;  /* 0x00000000003f082f */ /* 0x000fe20003840000 */
[----:B------:R3:W-:-:S12]  /*5230*/  UBLKRED.G.S.ADD.F32.RN [UR4], [UR10], UR6, desc[UR8] ;  /* 0x000008040a0073bb */ /* 0x0007d800080a1406 */
[----:B------:R-:W-:Y:S02]  /*5240*/  @P2 PLOP3.LUT P0, PT, P2, PT, PT, 0x8, 0x0 ;  /* 0x000000000000281c */ /* 0x000fe4000170e170 */
[----:B------:R-:W-:-:S11]  /*5250*/  PLOP3.LUT P2, PT, PT, PT, PT, 0x8, 0x0 ;  /* 0x000000000000781c */ /* 0x000fd60003f4e170 */
[----:B---3--:R-:W-:Y:S05]  /*5260*/  @P0 BRA.U.ANY `(.L_x_1429) ;  /* 0xfffffffd00ec0947 */ /* 0x008fea000393ffff */
[----:B------:R0:W-:Y:S01]  /*5270*/  UTMACMDFLUSH ;  /* 0x00000000000079b7 */ /* 0x0001e20000000000 */
[----:B------:R-:W-:-:S04]  /*5280*/  DEPBAR.LE SB0, 0x0 ;  /* 0x000080000000791a */ /* 0x000fc80000000000 */
.L_x_1428:
[----:B------:R-:W-:Y:S05]  /*5290*/  BSYNC B0 ;  /* 0x0000000000007941 */ /* 0x000fea0003800000 */
.L_x_1427:
        /* <DEDUP_REMOVED lines=14> */
.L_x_1390:
        /* <DEDUP_REMOVED lines=33> */
.L_x_1431:
[----:B------:R-:W-:-:S05]  /*5590*/  UMOV UR11, UR5 ;  /* 0x00000005000b7c82 */ /* 0x000fca0008000000 */
.L_x_1432:
[----:B------:R-:W-:Y:S01]  /*55a0*/  ULEA UR6, UR23, UR6, 0x7 ;  /* 0x0000000617067291 */ /* 0x000fe2000f8e383f */
[----:B------:R-:W-:Y:S01]  /*55b0*/  ULDC UR7, c[0x0][0x290] ;  /* 0x0000a40000077ab9 */ /* 0x000fe20000000800 */
[----:B------:R-:W-:Y:S01]  /*55c0*/  ULDC UR8, c[0x0][0x74c] ;  /* 0x0001d30000087ab9 */ /* 0x000fe20000000800 */
[----:B------:R-:W-:Y:S01]  /*55d0*/  ULDC.64 UR12, c[0x0][0x2d8] ;  /* 0x0000b600000c7ab9 */ /* 0x000fe20000000a00 */
[----:B------:R-:W-:Y:S02]  /*55e0*/  UIADD3 UR7, -UR8, UR6, -UR7 ;  /* 0x0000000608077290 */ /* 0x000fe4000fffe907 */
[----:B------:R-:W-:Y:S02]  /*55f0*/  UIMAD UR6, UR4, UR12, URZ ;  /* 0x0000000c040672a4 */ /* 0x000fe4000f8e023f */
[----:B------:R-:W-:Y:S02]  /*5600*/  USHF.R.S32.HI UR8, URZ, 0x1f, UR7 ;  /* 0x0000001f3f087899 */ /* 0x000fe40008011407 */
[----:B------:R-:W-:-:S02]  /*5610*/  UIMAD UR6, UR17, UR13, UR6 ;  /* 0x0000000d110672a4 */ /* 0x000fc4000f8e0206 */
[----:B------:R-:W-:Y:S02]  /*5620*/  ULEA.HI UR7, UR8, UR7, URZ, 0x6 ;  /* 0x0000000708077291 */ /* 0x000fe4000f8f303f */
[----:B------:R-:W-:Y:S02]  /*5630*/  UIMAD.WIDE.U32 UR8, UR17, UR12, URZ ;  /* 0x0000000c110872a5 */ /* 0x000fe4000f8e003f */
[----:B------:R-:W-:Y:S02]  /*5640*/  USHF.R.S32.HI UR10, URZ, 0x6, UR7 ;  /* 0x000000063f0a7899 */ /* 0x000fe40008011407 */
[----:B------:R-:W-:Y:S02]  /*5650*/  UIADD3 UR9, UR9, UR6, URZ ;  /* 0x0000000609097290 */ /* 0x000fe4000fffe03f */
[----:B------:R-:W-:Y:S02]  /*5660*/  UISETP.LT.AND UP0, UPT, URZ, UR10, UPT ;  /* 0x0000000a3f00728c */ /* 0x000fe4000bf01270 */
[----:B------:R-:W-:-:S02]  /*5670*/  USHF.R.S32.HI UR7, URZ, 0x1f, UR16 ;  /* 0x0000001f3f077899 */ /* 0x000fc40008011410 */
[----:B------:R-:W-:Y:S01]  /*5680*/  USEL UR6, URZ, UR10, !UP0 ;  /* 0x0000000a3f067287 */ /* 0x000fe2000c000000 */
[----:B------:R-:W-:Y:S01]  /*5690*/  ULDC.64 UR12, c[0x0][0x2e0] ;  /* 0x0000b800000c7ab9 */ /* 0x000fe20000000a00 */
[----:B------:R-:W-:Y:S02]  /*56a0*/  ULDC UR15, c[0x0][0x288] ;  /* 0x0000a200000f7ab9 */ /* 0x000fe40000000800 */
[----:B------:R-:W-:Y:S02]  /*56b0*/  UISETP.GT.AND UP0, UPT, UR11, UR6, UPT ;  /* 0x000000060b00728c */ /* 0x000fe4000bf04270 */
[----:B------:R-:W-:Y:S02]  /*56c0*/  UIMAD UR7, UR7, UR12, URZ ;  /* 0x0000000c070772a4 */ /* 0x000fe4000f8e023f */
[----:B------:R-:W-:Y:S02]  /*56d0*/  UIMAD UR10, UR16, UR15, URZ ;  /* 0x0000000f100a72a4 */ /* 0x000fe4000f8e023f */
[----:B------:R-:W-:Y:S01]  /*56e0*/  PLOP3.LUT P1, PT, PT, PT, UP0, 0x80, 0x0 ;  /* 0x000000000000781c */ /* 0x000fe20003f2f008 */
[----:B------:R-:W-:-:S02]  /*56f0*/  UIMAD UR14, UR16, UR13, UR7 ;  /* 0x0000000d100e72a4 */ /* 0x000fc4000f8e0207 */
        /* <DEDUP_REMOVED lines=26> */
.L_x_1437:
[----:B------:R-:W2:Y:S04]  /*58a0*/  LDG.E.STRONG.GPU R0, desc[UR46][R2.64] ;  /* 0x0000002e02007981 */ /* 0x000ea8000c1ef900 */
[----:B--2---:R-:W-:Y:S01]  /*58b0*/  CCTL.IVALL ;  /* 0x00000000ff00798f */ /* 0x004fe20002000000 */
[----:B------:R-:W-:Y:S05]  /*58c0*/  YIELD ;  /* 0x0000000000007946 */ /* 0x000fea0003800000 */
[----:B------:R-:W-:-:S13]  /*58d0*/  ISETP.NE.AND P1, PT, R0, UR23, PT ;  /* 0x0000001700007c0c */ /* 0x000fda000bf25270 */
[----:B------:R-:W-:Y:S05]  /*58e0*/  @P1 BRA `(.L_x_1437) ;  /* 0xfffffffc00ec1947 */ /* 0x000fea000383ffff */
.L_x_1436:
[----:B------:R-:W-:Y:S05]  /*58f0*/  BSYNC B0 ;  /* 0x0000000000007941 */ /* 0x000fea0003800000 */
.L_x_1435:
[----:B------:R-:W-:-:S03]  /*5900*/  UMOV UR4, 0xffffffff ;  /* 0xffffffff00047882 */ /* 0x000fc60000000000 */
[----:B------:R-:W-:Y:S05]  /*5910*/  BRA.DIV UR4, `(.L_x_1438) ;  /* 0x0000003e04c87947 */ /* 0x000fea000b800000 */
[----:B------:R-:W-:Y:S01]  /*5920*/  NOP ;  /* 0x0000000000007918 */ /* 0x000fe20000000000 */
.L_x_1521:
        /* <DEDUP_REMOVED lines=22> */
.L_x_1440:
[----:B------:R-:W-:Y:S05]  /*5a90*/  BSYNC B0 ;  /* 0x0000000000007941 */ /* 0x000fea0003800000 */
.L_x_1439:
        /* <DEDUP_REMOVED lines=20> */
.L_x_1442:
[----:B------:R-:W-:Y:S05]  /*5be0*/  BSYNC B0 ;  /* 0x0000000000007941 */ /* 0x000fea0003800000 */
.L_x_1441:
[----:B------:R-:W-:Y:S06]  /*5bf0*/  BAR.ARV 0xa, 0xa0 ;  /* 0x0282800000007b1d */ /* 0x000fec0000002000 */
[----:B------:R-:W-:Y:S04]  /*5c00*/  BSSY B0, `(.L_x_1443) ;  /* 0x0000003000007945 */ /* 0x000fe80003800000 */
[----:B------:R-:W-:Y:S05]  /*5c10*/  @!P0 BRA `(.L_x_1444) ;  /* 0x0000000000048947 */ /* 0x000fea0003800000 */
[----:B------:R-:W-:-:S04]  /*5c20*/  DEPBAR.LE SB0, 0x0 ;  /* 0x000080000000791a */ /* 0x000fc80000000000 */
.L_x_1444:
[----:B------:R-:W-:Y:S05]  /*5c30*/  BSYNC B0 ;  /* 0x0000000000007941 */ /* 0x000fea0003800000 */
.L_x_1443:
        /* <DEDUP_REMOVED lines=19> */
.L_x_1446:
[----:B------:R-:W-:Y:S05]  /*5d70*/  BSYNC B0 ;  /* 0x0000000000007941 */ /* 0x000fea0003800000 */
.L_x_1445:
[----:B------:R-:W-:Y:S01]  /*5d80*/  UIADD3 UR18, UR6, 0x1, URZ ;  /* 0x0000000106127890 */ /* 0x000fe2000fffe03f */
[----:B------:R-:W-:Y:S11]  /*5d90*/  BRA `(.L_x_1447) ;  /* 0x0000000000047947 */ /* 0x000ff60003800000 */
.L_x_1434:
[----:B------:R-:W-:-:S05]  /*5da0*/  UMOV UR18, UR6 ;  /* 0x0000000600127c82 */ /* 0x000fca0008000000 */
.L_x_1447:
        /* <DEDUP_REMOVED lines=12> */
.L_x_1472:
        /* <DEDUP_REMOVED lines=11> */
.L_x_1450:
[----:B------:R-:W2:Y:S04]  /*5f20*/  LDG.E.STRONG.GPU R0, desc[UR46][R2.64] ;  /* 0x0000002e02007981 */ /* 0x000ea8000c1ef900 */
[----:B--2---:R-:W-:Y:S01]  /*5f30*/  CCTL.IVALL ;  /* 0x00000000ff00798f */ /* 0x004fe20002000000 */
[----:B------:R-:W-:Y:S05]  /*5f40*/  YIELD ;  /* 0x0000000000007946 */ /* 0x000fea0003800000 */
[----:B------:R-:W-:-:S13]  /*5f50*/  ISETP.NE.AND P1, PT, R0, UR23, PT ;  /* 0x0000001700007c0c */ /* 0x000fda000bf25270 */
[----:B------:R-:W-:Y:S05]  /*5f60*/  @P1 BRA `(.L_x_1450) ;  /* 0xfffffffc00ec1947 */ /* 0x000fea000383ffff */
.L_x_1449:
[----:B------:R-:W-:Y:S05]  /*5f70*/  BSYNC B0 ;  /* 0x0000000000007941 */ /* 0x000fea0003800000 */
.L_x_1448:
[----:B------:R-:W-:-:S03]  /*5f80*/  UMOV UR16, 0xffffffff ;  /* 0xffffffff00107882 */ /* 0x000fc60000000000 */
[----:B------:R-:W-:Y:S05]  /*5f90*/  BRA.DIV UR16, `(.L_x_1451) ;  /* 0x0000003a10447947 */ /* 0x000fea000b800000 */
[----:B------:R-:W-:Y:S01]  /*5fa0*/  NOP ;  /* 0x0000000000007918 */ /* 0x000fe20000000000 */
.L_x_1524:
        /* <DEDUP_REMOVED lines=19> */
.L_x_1453:
[----:B------:R-:W-:Y:S05]  /*60e0*/  BSYNC B0 ;  /* 0x0000000000007941 */ /* 0x000fea0003800000 */
.L_x_1452:
        /* <DEDUP_REMOVED lines=15> */
.L_x_1455:
[----:B------:R-:W-:Y:S05]  /*61e0*/  BSYNC B0 ;  /* 0x0000000000007941 */ /* 0x000fea0003800000 */
.L_x_1454:
[----:B------:R-:W-:Y:S06]  /*61f0*/  BAR.ARV 0xa, 0xa0 ;  /* 0x0282800000007b1d */ /* 0x000fec0000002000 */
[----:B------:R-:W-:Y:S04]  /*6200*/  BSSY B0, `(.L_x_1456) ;  /* 0x0000003000007945 */ /* 0x000fe80003800000 */
[----:B------:R-:W-:Y:S05]  /*6210*/  @!P0 BRA `(.L_x_1457) ;  /* 0x0000000000048947 */ /* 0x000fea0003800000 */
[----:B------:R-:W-:-:S04]  /*6220*/  DEPBAR.LE SB0, 0x0 ;  /* 0x000080000000791a */ /* 0x000fc80000000000 */
.L_x_1457:
[----:B------:R-:W-:Y:S05]  /*6230*/  BSYNC B0 ;  /* 0x0000000000007941 */ /* 0x000fea0003800000 */
.L_x_1456:
        /* <DEDUP_REMOVED lines=19> */
.L_x_1459:
[----:B------:R-:W-:Y:S05]  /*6370*/  BSYNC B0 ;  /* 0x0000000000007941 */ /* 0x000fea0003800000 */
.L_x_1458:
        /* <DEDUP_REMOVED lines=9> */
.L_x_1462:
[----:B------:R-:W2:Y:S04]  /*6410*/  LDG.E.STRONG.GPU R0, desc[UR46][R2.64] ;  /* 0x0000002e02007981 */ /* 0x000ea8000c1ef900 */
[----:B--2---:R-:W-:Y:S01]  /*6420*/  CCTL.IVALL ;  /* 0x00000000ff00798f */ /* 0x004fe20002000000 */
[----:B------:R-:W-:Y:S05]  /*6430*/  YIELD ;  /* 0x0000000000007946 */ /* 0x000fea0003800000 */
[----:B------:R-:W-:-:S13]  /*6440*/  ISETP.NE.AND P1, PT, R0, UR23, PT ;  /* 0x0000001700007c0c */ /* 0x000fda000bf25270 */
[----:B------:R-:W-:Y:S05]  /*6450*/  @P1 BRA `(.L_x_1462) ;  /* 0xfffffffc00ec1947 */ /* 0x000fea000383ffff */
.L_x_1461:
[----:B------:R-:W-:Y:S05]  /*6460*/  BSYNC B0 ;  /* 0x0000000000007941 */ /* 0x000fea0003800000 */
.L_x_1460:
[----:B------:R-:W-:-:S03]  /*6470*/  UMOV UR12, 0xffffffff ;  /* 0xffffffff000c7882 */ /* 0x000fc60000000000 */
[----:B------:R-:W-:Y:S05]  /*6480*/  BRA.DIV UR12, `(.L_x_1463) ;  /* 0x000000360c247947 */ /* 0x000fea000b800000 */
[----:B------:R-:W-:Y:S01]  /*6490*/  NOP ;  /* 0x0000000000007918 */ /* 0x000fe20000000000 */
.L_x_1527:
        /* <DEDUP_REMOVED lines=15> */
.L_x_1465:
[----:B------:R-:W-:Y:S05]  /*6590*/  BSYNC B0 ;  /* 0x0000000000007941 */ /* 0x000fea0003800000 */
.L_x_1464:
        /* <DEDUP_REMOVED lines=15> */
.L_x_1467:
[----:B------:R-:W-:Y:S05]  /*6690*/  BSYNC B0 ;  /* 0x0000000000007941 */ /* 0x000fea0003800000 */
.L_x_1466:
[----:B------:R-:W-:Y:S06]  /*66a0*/  BAR.ARV 0xa, 0xa0 ;  /* 0x0282800000007b1d */ /* 0x000fec0000002000 */
[----:B------:R-:W-:Y:S04]  /*66b0*/  BSSY B0, `(.L_x_1468) ;  /* 0x0000003000007945 */ /* 0x000fe80003800000 */
[----:B------:R-:W-:Y:S05]  /*66c0*/  @!P0 BRA `(.L_x_1469) ;  /* 0x0000000000048947 */ /* 0x000fea0003800000 */
[----:B------:R-:W-:-:S04]  /*66d0*/  DEPBAR.LE SB0, 0x0 ;  /* 0x000080000000791a */ /* 0x000fc80000000000 */
.L_x_1469:
[----:B------:R-:W-:Y:S05]  /*66e0*/  BSYNC B0 ;  /* 0x0000000000007941 */ /* 0x000fea0003800000 */
.L_x_1468:
        /* <DEDUP_REMOVED lines=19> */
.L_x_1471:
[----:B------:R-:W-:Y:S05]  /*6820*/  BSYNC B0 ;  /* 0x0000000000007941 */ /* 0x000fea0003800000 */
.L_x_1470:
[----:B------:R-:W-:Y:S02]  /*6830*/  UIADD3 UR6, UR6, 0x2, URZ ;  /* 0x0000000206067890 */ /* 0x000fe4000fffe03f */
[----:B------:R-:W-:Y:S02]  /*6840*/  UIADD3 UR4, UR4, 0x3000, URZ ;  /* 0x0000300004047890 */ /* 0x000fe4000fffe03f */
[----:B------:R-:W-:-:S06]  /*6850*/  UISETP.GE.AND UP0, UPT, UR6, UR11, UPT ;  /* 0x0000000b0600728c */ /* 0x000fcc000bf06270 */
[----:B------:R-:W-:-:S13]  /*6860*/  PLOP3.LUT P1, PT, PT, PT, UP0, 0x80, 0x0 ;  /* 0x000000000000781c */ /* 0x000fda0003f2f008 */
[----:B------:R-:W-:Y:S05]  /*6870*/  @!P1 BRA `(.L_x_1472) ;  /* 0xfffffff4007c9947 */ /* 0x000fea000383ffff */
.L_x_1433:
        /* <DEDUP_REMOVED lines=41> */
.L_x_1475:
[----:B------:R-:W-:Y:S05]  /*6b10*/  BSYNC B0 ;  /* 0x0000000000007941 */ /* 0x000fea0003800000 */
.L_x_1474:
[----:B------:R-:W-:Y:S05]  /*6b20*/  BRA `(.L_x_1476) ;  /* 0x0000000000047947 */ /* 0x000fea0003800000 */
.L_x_1473:
[----:B------:R-:W-:-:S05]  /*6b30*/  UMOV UR4, UR6 ;  /* 0x0000000600047c82 */ /* 0x000fca0008000000 */
.L_x_1476:
        /* <DEDUP_REMOVED lines=11> */
.L_x_1481:
        /* <DEDUP_REMOVED lines=24> */
.L_x_1478:
[----:B------:R-:W-:Y:S05]  /*6d70*/  BSYNC B0 ;  /* 0x0000000000007941 */ /* 0x000fea0003800000 */
.L_x_1477:
        /* <DEDUP_REMOVED lines=24> */
.L_x_1480:
[----:B------:R-:W-:Y:S05]  /*6f00*/  BSYNC B0 ;  /* 0x0000000000007941 */ /* 0x000fea0003800000 */
.L_x_1479:
[----:B------:R-:W-:Y:S02]  /*6f10*/  UIADD3 UR11, UR11, 0x2, URZ ;  /* 0x000000020b0b7890 */ /* 0x000fe4000fffe03f */
[----:B------:R-:W-:Y:S02]  /*6f20*/  ULEA UR8, UR18, UR8, 0x1 ;  /* 0x0000000812087291 */ /* 0x000fe4000f8e083f */
[----:B------:R-:W-:Y:S02]  /*6f30*/  ULEA UR9, UR18, UR9, 0x1 ;  /* 0x0000000912097291 */ /* 0x000fe4000f8e083f */
[----:B------:R-:W-:-:S13]  /*6f40*/  ISETP.NE.AND P0, PT, RZ, UR11, PT ;  /* 0x0000000bff007c0c */ /* 0x000fda000bf05270 */
[----:B------:R-:W-:Y:S05]  /*6f50*/  @!P0 BRA `(.L_x_1392) ;  /* 0x0000002400948947 */ /* 0x000fea0003800000 */
[----:B------:R-:W-:Y:S05]  /*6f60*/  BRA `(.L_x_1481) ;  /* 0xfffffffc00207947 */ /* 0x000fea000383ffff */
.L_x_1430:
        /* <DEDUP_REMOVED lines=33> */
.L_x_1483:
        /* <DEDUP_REMOVED lines=43> */
.L_x_1528:
        /* <DEDUP_REMOVED lines=15> */
.L_x_1486:
        /* <DEDUP_REMOVED lines=60> */
[----:B------:R-:W-:-:S02]  /*78e0*/  UIADD3 UR56, UR8, 0x3000, URZ ;  /* 0x0000300008387890 */ /* 0x000fc4000fffe03f */
[----:B------:R-:W-:Y:S01]  /*78f0*/  VIADD R6, R0, 0xffffffff ;  /* 0xffffffff00067836 */ /* 0x000fe20000000000 */
[----:B------:R-:W-:Y:S01]  /*7900*/  UMOV UR58, 0x30 ;  /* 0x00000030003a7882 */ /* 0x000fe20000000000 */
[----:B------:R-:W-:Y:S01]  /*7910*/  UMOV UR59, UR11 ;  /* 0x0000000b003b7c82 */ /* 0x000fe20008000000 */
[----:B------:R-:W-:Y:S01]  /*7920*/  UMOV UR60, UR12 ;  /* 0x0000000c003c7c82 */ /* 0x000fe20008000000 */
[----:B------:R-:W-:Y:S01]  /*7930*/  UMOV UR61, UR21 ;  /* 0x00000015003d7c82 */ /* 0x000fe20008000000 */
[----:B------:R1:W-:Y:S01]  /*7940*/  STL [R1], R6 ;  /* 0x0000000601007387 */ /* 0x0003e20000100800 */
[----:B------:R-:W-:Y:S01]  /*7950*/  ISETP.GE.AND P1, PT, R4, R6, PT ;  /* 0x000000060400720c */ /* 0x000fe20003f26270 */
[----:B------:R-:W-:Y:S01]  /*7960*/  UMOV UR57, UR9 ;  /* 0x0000000900397c82 */ /* 0x000fe20008000000 */
        /* <DEDUP_REMOVED lines=28> */
[----:B--2---:R-:W-:Y:S01]  /*7b30*/  UMOV UR10, 0x40 ;  /* 0x00000040000a7882 */ /* 0x004fe20000000000 */
[----:B------:R1:W-:Y:S01]  /*7b40*/  UTMALDG.4D [UR56], [UR54], desc[UR16] ;  /* 0x00001038360075b4 */ /* 0x0003e20008019000 */
[----:B------:R1:W-:Y:S01]  /*7b50*/  UTMALDG.4D [UR48], [UR54], desc[UR16] ;  /* 0x00001030360075b4 */ /* 0x0003e20008019000 */
[----:B---3--:R-:W-:Y:S01]  /*7b60*/  UIADD3 UR24, UR8, 0x6000, URZ ;  /* 0x0000600008187890 */ /* 0x008fe2000fffe03f */
[----:B------:R-:W-:Y:S01]  /*7b70*/  UMOV UR26, UR18 ;  /* 0x00000012001a7c82 */ /* 0x000fe20008000000 */
[----:B------:R1:W-:Y:S01]  /*7b80*/  UTMALDG.4D [UR40], [UR54], desc[UR16] ;  /* 0x00001028360075b4 */ /* 0x0003e20008019000 */
[----:B----4-:R-:W-:-:S02]  /*7b90*/  UIADD3 UR32, UR8, 0x8000, URZ ;  /* 0x0000800008207890 */ /* 0x010fc4000fffe03f */
        /* <DEDUP_REMOVED lines=23> */
.L_x_1497:
[----:B--234-:R-:W-:-:S04]  /*7d10*/  SHF.L.U32 R21, R11, 0x1f, RZ ;  /* 0x0000001f0b157819 */ /* 0x01cfc800000006ff */
[----:B------:R-:W1:Y:S02]  /*7d20*/  SYNCS.PHASECHK.TRANS64.TRYWAIT P1, [R16+URZ+0x26840], R21 ;  /* 0x02684015100075a7 */ /* 0x000e64000802017f */
[----:B-1----:R-:W-:Y:S05]  /*7d30*/  @!P1 BRA `(.L_x_1489) ;  /* 0x0000001c00289947 */ /* 0x002fea0003800000 */
.L_x_1529:
[----:B------:R-:W-:Y:S05]  /*7d40*/  @P0 BRA `(.L_x_1490) ;  /* 0x0000000000140947 */ /* 0x000fea0003800000 */
[----:B------:R-:W-:Y:S01]  /*7d50*/  ISETP.NE.AND P1, PT, R6, RZ, PT ;  /* 0x000000ff0600720c */ /* 0x000fe20003f25270 */
[----:B------:R-:W-:-:S04]  /*7d60*/  IMAD.MOV.U32 R3, RZ, RZ, 0x3100 ;  /* 0x00003100ff037424 */ /* 0x000fc800078e00ff */
[----:B------:R3:W-:Y:S08]  /*7d70*/  SYNCS.ARRIVE.TRANS64 RZ, [R16+URZ+0x26830], R3 ;  /* 0x0268300310ff79a7 */ /* 0x0007f0000800003f */
[----:B------:R-:W-:Y:S05]  /*7d80*/  @!P1 BRA `(.L_x_1490) ;  /* 0x0000000000049947 */ /* 0x000fea0003800000 */
[----:B------:R-:W-:Y:S01]  /*7d90*/  BPT.TRAP 0x1 ;  /* 0x000000040000795c */ /* 0x000fe20000300000 */
.L_x_1490:
        /* <DEDUP_REMOVED lines=43> */
.L_x_1530:
[----:B------:R-:W-:Y:S05]  /*8050*/  @P0 BRA `(.L_x_1492) ;  /* 0x0000000000140947 */ /* 0x000fea0003800000 */
[----:B------:R-:W-:Y:S01]  /*8060*/  ISETP.NE.AND P1, PT, R6, RZ, PT ;  /* 0x000000ff0600720c */ /* 0x000fe20003f25270 */
[----:B------:R-:W-:-:S04]  /*8070*/  IMAD.MOV.U32 R2, RZ, RZ, 0x3100 ;  /* 0x00003100ff027424 */ /* 0x000fc800078e00ff */
[----:B------:R3:W-:Y:S08]  /*8080*/  SYNCS.ARRIVE.TRANS64 RZ, [R16+URZ+0x26818], R2 ;  /* 0x0268180210ff79a7 */ /* 0x0007f0000800003f */
[----:B------:R-:W-:Y:S05]  /*8090*/  @!P1 BRA `(.L_x_1492) ;  /* 0x0000000000049947 */ /* 0x000fea0003800000 */
[----:B------:R-:W-:Y:S01]  /*80a0*/  BPT.TRAP 0x1 ;  /* 0x000000040000795c */ /* 0x000fe20000300000 */
.L_x_1492:
        /* <DEDUP_REMOVED lines=43> */
.L_x_1531:
[----:B------:R-:W-:Y:S05]  /*8360*/  @P0 BRA `(.L_x_1494) ;  /* 0x0000000000140947 */ /* 0x000fea0003800000 */
[----:B------:R-:W-:Y:S01]  /*8370*/  ISETP.NE.AND P1, PT, R6, RZ, PT ;  /* 0x000000ff0600720c */ /* 0x000fe20003f25270 */
[----:B-123--:R-:W-:-:S04]  /*8380*/  IMAD.MOV.U32 R21, RZ, RZ, 0x3100 ;  /* 0x00003100ff157424 */ /* 0x00efc800078e00ff */
[----:B------:R4:W-:Y:S08]  /*8390*/  SYNCS.ARRIVE.TRANS64 RZ, [R16+URZ+0x26838], R21 ;  /* 0x0268381510ff79a7 */ /* 0x0009f0000800003f */
[----:B------:R-:W-:Y:S05]  /*83a0*/  @!P1 BRA `(.L_x_1494) ;  /* 0x0000000000049947 */ /* 0x000fea0003800000 */
[----:B------:R-:W-:Y:S01]  /*83b0*/  BPT.TRAP 0x1 ;  /* 0x000000040000795c */ /* 0x000fe20000300000 */
.L_x_1494:
        /* <DEDUP_REMOVED lines=38> */
.L_x_1533:
[----:B------:R-:W-:Y:S05]  /*8620*/  @P0 BRA `(.L_x_1496) ;  /* 0x0000000000140947 */ /* 0x000fea0003800000 */
[----:B------:R-:W-:Y:S01]  /*8630*/  ISETP.NE.AND P1, PT, R6, RZ, PT ;  /* 0x000000ff0600720c */ /* 0x000fe20003f25270 */
[----:B------:R-:W-:-:S04]  /*8640*/  IMAD.MOV.U32 R5, RZ, RZ, 0x3100 ;  /* 0x00003100ff057424 */ /* 0x000fc800078e00ff */
[----:B------:R1:W-:Y:S08]  /*8650*/  SYNCS.ARRIVE.TRANS64 RZ, [R16+URZ+0x26810], R5 ;  /* 0x0268100510ff79a7 */ /* 0x0003f0000800003f */
[----:B------:R-:W-:Y:S05]  /*8660*/  @!P1 BRA `(.L_x_1496) ;  /* 0x0000000000049947 */ /* 0x000fea0003800000 */
[----:B------:R-:W-:Y:S01]  /*8670*/  BPT.TRAP 0x1 ;  /* 0x000000040000795c */ /* 0x000fe20000300000 */
.L_x_1496:
        /* <DEDUP_REMOVED lines=44> */
.L_x_1488:
[----:B------:R-:W3:Y:S02]  /*8940*/  LDL.LU R4, [R1+0x4] ;  /* 0x0000040001047983 */ /* 0x000ee40000300800 */
[----:B---3--:R-:W-:Y:S02]  /*8950*/  ISETP.NE.AND P1, PT, R4, RZ, PT ;  /* 0x000000ff0400720c */ /* 0x008fe40003f25270 */
[----:B------:R1:W5:Y:S11]  /*8960*/  LDL R4, [R1] ;  /* 0x0000000001047983 */ /* 0x0003760000100800 */
[----:B-1----:R-:W-:Y:S05]  /*8970*/  @!P1 BRA `(.L_x_1487) ;  /* 0x0000000400809947 */ /* 0x002fea0003800000 */
[----:B------:R-:W-:-:S04]  /*8980*/  SHF.L.U32 R13, R11, 0x1f, RZ ;  /* 0x0000001f0b0d7819 */ /* 0x000fc800000006ff */
[----:B------:R-:W1:Y:S02]  /*8990*/  SYNCS.PHASECHK.TRANS64.TRYWAIT P1, [R16+URZ+0x26840], R13 ;  /* 0x0268400d100075a7 */ /* 0x000e64000802017f */
[----:B-1----:R-:W-:Y:S05]  /*89a0*/  @!P1 BRA `(.L_x_1498) ;  /* 0x0000001000609947 */ /* 0x002fea0003800000 */
.L_x_1534:
[----:B------:R-:W-:Y:S05]  /*89b0*/  @P0 BRA `(.L_x_1499) ;  /* 0x0000000000140947 */ /* 0x000fea0003800000 */
[----:B------:R-:W-:Y:S01]  /*89c0*/  ISETP.NE.AND P1, PT, R6, RZ, PT ;  /* 0x000000ff0600720c */ /* 0x000fe20003f25270 */
[----:B--2---:R-:W-:-:S04]  /*89d0*/  IMAD.MOV.U32 R5, RZ, RZ, 0x3100 ;  /* 0x00003100ff057424 */ /* 0x004fc800078e00ff */
[----:B------:R3:W-:Y:S08]  /*89e0*/  SYNCS.ARRIVE.TRANS64 RZ, [R16+URZ+0x26830], R5 ;  /* 0x0268300510ff79a7 */ /* 0x0007f0000800003f */
[----:B------:R-:W-:Y:S05]  /*89f0*/  @!P1 BRA `(.L_x_1499) ;  /* 0x0000000000049947 */ /* 0x000fea0003800000 */
[----:B------:R-:W-:Y:S01]  /*8a00*/  BPT.TRAP 0x1 ;  /* 0x000000040000795c */ /* 0x000fe20000300000 */
.L_x_1499:
        /* <DEDUP_REMOVED lines=40> */
.L_x_1535:
[----:B------:R-:W-:Y:S05]  /*8c90*/  @P0 BRA `(.L_x_1501) ;  /* 0x0000000000140947 */ /* 0x000fea0003800000 */
[----:B------:R-:W-:Y:S01]  /*8ca0*/  ISETP.NE.AND P0, PT, R6, RZ, PT ;  /* 0x000000ff0600720c */ /* 0x000fe20003f05270 */
[----:B------:R-:W-:-:S04]  /*8cb0*/  IMAD.MOV.U32 R5, RZ, RZ, 0x3100 ;  /* 0x00003100ff057424 */ /* 0x000fc800078e00ff */
[----:B------:R3:W-:Y:S08]  /*8cc0*/  SYNCS.ARRIVE.TRANS64 RZ, [R16+URZ+0x26818], R5 ;  /* 0x0268180510ff79a7 */ /* 0x0007f0000800003f */
[----:B------:R-:W-:Y:S05]  /*8cd0*/  @!P0 BRA `(.L_x_1501) ;  /* 0x0000000000048947 */ /* 0x000fea0003800000 */
[----:B------:R-:W-:Y:S01]  /*8ce0*/  BPT.TRAP 0x1 ;  /* 0x000000040000795c */ /* 0x000fe20000300000 */
.L_x_1501:
        /* <DEDUP_REMOVED lines=41> */
.L_x_1487:
[----:B------:R-:W3:Y:S01]  /*8f80*/  S2R R0, SR_TID.X ;  /* 0x0000000000007919 */ /* 0x000ee20000002100 */
[----:B------:R-:W-:Y:S01]  /*8f90*/  IMAD R3, R19, 0x8, R16 ;  /* 0x0000000813037824 */ /* 0x000fe200078e0210 */
[----:B---3--:R-:W-:Y:S02]  /*8fa0*/  LOP3.LUT R2, R0, 0x7f, RZ, 0xc0, !PT ;  /* 0x0000007f00027812 */ /* 0x008fe400078ec0ff */
[----:B------:R-:W-:Y:S02]  /*8fb0*/  SHF.L.U32 R0, R11, 0x1f, RZ ;  /* 0x0000001f0b007819 */ /* 0x000fe400000006ff */
[----:B------:R-:W-:Y:S02]  /*8fc0*/  ISETP.NE.AND P1, PT, R2, RZ, PT ;  /* 0x000000ff0200720c */ /* 0x000fe40003f25270 */
[----:B------:R-:W3:Y:S02]  /*8fd0*/  SYNCS.PHASECHK.TRANS64.TRYWAIT P0, [R3+URZ+0x26840], R0 ;  /* 0x02684000030075a7 */ /* 0x000ee4000800017f */
[----:B---3--:R-:W-:Y:S09]  /*8fe0*/  @!P0 BRA `(.L_x_1502) ;  /* 0x0000000800f88947 */ /* 0x008ff20003800000 */
.L_x_1536:
[----:B------:R-:W-:Y:S05]  /*8ff0*/  @P1 BRA `(.L_x_1503) ;  /* 0x0000000000181947 */ /* 0x000fea0003800000 */
[----:B------:R-:W1:Y:S01]  /*9000*/  S2R R2, SR_TID.X ;  /* 0x0000000000027919 */ /* 0x000e620000002100 */
[----:B---3--:R-:W-:-:S04]  /*9010*/  IMAD.MOV.U32 R0, RZ, RZ, 0x3100 ;  /* 0x00003100ff007424 */ /* 0x008fc800078e00ff */
[----:B------:R3:W-:Y:S01]  /*9020*/  SYNCS.ARRIVE.TRANS64 RZ, [R3+URZ+0x26830], R0 ;  /* 0x0268300003ff79a7 */ /* 0x0007e2000800003f */
[----:B-1----:R-:W-:-:S13]  /*9030*/  LOP3.LUT P0, RZ, R2, 0x1f, RZ, 0xc0, !PT ;  /* 0x0000001f02ff7812 */ /* 0x002fda000780c0ff */
[----:B---3--:R-:W-:Y:S05]  /*9040*/  @!P0 BRA `(.L_x_1503) ;  /* 0x0000000000048947 */ /* 0x008fea0003800000 */
[----:B------:R-:W-:Y:S01]  /*9050*/  BPT.TRAP 0x1 ;  /* 0x000000040000795c */ /* 0x000fe20000300000 */
.L_x_1503:
        /* <DEDUP_REMOVED lines=47> */
.L_x_1484:
[----:B------:R-:W-:Y:S05]  /*9350*/  BSYNC B0 ;  /* 0x0000000000007941 */ /* 0x000fea0003800000 */
.L_x_1482:
[----:B------:R-:W-:-:S03]  /*9360*/  UMOV UR7, 0xffffffff ;  /* 0xffffffff00077882 */ /* 0x000fc60000000000 */
[----:B------:R-:W-:Y:S05]  /*9370*/  BRA.DIV UR7, `(.L_x_1504) ;  /* 0x0000000a07287947 */ /* 0x000fea000b800000 */
[----:B------:R-:W-:-:S13]  /*9380*/  ELECT P6, URZ, PT ;  /* 0x00000000003f782f */ /* 0x000fda00038c0000 */
.L_x_1539:
[----:B------:R-:W-:Y:S05]  /*9390*/  @!P6 BRA `(.L_x_1392) ;  /* 0x000000000084e947 */ /* 0x000fea0003800000 */
[----:B------:R-:W-:-:S06]  /*93a0*/  ULOP3.LUT UR7, UR38, 0x2, URZ, 0xfc, !UPT ;  /* 0x0000000226077892 */ /* 0x000fcc000f8efc3f */
[----:B------:R-:W-:-:S05]  /*93b0*/  IMAD.U32 R2, RZ, RZ, UR7 ;  /* 0x00000007ff027e24 */ /* 0x000fca000f8e00ff */
[----:B------:R-:W-:-:S13]  /*93c0*/  ISETP.NE.AND P2, PT, R2, 0x3, PT ;  /* 0x000000030200780c */ /* 0x000fda0003f45270 */
[----:B------:R-:W-:Y:S05]  /*93d0*/  @!P2 BRA `(.L_x_1505) ;  /* 0x000000000004a947 */ /* 0x000fea0003800000 */
[----:B------:R-:W-:Y:S01]  /*93e0*/  BPT.TRAP 0x1 ;  /* 0x000000040000795c */ /* 0x000fe20000300000 */
.L_x_1505:
        /* <DEDUP_REMOVED lines=15> */
.L_x_1540:
[----:B------:R-:W2:Y:S02]  /*94e0*/  SYNCS.PHASECHK.TRANS64.TRYWAIT P0, [R3+URZ], R2 ;  /* 0x00000002030075a7 */ /* 0x000ea4000800017f */
[----:B--2---:R-:W-:Y:S05]  /*94f0*/  @!P0 BRA `(.L_x_1507) ;  /* 0x0000000400fc8947 */ /* 0x004fea0003800000 */
.L_x_1541:
[----:B------:R-:W-:Y:S05]  /*9500*/  @!P2 BRA `(.L_x_1508) ;  /* 0x000000000004a947 */ /* 0x000fea0003800000 */
[----:B------:R-:W-:Y:S01]  /*9510*/  BPT.TRAP 0x1 ;  /* 0x000000040000795c */ /* 0x000fe20000300000 */
.L_x_1508:
[----:B--2---:R-:W-:-:S04]  /*9520*/  VIADD R3, R7, 0x26840 ;  /* 0x0002684007037836 */ /* 0x004fc80000000000 */
[----:B------:R-:W-:-:S04]  /*9530*/  IMAD R0, R0, 0x8, R3 ;  /* 0x0000000800007824 */ /* 0x000fc800078e0203 */
[----:B------:R-:W2:Y:S02]  /*9540*/  SYNCS.PHASECHK.TRANS64.TRYWAIT P0, [R0+URZ], R5 ;  /* 0x00000005000075a7 */ /* 0x000ea4000800017f */
[----:B--2---:R-:W-:Y:S05]  /*9550*/  @!P0 BRA `(.L_x_1509) ;  /* 0x0000000400f88947 */ /* 0x004fea0003800000 */
.L_x_1542:
[----:B------:R-:W-:-:S07]  /*9560*/  IMAD R3, R4, 0x8, R3 ;  /* 0x0000000804037824 */ /* 0x000fce00078e0203 */
.L_x_1510:
[----:B---3--:R3:W4:Y:S02]  /*9570*/  SYNCS.PHASECHK.TRANS64.TRYWAIT P0, [R3+URZ], R2 ;  /* 0x00000002030075a7 */ /* 0x008724000800017f */
[----:B----4-:R-:W-:Y:S05]  /*9580*/  @!P0 NANOSLEEP.SYNCS 0x989680 ;  /* 0x009896800000895d */ /* 0x010fea0003900000 */
[----:B------:R-:W4:Y:S02]  /*9590*/  @!P0 SYNCS.PHASECHK.TRANS64 P0, [R3+URZ], R2 ;  /* 0x00000002030085a7 */ /* 0x000f24000800007f */
[----:B----4-:R-:W-:Y:S05]  /*95a0*/  @!P0 BRA `(.L_x_1510) ;  /* 0xfffffffc00f08947 */ /* 0x010fea000383ffff */
.L_x_1392:
[----:B------:R-:W-:Y:S05]  /*95b0*/  BSYNC B6 ;  /* 0x0000000000067941 */ /* 0x000fea0003800000 */
.L_x_1389:
[----:B------:R-:W-:Y:S05]  /*95c0*/  EXIT ;  /* 0x000000000000794d */ /* 0x000fea0003800000 */
.L_x_1399:
[----:B------:R-:W-:Y:S02]  /*95d0*/  IMAD.MOV.U32 R13, RZ, RZ, R16 ;  /* 0x000000ffff0d7224 */ /* 0x000fe400078e0010 */
[----:B------:R-:W-:Y:S02]  /*95e0*/  IMAD.MOV.U32 R12, RZ, RZ, RZ ;  /* 0x000000ffff0c7224 */ /* 0x000fe400078e00ff */
[----:B------:R-:W-:Y:S02]  /*95f0*/  IMAD.MOV.U32 R11, RZ, RZ, 0x1f ;  /* 0x0000001fff0b7424 */ /* 0x000fe400078e00ff */
[----:B------:R-:W-:-:S07]  /*9600*/  IMAD.MOV.U32 R15, RZ, RZ, -0x1 ;  /* 0xffffffffff0f7424 */ /* 0x000fce00078e00ff */
[----:B------:R-:W-:Y:S05]  /*9610*/  WARPSYNC.COLLECTIVE R15, `(.L_x_1511) ;  /* 0x000000000f087348 */ /* 0x000fea0003c00000 */
[----:B------:R1:W2:Y:S02]  /*9620*/  SHFL.IDX P6, R14, R13, R12, R11 ;  /* 0x0000000c0d0e7389 */ /* 0x0002a400000c000b */
[----:B-12---:R-:W-:Y:S01]  /*9630*/  ENDCOLLECTIVE ;  /* 0x000000000000791b */ /* 0x006fe20003800000 */
.L_x_1511:
[----:B------:R-:W-:Y:S05]  /*9640*/  BRA `(.L_x_1512) ;  /* 0xffffff7800807947 */ /* 0x000fea000383ffff */
.L_x_1401:
[----:B--2---:R2:W3:Y:S02]  /*9650*/  SYNCS.PHASECHK.TRANS64.TRYWAIT P0, [R18+URZ+0x26800], R5 ;  /* 0x02680005120075a7 */ /* 0x0044e4000800017f */
[----:B---3--:R-:W-:Y:S05]  /*9660*/  @!P0 NANOSLEEP.SYNCS 0x989680 ;  /* 0x009896800000895d */ /* 0x008fea0003900000 */
[----:B------:R-:W3:Y:S02]  /*9670*/  @!P0 SYNCS.PHASECHK.TRANS64 P0, [R18+URZ+0x26800], R5 ;  /* 0x02680005120085a7 */ /* 0x000ee4000800007f */
[----:B---3--:R-:W-:Y:S05]  /*9680*/  @!P0 BRA `(.L_x_1401) ;  /* 0xfffffffc00f08947 */ /* 0x008fea000383ffff */
[----:B------:R-:W-:Y:S05]  /*9690*/  BRA `(.L_x_1400) ;  /* 0xffffff7800a87947 */ /* 0x000fea000383ffff */
.L_x_1406:
[----:B--2---:R-:W-:-:S04]  /*96a0*/  IMAD.U32 R7, RZ, RZ, UR6 ;  /* 0x00000006ff077e24 */ /* 0x004fc8000f8e00ff */
[----:B------:R2:W3:Y:S03]  /*96b0*/  SYNCS.PHASECHK.TRANS64.TRYWAIT P0, [R7+URZ+0x26810], R16 ;  /* 0x02681010070075a7 */ /* 0x0004e6000800017f */
[----:B---3--:R-:W-:Y:S05]  /*96c0*/  @!P0 NANOSLEEP.SYNCS 0x989680 ;  /* 0x009896800000895d */ /* 0x008fea0003900000 */
[----:B------:R-:W3:Y:S02]  /*96d0*/  @!P0 SYNCS.PHASECHK.TRANS64 P0, [R7+URZ+0x26810], R16 ;  /* 0x02681010070085a7 */ /* 0x000ee4000800007f */
[----:B---3--:R-:W-:Y:S05]  /*96e0*/  @!P0 BRA `(.L_x_1406) ;  /* 0xfffffffc00ec8947 */ /* 0x008fea000383ffff */
[----:B------:R-:W-:Y:S05]  /*96f0*/  BRA `(.L_x_1405) ;  /* 0xffffff8400087947 */ /* 0x000fea000383ffff */
.L_x_1410:
[----:B------:R-:W-:-:S04]  /*9700*/  IMAD.U32 R121, RZ, RZ, UR6 ;  /* 0x00000006ff797e24 */ /* 0x000fc8000f8e00ff */
[----:B------:R1:W1:Y:S03]  /*9710*/  SYNCS.PHASECHK.TRANS64.TRYWAIT P0, [R121+URZ+0x26830], R16 ;  /* 0x02683010790075a7 */ /* 0x000266000800017f */
[----:B-1----:R-:W-:Y:S05]  /*9720*/  @!P0 NANOSLEEP.SYNCS 0x989680 ;  /* 0x009896800000895d */ /* 0x002fea0003900000 */
[----:B------:R-:W1:Y:S02]  /*9730*/  @!P0 SYNCS.PHASECHK.TRANS64 P0, [R121+URZ+0x26830], R16 ;  /* 0x02683010790085a7 */ /* 0x000e64000800007f */
[----:B-1----:R-:W-:Y:S05]  /*9740*/  @!P0 BRA `(.L_x_1410) ;  /* 0xfffffffc00ec8947 */ /* 0x002fea000383ffff */
[----:B------:R-:W-:Y:S05]  /*9750*/  BRA `(.L_x_1409) ;  /* 0xffffff8800107947 */ /* 0x000fea000383ffff */
.L_x_1417:
[----:B------:R-:W-:Y:S01]  /*9760*/  BSSY B0, `(.L_x_1513) ;  /* 0x0000005000007945 */ /* 0x000fe20003800000 */
[----:B------:R-:W-:-:S07]  /*9770*/  IMAD.MOV.U32 R15, RZ, RZ, -0x1 ;  /* 0xffffffffff0f7424 */ /* 0x000fce00078e00ff */
[----:B-1----:R-:W-:Y:S05]  /*9780*/  WARPSYNC.COLLECTIVE R15, `(.L_x_1514) ;  /* 0x000000000f087348 */ /* 0x002fea0003c00000 */
[----:B------:R-:W-:Y:S01]  /*9790*/  NOP ;  /* 0x0000000000007918 */ /* 0x000fe20000000000 */
[----:B-1----:R-:W-:Y:S01]  /*97a0*/  ENDCOLLECTIVE ;  /* 0x000000000000791b */ /* 0x002fe20003800000 */
.L_x_1514:
[----:B------:R-:W-:Y:S05]  /*97b0*/  BSYNC B0 ;  /* 0x0000000000007941 */ /* 0x000fea0003800000 */
.L_x_1513:
[----:B------:R-:W-:Y:S05]  /*97c0*/  BRA `(.L_x_1515) ;  /* 0xffffffb400487947 */ /* 0x000fea000383ffff */
.L_x_1426:
[----:B------:R-:W-:Y:S01]  /*97d0*/  BSSY B0, `(.L_x_1516) ;  /* 0x0000005000007945 */ /* 0x000fe20003800000 */
[----:B------:R-:W-:-:S07]  /*97e0*/  IMAD.MOV.U32 R15, RZ, RZ, -0x1 ;  /* 0xffffffffff0f7424 */ /* 0x000fce00078e00ff */
[----:B-12---:R-:W-:Y:S05]  /*97f0*/  WARPSYNC.COLLECTIVE R15, `(.L_x_1517) ;  /* 0x000000000f087348 */ /* 0x006fea0003c00000 */
[----:B------:R-:W-:Y:S01]  /*9800*/  NOP ;  /* 0x0000000000007918 */ /* 0x000fe20000000000 */
[----:B-12---:R-:W-:Y:S01]  /*9810*/  ENDCOLLECTIVE ;  /* 0x000000000000791b */ /* 0x006fe20003800000 */
.L_x_1517:
[----:B------:R-:W-:Y:S05]  /*9820*/  BSYNC B0 ;  /* 0x0000000000007941 */ /* 0x000fea0003800000 */
.L_x_1516:
[----:B------:R-:W-:Y:S05]  /*9830*/  BRA `(.L_x_1518) ;  /* 0xffffffb800387947 */ /* 0x000fea000383ffff */
.L_x_1438:
[----:B------:R-:W-:Y:S01]  /*9840*/  BSSY B0, `(.L_x_1519) ;  /* 0x0000005000007945 */ /* 0x000fe20003800000 */
[----:B------:R-:W-:-:S07]  /*9850*/  IMAD.MOV.U32 R15, RZ, RZ, -0x1 ;  /* 0xffffffffff0f7424 */ /* 0x000fce00078e00ff */
[----:B------:R-:W-:Y:S05]  /*9860*/  WARPSYNC.COLLECTIVE R15, `(.L_x_1520) ;  /* 0x000000000f087348 */ /* 0x000fea0003c00000 */
[----:B------:R-:W-:Y:S01]  /*9870*/  NOP ;  /* 0x0000000000007918 */ /* 0x000fe20000000000 */
[----:B------:R-:W-:Y:S01]  /*9880*/  ENDCOLLECTIVE ;  /* 0x000000000000791b */ /* 0x000fe20003800000 */
.L_x_1520:
[----:B------:R-:W-:Y:S05]  /*9890*/  BSYNC B0 ;  /* 0x0000000000007941 */ /* 0x000fea0003800000 */
.L_x_1519:
[----:B------:R-:W-:Y:S05]  /*98a0*/  BRA `(.L_x_1521) ;  /* 0xffffffc000207947 */ /* 0x000fea000383ffff */
.L_x_1451:
[----:B------:R-:W-:Y:S01]  /*98b0*/  BSSY B0, `(.L_x_1522) ;  /* 0x0000005000007945 */ /* 0x000fe20003800000 */
[----:B------:R-:W-:-:S07]  /*98c0*/  IMAD.MOV.U32 R15, RZ, RZ, -0x1 ;  /* 0xffffffffff0f7424 */ /* 0x000fce00078e00ff */
[----:B------:R-:W-:Y:S05]  /*98d0*/  WARPSYNC.COLLECTIVE R15, `(.L_x_1523) ;  /* 0x000000000f087348 */ /* 0x000fea0003c00000 */
[----:B------:R-:W-:Y:S01]  /*98e0*/  NOP ;  /* 0x0000000000007918 */ /* 0x000fe20000000000 */
[----:B------:R-:W-:Y:S01]  /*98f0*/  ENDCOLLECTIVE ;  /* 0x000000000000791b */ /* 0x000fe20003800000 */
.L_x_1523:
[----:B------:R-:W-:Y:S05]  /*9900*/  BSYNC B0 ;  /* 0x0000000000007941 */ /* 0x000fea0003800000 */
.L_x_1522:
[----:B------:R-:W-:Y:S05]  /*9910*/  BRA `(.L_x_1524) ;  /* 0xffffffc400a47947 */ /* 0x000fea000383ffff */
.L_x_1463:
[----:B------:R-:W-:Y:S01]  /*9920*/  BSSY B0, `(.L_x_1525) ;  /* 0x0000005000007945 */ /* 0x000fe20003800000 */
[----:B------:R-:W-:-:S07]  /*9930*/  IMAD.MOV.U32 R15, RZ, RZ, -0x1 ;  /* 0xffffffffff0f7424 */ /* 0x000fce00078e00ff */
[----:B------:R-:W-:Y:S05]  /*9940*/  WARPSYNC.COLLECTIVE R15, `(.L_x_1526) ;  /* 0x000000000f087348 */ /* 0x000fea0003c00000 */
[----:B------:R-:W-:Y:S01]  /*9950*/  NOP ;  /* 0x0000000000007918 */ /* 0x000fe20000000000 */
[----:B------:R-:W-:Y:S01]  /*9960*/  ENDCOLLECTIVE ;  /* 0x000000000000791b */ /* 0x000fe20003800000 */
.L_x_1526:
[----:B------:R-:W-:Y:S05]  /*9970*/  BSYNC B0 ;  /* 0x0000000000007941 */ /* 0x000fea0003800000 */
.L_x_1525:
[----:B------:R-:W-:Y:S05]  /*9980*/  BRA `(.L_x_1527) ;  /* 0xffffffc800c47947 */ /* 0x000fea000383ffff */
.L_x_1485:
[----:B-1----:R1:W2:Y:S02]  /*9990*/  SYNCS.PHASECHK.TRANS64.TRYWAIT P0, [R16+URZ+0x26820], R3 ;  /* 0x02682003100075a7 */ /* 0x0022a4000800017f */
[----:B--2---:R-:W-:Y:S05]  /*99a0*/  @!P0 NANOSLEEP.SYNCS 0x989680 ;  /* 0x009896800000895d */ /* 0x004fea0003900000 */
[----:B------:R-:W2:Y:S02]  /*99b0*/  @!P0 SYNCS.PHASECHK.TRANS64 P0, [R16+URZ+0x26820], R3 ;  /* 0x02682003100085a7 */ /* 0x000ea4000800007f */
[----:B--2---:R-:W-:Y:S05]  /*99c0*/  @!P0 BRA `(.L_x_1485) ;  /* 0xfffffffc00f08947 */ /* 0x004fea000383ffff */
[----:B------:R-:W-:Y:S05]  /*99d0*/  BRA `(.L_x_1528) ;  /* 0xffffffd800947947 */ /* 0x000fea000383ffff */
.L_x_1489:
[----:B-1----:R1:W3:Y:S02]  /*99e0*/  SYNCS.PHASECHK.TRANS64.TRYWAIT P1, [R16+URZ+0x26840], R21 ;  /* 0x02684015100075a7 */ /* 0x0022e4000802017f */
[----:B---3--:R-:W-:Y:S05]  /*99f0*/  @!P1 NANOSLEEP.SYNCS 0x989680 ;  /* 0x009896800000995d */ /* 0x008fea0003900000 */
[----:B------:R-:W3:Y:S02]  /*9a00*/  @!P1 SYNCS.PHASECHK.TRANS64 P1, [R16+URZ+0x26840], R21 ;  /* 0x02684015100095a7 */ /* 0x000ee4000802007f */
[----:B---3--:R-:W-:Y:S05]  /*9a10*/  @!P1 BRA `(.L_x_1489) ;  /* 0xfffffffc00f09947 */ /* 0x008fea000383ffff */
[----:B------:R-:W-:Y:S05]  /*9a20*/  BRA `(.L_x_1529) ;  /* 0xffffffe000c47947 */ /* 0x000fea000383ffff */
.L_x_1491:
[----:B--2---:R2:W3:Y:S02]  /*9a30*/  SYNCS.PHASECHK.TRANS64.TRYWAIT P1, [R16+URZ+0x26828], R21 ;  /* 0x02682815100075a7 */ /* 0x0044e4000802017f */
[----:B---3--:R-:W-:Y:S05]  /*9a40*/  @!P1 NANOSLEEP.SYNCS 0x989680 ;  /* 0x009896800000995d */ /* 0x008fea0003900000 */
[----:B------:R-:W3:Y:S02]  /*9a50*/  @!P1 SYNCS.PHASECHK.TRANS64 P1, [R16+URZ+0x26828], R21 ;  /* 0x02682815100095a7 */ /* 0x000ee4000802007f */
[----:B---3--:R-:W-:Y:S05]  /*9a60*/  @!P1 BRA `(.L_x_1491) ;  /* 0xfffffffc00f09947 */ /* 0x008fea000383ffff */
[----:B------:R-:W-:Y:S05]  /*9a70*/  BRA `(.L_x_1530) ;  /* 0xffffffe400747947 */ /* 0x000fea000383ffff */
.L_x_1493:
[----:B---3--:R3:W4:Y:S02]  /*9a80*/  SYNCS.PHASECHK.TRANS64.TRYWAIT P1, [R16+URZ+0x26848], R21 ;  /* 0x02684815100075a7 */ /* 0x008724000802017f */
[----:B----4-:R-:W-:Y:S05]  /*9a90*/  @!P1 NANOSLEEP.SYNCS 0x989680 ;  /* 0x009896800000995d */ /* 0x010fea0003900000 */
[----:B------:R-:W4:Y:S02]  /*9aa0*/  @!P1 SYNCS.PHASECHK.TRANS64 P1, [R16+URZ+0x26848], R21 ;  /* 0x02684815100095a7 */ /* 0x000f24000802007f */
[----:B----4-:R-:W-:Y:S05]  /*9ab0*/  @!P1 BRA `(.L_x_1493) ;  /* 0xfffffffc00f09947 */ /* 0x010fea000383ffff */
[----:B------:R-:W-:Y:S05]  /*9ac0*/  BRA `(.L_x_1531) ;  /* 0xffffffe800247947 */ /* 0x000fea000383ffff */
.L_x_1495:
[----:B------:R-:W-:-:S07]  /*9ad0*/  SHF.L.U32 R5, R11, 0x1f, RZ ;  /* 0x0000001f0b057819 */ /* 0x000fce00000006ff */
.L_x_1532:
[----:B------:R1:W1:Y:S02]  /*9ae0*/  SYNCS.PHASECHK.TRANS64.TRYWAIT P1, [R16+URZ+0x26820], R5 ;  /* 0x02682005100075a7 */ /* 0x000264000802017f */
[----:B-1----:R-:W-:Y:S05]  /*9af0*/  @!P1 NANOSLEEP.SYNCS 0x989680 ;  /* 0x009896800000995d */ /* 0x002fea0003900000 */
[----:B------:R-:W1:Y:S02]  /*9b00*/  @!P1 SYNCS.PHASECHK.TRANS64 P1, [R16+URZ+0x26820], R5 ;  /* 0x02682005100095a7 */ /* 0x000e64000802007f */
[----:B-1----:R-:W-:Y:S05]  /*9b10*/  @!P1 BRA `(.L_x_1532) ;  /* 0xfffffffc00f09947 */ /* 0x002fea000383ffff */
[----:B------:R-:W-:Y:S05]  /*9b20*/  BRA `(.L_x_1533) ;  /* 0xffffffe800bc7947 */ /* 0x000fea000383ffff */
.L_x_1498:
[----:B-1----:R1:W3:Y:S02]  /*9b30*/  SYNCS.PHASECHK.TRANS64.TRYWAIT P1, [R16+URZ+0x26840], R13 ;  /* 0x0268400d100075a7 */ /* 0x0022e4000802017f */
[----:B---3--:R-:W-:Y:S05]  /*9b40*/  @!P1 NANOSLEEP.SYNCS 0x989680 ;  /* 0x009896800000995d */ /* 0x008fea0003900000 */
[----:B------:R-:W3:Y:S02]  /*9b50*/  @!P1 SYNCS.PHASECHK.TRANS64 P1, [R16+URZ+0x26840], R13 ;  /* 0x0268400d100095a7 */ /* 0x000ee4000802007f */
[----:B---3--:R-:W-:Y:S05]  /*9b60*/  @!P1 BRA `(.L_x_1498) ;  /* 0xfffffffc00f09947 */ /* 0x008fea000383ffff */
[----:B------:R-:W-:Y:S05]  /*9b70*/  BRA `(.L_x_1534) ;  /* 0xffffffec008c7947 */ /* 0x000fea000383ffff */
.L_x_1500:
[----:B--2---:R2:W3:Y:S02]  /*9b80*/  SYNCS.PHASECHK.TRANS64.TRYWAIT P1, [R16+URZ+0x26828], R13 ;  /* 0x0268280d100075a7 */ /* 0x0044e4000802017f */
[----:B---3--:R-:W-:Y:S05]  /*9b90*/  @!P1 NANOSLEEP.SYNCS 0x989680 ;  /* 0x009896800000995d */ /* 0x008fea0003900000 */
[----:B------:R-:W3:Y:S02]  /*9ba0*/  @!P1 SYNCS.PHASECHK.TRANS64 P1, [R16+URZ+0x26828], R13 ;  /* 0x0268280d100095a7 */ /* 0x000ee4000802007f */
[----:B---3--:R-:W-:Y:S05]  /*9bb0*/  @!P1 BRA `(.L_x_1500) ;  /* 0xfffffffc00f09947 */ /* 0x008fea000383ffff */
[----:B------:R-:W-:Y:S05]  /*9bc0*/  BRA `(.L_x_1535) ;  /* 0xfffffff000307947 */ /* 0x000fea000383ffff */
.L_x_1502:
[----:B---3--:R3:W1:Y:S02]  /*9bd0*/  SYNCS.PHASECHK.TRANS64.TRYWAIT P0, [R3+URZ+0x26840], R0 ;  /* 0x02684000030075a7 */ /* 0x008664000800017f */
[----:B-1----:R-:W-:Y:S05]  /*9be0*/  @!P0 NANOSLEEP.SYNCS 0x989680 ;  /* 0x009896800000895d */ /* 0x002fea0003900000 */
[----:B------:R-:W1:Y:S02]  /*9bf0*/  @!P0 SYNCS.PHASECHK.TRANS64 P0, [R3+URZ+0x26840], R0 ;  /* 0x02684000030085a7 */ /* 0x000e64000800007f */
[----:B-1----:R-:W-:Y:S05]  /*9c00*/  @!P0 BRA `(.L_x_1502) ;  /* 0xfffffffc00f08947 */ /* 0x002fea000383ffff */
[----:B------:R-:W-:Y:S05]  /*9c10*/  BRA `(.L_x_1536) ;  /* 0xfffffff000f47947 */ /* 0x000fea000383ffff */
.L_x_1504:
[----:B------:R-:W-:Y:S01]  /*9c20*/  BSSY B0, `(.L_x_1537) ;  /* 0x0000006000007945 */ /* 0x000fe20003800000 */
[----:B------:R-:W-:-:S07]  /*9c30*/  IMAD.MOV.U32 R15, RZ, RZ, -0x1 ;  /* 0xffffffffff0f7424 */ /* 0x000fce00078e00ff */
[----:B------:R-:W-:Y:S05]  /*9c40*/  WARPSYNC.COLLECTIVE R15, `(.L_x_1538) ;  /* 0x000000000f0c7348 */ /* 0x000fea0003c00000 */
[----:B------:R-:W-:Y:S02]  /*9c50*/  ELECT P6, UR62, PT ;  /* 0x00000000003e782f */ /* 0x000fe400038c0000 */
[----:B------:R-:W-:Y:S01]  /*9c60*/  MOV R14, UR62 ;  /* 0x0000003e000e7c02 */ /* 0x000fe20008000f00 */
[----:B------:R-:W-:Y:S10]  /*9c70*/  ENDCOLLECTIVE ;  /* 0x000000000000791b */ /* 0x000ff40003800000 */
.L_x_1538:
[----:B------:R-:W-:Y:S05]  /*9c80*/  BSYNC B0 ;  /* 0x0000000000007941 */ /* 0x000fea0003800000 */
.L_x_1537:
[----:B------:R-:W-:Y:S05]  /*9c90*/  BRA `(.L_x_1539) ;  /* 0xfffffff400bc7947 */ /* 0x000fea000383ffff */
.L_x_1506:
[----:B-1----:R1:W2:Y:S02]  /*9ca0*/  SYNCS.PHASECHK.TRANS64.TRYWAIT P0, [R6+URZ], R5 ;  /* 0x00000005060075a7 */ /* 0x0022a4000800017f */
[----:B--2---:R-:W-:Y:S05]  /*9cb0*/  @!P0 NANOSLEEP.SYNCS 0x989680 ;  /* 0x009896800000895d */ /* 0x004fea0003900000 */
[----:B------:R-:W2:Y:S02]  /*9cc0*/  @!P0 SYNCS.PHASECHK.TRANS64 P0, [R6+URZ], R5 ;  /* 0x00000005060085a7 */ /* 0x000ea4000800007f */
[----:B--2---:R-:W-:Y:S05]  /*9cd0*/  @!P0 BRA `(.L_x_1506) ;  /* 0xfffffffc00f08947 */ /* 0x004fea000383ffff */
[----:B------:R-:W-:Y:S05]  /*9ce0*/  BRA `(.L_x_1540) ;  /* 0xfffffff400fc7947 */ /* 0x000fea000383ffff */
.L_x_1507:
[----:B--2---:R2:W3:Y:S02]  /*9cf0*/  SYNCS.PHASECHK.TRANS64.TRYWAIT P0, [R3+URZ], R2 ;  /* 0x00000002030075a7 */ /* 0x0044e4000800017f */
[----:B---3--:R-:W-:Y:S05]  /*9d00*/  @!P0 NANOSLEEP.SYNCS 0x989680 ;  /* 0x009896800000895d */ /* 0x008fea0003900000 */
[----:B------:R-:W3:Y:S02]  /*9d10*/  @!P0 SYNCS.PHASECHK.TRANS64 P0, [R3+URZ], R2 ;  /* 0x00000002030085a7 */ /* 0x000ee4000800007f */
[----:B---3--:R-:W-:Y:S05]  /*9d20*/  @!P0 BRA `(.L_x_1507) ;  /* 0xfffffffc00f08947 */ /* 0x008fea000383ffff */
[----:B------:R-:W-:Y:S05]  /*9d30*/  BRA `(.L_x_1541) ;  /* 0xfffffff400f07947 */ /* 0x000fea000383ffff */
.L_x_1509:
[----:B--2---:R2:W3:Y:S02]  /*9d40*/  SYNCS.PHASECHK.TRANS64.TRYWAIT P0, [R0+URZ], R5 ;  /* 0x00000005000075a7 */ /* 0x0044e4000800017f */
[----:B---3--:R-:W-:Y:S05]  /*9d50*/  @!P0 NANOSLEEP.SYNCS 0x989680 ;  /* 0x009896800000895d */ /* 0x008fea0003900000 */
[----:B------:R-:W3:Y:S02]  /*9d60*/  @!P0 SYNCS.PHASECHK.TRANS64 P0, [R0+URZ], R5 ;  /* 0x00000005000085a7 */ /* 0x000ee4000800007f */
[----:B---3--:R-:W-:Y:S05]  /*9d70*/  @!P0 BRA `(.L_x_1509) ;  /* 0xfffffffc00f08947 */ /* 0x008fea000383ffff */
[----:B------:R-:W-:Y:S05]  /*9d80*/  BRA `(.L_x_1542) ;  /* 0xfffffff400f47947 */ /* 0x000fea000383ffff */
.L_x_1543:
        /* <DEDUP_REMOVED lines=15> */
.L_x_3304:


//--------------------- .text._ZN7cutlass13device_kernelIN5flash11enable_sm90INS1_16FlashAttnBwdSm90INS1_25CollectiveMainloopBwdSm90ILi2ELi2ELi2EN4cute5tupleIJNS5_1CILi1EEES8_S8_EEENS6_IJNS7_ILi64EEENS7_ILi128EEENS7_ILi96EEEEEENS_10bfloat16_tEfNS_4arch4Sm90ELb0ELb1ELb0ELb1ELb0ELb1ELb0ELb0ELi2ELi1ELi2ELi1ELb1EEENS1_21CollectiveEpilogueBwdISD_SE_SG_Li256ELb1ELb0ELi1EEENS1_19SingleTileSchedulerILb1ELb0ELb0ELi128EEEEEEEEEvNT_6ParamsE --------------------------
	.section	.text._ZN7cutlass13device_kernelIN5flash11enable_sm90INS1_16FlashAttnBwdSm90INS1_25CollectiveMainloopBwdSm90ILi2ELi2ELi2EN4cute5tupleIJNS5_1CILi1EEES8_S8_EEENS6_IJNS7_ILi64EEENS7_ILi128EEENS7_ILi96EEEEEENS_10bfloat16_tEfNS_4arch4Sm90ELb0ELb1ELb0ELb1ELb0ELb1ELb0ELb0ELi2ELi1ELi2ELi1ELb1EEENS1_21CollectiveEpilogueBwdISD_SE_SG_Li256ELb1ELb0ELi1EEENS1_19SingleTileSchedulerILb1ELb0ELb0ELi128EEEEEEEEEvNT_6ParamsE,"ax",@progbits
	.align	128
.text._ZN7cutlass13device_kernelIN5flash11enable_sm90INS1_16FlashAttnBwdSm90INS1_25CollectiveMainloopBwdSm90ILi2ELi2ELi2EN4cute5tupleIJNS5_1CILi1EEES8_S8_EEENS6_IJNS7_ILi64EEENS7_ILi128EEENS7_ILi96EEEEEENS_10bfloat16_tEfNS_4arch4Sm90ELb0ELb1ELb0ELb1ELb0ELb1ELb0ELb0ELi2ELi1ELi2ELi1ELb1EEENS1_21CollectiveEpilogueBwdISD_SE_SG_Li256ELb1ELb0ELi1EEENS1_19SingleTileSchedulerILb1ELb0ELb0ELi128EEEEEEEEEvNT_6ParamsE:
        .type           _ZN7cutlass13device_kernelIN5flash11enable_sm90INS1_16FlashAttnBwdSm90INS1_25CollectiveMainloopBwdSm90ILi2ELi2ELi2EN4cute5tupleIJNS5_1CILi1EEES8_S8_EEENS6_IJNS7_ILi64EEENS7_ILi128EEENS7_ILi96EEEEEENS_10bfloat16_tEfNS_4arch4Sm90ELb0ELb1ELb0ELb1ELb0ELb1ELb0ELb0ELi2ELi1ELi2ELi1ELb1EEENS1_21CollectiveEpilogueBwdISD_SE_SG_Li256ELb1ELb0ELi1EEENS1_19SingleTileSchedulerILb1ELb0ELb0ELi128EEEEEEEEEvNT_6ParamsE,@function
        .size           _ZN7cutlass13device_kernelIN5flash11enable_sm90INS1_16FlashAttnBwdSm90INS1_25CollectiveMainloopBwdSm90ILi2ELi2ELi2EN4cute5tupleIJNS5_1CILi1EEES8_S8_EEENS6_IJNS7_ILi64EEENS7_ILi128EEENS7_ILi96EEEEEENS_10bfloat16_tEfNS_4arch4Sm90ELb0ELb1ELb0ELb1ELb0ELb1ELb0ELb0ELi2ELi1ELi2ELi1ELb1EEENS1_21CollectiveEpilogueBwdISD_SE_SG_Li256ELb1ELb0ELi1EEENS1_19SingleTileSchedulerILb1ELb0ELb0ELi128EEEEEEEEEvNT_6ParamsE,(.L_x_3305 - _ZN7cutlass13device_kernelIN5flash11enable_sm90INS1_16FlashAttnBwdSm90INS1_25CollectiveMainloopBwdSm90ILi2ELi2ELi2EN4cute5tupleIJNS5_1CILi1EEES8_S8_EEENS6_IJNS7_ILi64EEENS7_ILi128EEENS7_ILi96EEEEEENS_10bfloat16_tEfNS_4arch4Sm90ELb0ELb1ELb0ELb1ELb0ELb1ELb0ELb0ELi2ELi1ELi2ELi1ELb1EEENS1_21CollectiveEpilogueBwdISD_SE_SG_Li256ELb1ELb0ELi1EEENS1_19SingleTileSchedulerILb1ELb0ELb0ELi128EEEEEEEEEvNT_6ParamsE)
        .other          _ZN7cutlass13device_kernelIN5flash11enable_sm90INS1_16FlashAttnBwdSm90INS1_25CollectiveMainloopBwdSm90ILi2ELi2ELi2EN4cute5tupleIJNS5_1CILi1EEES8_S8_EEENS6_IJNS7_ILi64EEENS7_ILi128EEENS7_ILi96EEEEEENS_10bfloat16_tEfNS_4arch4Sm90ELb0ELb1ELb0ELb1ELb0ELb1ELb0ELb0ELi2ELi1ELi2ELi1ELb1EEENS1_21CollectiveEpilogueBwdISD_SE_SG_Li256ELb1ELb0ELi1EEENS1_19SingleTileSchedulerILb1ELb0ELb0ELi128EEEEEEEEEvNT_6ParamsE,@"STO_CUDA_ENTRY STV_DEFAULT"
_ZN7cutlass13device_kernelIN5flash11enable_sm90INS1_16FlashAttnBwdSm90INS1_25CollectiveMainloopBwdSm90ILi2ELi2ELi2EN4cute5tupleIJNS5_1CILi1EEES8_S8_EEENS6_IJNS7_ILi64EEENS7_ILi128EEENS7_ILi96EEEEEENS_10bfloat16_tEfNS_4arch4Sm90ELb0ELb1ELb0ELb1ELb0ELb1ELb0ELb0ELi2ELi1ELi2ELi1ELb1EEENS1_21CollectiveEpilogueBwdISD_SE_SG_Li256ELb1ELb0ELi1EEENS1_19SingleTileSchedulerILb1ELb0ELb0ELi128EEEEEEEEEvNT_6ParamsE:
        /* <DEDUP_REMOVED lines=24> */
.L_x_1545:
[----:B------:R-:W-:Y:S05]  /*0180*/  BSYNC B0 ;  /* 0x0000000000007941 */ /* 0x000fea0003800000 */
.L_x_1544:
        /* <DEDUP_REMOVED lines=37> */
.L_x_1546:
        /* <DEDUP_REMOVED lines=22> */
.L_x_1547:
[----:B------:R-:W-:Y:S01]  /*0540*/  PLOP3.LUT P0, PT, PT, PT, UP0, 0x80, 0x0 ;  /* 0x000000000000781c */ /* 0x000fe20003f0f008 */
[----:B------:R-:W-:Y:S01]  /*0550*/  NOP ;  /* 0x0000000000007918 */ /* 0x000fe20000000000 */
[----:B------:R-:W-:Y:S01]  /*0560*/  ULDC.64 UR46, c[0x0][0x208] ;  /* 0x00008200002e7ab9 */ /* 0x000fe20000000a00 */
[----:B------:R-:W-:Y:S01]  /*0570*/  BSSY B6, `(.L_x_1548) ;  /* 0x0000a1a000067945 */ /* 0x000fe20003800000 */
[----:B-12-4-:R-:W-:Y:S09]  /*0580*/  BAR.SYNC.DEFER_BLOCKING 0x0 ;  /* 0x0000000000007b1d */ /* 0x016ff20000010000 */
[----:B------:R-:W-:Y:S05]  /*0590*/  @!P0 BRA `(.L_x_1549) ;  /* 0x0000006000488947 */ /* 0x000fea0003800000 */
.L_x_1550:
[----:B------:R-:W-:-:S08]  /*05a0*/  NOP ;  /* 0x0000000000007918 */ /* 0x000fd00000000000 */
[----:B------:R-:W1:Y:S02]  /*05b0*/  USETMAXREG.TRY_ALLOC.CTAPOOL UP0, 0xf0 ;  /* 0x000000f0000079c8 */ /* 0x000e640008000600 */
[----:B-1----:R-:W-:-:S13]  /*05c0*/  PLOP3.LUT P0, PT, PT, PT, UP0, 0x80, 0x0 ;  /* 0x000000000000781c */ /* 0x002fda0003f0f008 */
[----:B------:R-:W-:Y:S05]  /*05d0*/  @!P0 BRA `(.L_x_1550) ;  /* 0xfffffffc00f08947 */ /* 0x000fea000383ffff */
[----:B------:R-:W-:Y:S01]  /*05e0*/  LOP3.LUT R0, R0, 0x3, RZ, 0xc0, !PT ;  /* 0x0000000300007812 */ /* 0x000fe200078ec0ff */
[----:B------:R-:W-:Y:S01]  /*05f0*/  ULDC.64 UR4, c[0x0][0x8d8] ;  /* 0x0002360000047ab9 */ /* 0x000fe20000000a00 */
[----:B------:R-:W1:Y:S04]  /*0600*/  S2UR UR6, SR_CTAID.X ;  /* 0x00000000000679c3 */ /* 0x000e680000002500 */
[----:B------:R-:W2:Y:S04]  /*0610*/  SHFL.IDX PT, R0, R0, RZ, 0x1f ;  /* 0x00001fff00007589 */ /* 0x000ea800000e0000 */
[----:B------:R-:W3:Y:S01]  /*0620*/  S2UR UR36, SR_CTAID.Z ;  /* 0x00000000002479c3 */ /* 0x000ee20000002700 */
[----:B--2---:R-:W-:-:S13]  /*0630*/  ISETP.NE.AND P0, PT, R0, RZ, PT ;  /* 0x000000ff0000720c */ /* 0x004fda0003f05270 */
[----:B------:R-:W-:-:S05]  /*0640*/  @!P0 VIADD R3, R2, 0x9 ;  /* 0x0000000902038836 */ /* 0x000fca0000000000 */
[----:B------:R2:W-:Y:S06]  /*0650*/  @!P0 BAR.ARV R3, 0xa0 ;  /* 0x000280030000851d */ /* 0x0005ec0000002000 */
[----:B------:R-:W-:-:S04]  /*0660*/  ISETP.NE.U32.AND P0, PT, RZ, UR4, PT ;  /* 0x00000004ff007c0c */ /* 0x000fc8000bf05070 */
[----:B------:R-:W-:-:S13]  /*0670*/  ISETP.NE.AND.EX P0, PT, RZ, UR5, PT, P0 ;  /* 0x00000005ff007c0c */ /* 0x000fda000bf05300 */
[----:B-123--:R-:W-:Y:S05]  /*0680*/  @!P0 BRA `(.L_x_1551) ;  /* 0x00000000001c8947 */ /* 0x00efea0003800000 */
[----:B------:R-:W-:Y:S02]  /*0690*/  ULDC.64 UR4, c[0x0][0x8d8] ;  /* 0x0002360000047ab9 */ /* 0x000fe40000000a00 */
[----:B------:R-:W-:-:S06]  /*06a0*/  UIMAD.WIDE UR4, UR36, 0x4, UR4 ;  /* 0x00000004240478a5 */ /* 0x000fcc000f8e0204 */
[----:B------:R-:W-:Y:S02]  /*06b0*/  IMAD.U32 R4, RZ, RZ, UR4 ;  /* 0x00000004ff047e24 */ /* 0x000fe4000f8e00ff */
[----:B------:R-:W-:-:S05]  /*06c0*/  IMAD.U32 R5, RZ, RZ, UR5 ;  /* 0x00000005ff057e24 */ /* 0x000fca000f8e00ff */
[----:B------:R-:W2:Y:S02]  /*06d0*/  LDG.E R4, desc[UR46][R4.64] ;  /* 0x0000002e04047981 */ /* 0x000ea4000c1e1900 */
[----:B--2---:R-:W-:Y:S01]  /*06e0*/  R2UR UR4, R4 ;  /* 0x00000000040472ca */ /* 0x004fe200000e0000 */
[----:B------:R-:W-:-:S14]  /*06f0*/  BRA `(.L_x_1552) ;  /* 0x00000000003c7947 */ /* 0x000fdc0003800000 */
.L_x_1551:
        /* <DEDUP_REMOVED lines=14> */
.L_x_1553:
[----:B------:R-:W-:-:S05]  /*07e0*/  ULDC UR4, c[0x0][0x8bc] ;  /* 0x00022f0000047ab9 */ /* 0x000fca0000000800 */
.L_x_1552:
[----:B------:R-:W-:-:S04]  /*07f0*/  USHF.L.U32 UR42, UR6, 0x7, URZ ;  /* 0x00000007062a7899 */ /* 0x000fc8000800063f */
[----:B------:R-:W-:-:S04]  /*0800*/  UISETP.GE.AND UP0, UPT, UR42, UR4, UPT ;  /* 0x000000042a00728c */ /* 0x000fc8000bf06270 */
[----:B------:R-:W-:-:S06]  /*0810*/  USEL UR36, UR36, 0xffffffff, !UP0 ;  /* 0xffffffff24247887 */ /* 0x000fcc000c000000 */
[----:B------:R-:W-:-:S13]  /*0820*/  ISETP.LE.AND P0, PT, RZ, UR36, PT ;  /* 0x00000024ff007c0c */ /* 0x000fda000bf03270 */
[----:B------:R-:W-:Y:S05]  /*0830*/  @!P0 BRA `(.L_x_1554) ;  /* 0x0000009c00b48947 */ /* 0x000fea0003800000 */
[----:B------:R-:W1:Y:S01]  /*0840*/  S2R R0, SR_TID.X ;  /* 0x0000000000007919 */ /* 0x000e620000002100 */
[----:B------:R-:W-:Y:S01]  /*0850*/  ULDC.64 UR4, c[0x0][0x780] ;  /* 0x0001e00000047ab9 */ /* 0x000fe20000000a00 */
[----:B------:R-:W-:Y:S01]  /*0860*/  ULDC UR41, c[0x0][0x290] ;  /* 0x0000a40000297ab9 */ /* 0x000fe20000000800 */
[----:B------:R-:W-:-:S04]  /*0870*/  ISETP.NE.U32.AND P0, PT, RZ, UR4, PT ;  /* 0x00000004ff007c0c */ /* 0x000fc8000bf05070 */
        /* <DEDUP_REMOVED lines=10> */
.L_x_1555:
        /* <DEDUP_REMOVED lines=14> */
.L_x_1556:
        /* <DEDUP_REMOVED lines=11> */
.L_x_1557:
        /* <DEDUP_REMOVED lines=13> */
.L_x_1558:
[----:B------:R-:W-:Y:S01]  /*0b80*/  UIADD3 UR5, UR42, UR37, -UR41 ;  /* 0x000000252a057290 */ /* 0x000fe2000fffe829 */
[----:B------:R-:W-:Y:S01]  /*0b90*/  ISETP.LE.AND P1, PT, RZ, UR6, PT ;  /* 0x00000006ff007c0c */ /* 0x000fe2000bf23270 */
[----:B------:R-:W-:Y:S01]  /*0ba0*/  ULDC UR6, c[0x0][0x74c] ;  /* 0x0001d30000067ab9 */ /* 0x000fe20000000800 */
[----:B------:R-:W-:Y:S01]  /*0bb0*/  UIADD3 UR4, UR37, 0x3f, URZ ;  /* 0x0000003f25047890 */ /* 0x000fe2000fffe03f */
[----:B------:R-:W-:Y:S01]  /*0bc0*/  PLOP3.LUT P0, PT, PT, PT, PT, 0x80, 0x0 ;  /* 0x000000000000781c */ /* 0x000fe20003f0f070 */
[----:B------:R-:W-:Y:S01]  /*0bd0*/  UIADD3 UR5, UR5, -UR6, URZ ;  /* 0x8000000605057290 */ /* 0x000fe2000fffe03f */
[----:B------:R-:W-:Y:S02]  /*0be0*/  CS2R R70, SRZ ;  /* 0x0000000000467805 */ /* 0x000fe4000001ff00 */
[----:B------:R-:W-:Y:S02]  /*0bf0*/  CS2R R68, SRZ ;  /* 0x0000000000447805 */ /* 0x000fe4000001ff00 */
[----:B------:R-:W-:Y:S01]  /*0c00*/  CS2R R66, SRZ ;  /* 0x0000000000427805 */ /* 0x000fe2000001ff00 */
[----:B------:R-:W-:Y:S01]  /*0c10*/  USHF.R.S32.HI UR6, URZ, 0x1f, UR5 ;  /* 0x0000001f3f067899 */ /* 0x000fe20008011405 */
[----:B------:R-:W-:-:S02]  /*0c20*/  CS2R R64, SRZ ;  /* 0x0000000000407805 */ /* 0x000fc4000001ff00 */
[----:B------:R-:W-:Y:S02]  /*0c30*/  CS2R R62, SRZ ;  /* 0x00000000003e7805 */ /* 0x000fe4000001ff00 */
[----:B------:R-:W-:Y:S01]  /*0c40*/  CS2R R60, SRZ ;  /* 0x00000000003c7805 */ /* 0x000fe2000001ff00 */
[----:B------:R-:W-:Y:S01]  /*0c50*/  ULEA.HI UR6, UR6, UR5, URZ, 0x6 ;  /* 0x0000000506067291 */ /* 0x000fe2000f8f303f */
[----:B------:R-:W-:Y:S01]  /*0c60*/  CS2R R58, SRZ ;  /* 0x00000000003a7805 */ /* 0x000fe2000001ff00 */
[----:B------:R-:W-:Y:S01]  /*0c70*/  USHF.R.S32.HI UR5, URZ, 0x1f, UR4 ;  /* 0x0000001f3f057899 */ /* 0x000fe20008011404 */
[----:B------:R-:W-:Y:S01]  /*0c80*/  CS2R R56, SRZ ;  /* 0x0000000000387805 */ /* 0x000fe2000001ff00 */
[----:B------:R-:W-:Y:S01]  /*0c90*/  USHF.R.S32.HI UR6, URZ, 0x6, UR6 ;  /* 0x000000063f067899 */ /* 0x000fe20008011406 */
[----:B------:R-:W-:Y:S01]  /*0ca0*/  CS2R R54, SRZ ;  /* 0x0000000000367805 */ /* 0x000fe2000001ff00 */
[----:B------:R-:W-:Y:S01]  /*0cb0*/  ULEA.HI UR5, UR5, UR4, URZ, 0x6 ;  /* 0x0000000405057291 */ /* 0x000fe2000f8f303f */
[----:B------:R-:W-:Y:S01]  /*0cc0*/  CS2R R52, SRZ ;  /* 0x0000000000347805 */ /* 0x000fe2000001ff00 */
[----:B------:R-:W-:Y:S01]  /*0cd0*/  UISETP.LT.AND UP0, UPT, URZ, UR6, UPT ;  /* 0x000000063f00728c */ /* 0x000fe2000bf01270 */
[----:B------:R-:W-:Y:S01]  /*0ce0*/  CS2R R50, SRZ ;  /* 0x0000000000327805 */ /* 0x000fe2000001ff00 */
[----:B------:R-:W-:Y:S01]  /*0cf0*/  USHF.R.S32.HI UR39, URZ, 0x6, UR5 ;  /* 0x000000063f277899 */ /* 0x000fe20008011405 */
[----:B------:R-:W-:Y:S01]  /*0d00*/  CS2R R48, SRZ ;  /* 0x0000000000307805 */ /* 0x000fe2000001ff00 */
[----:B------:R-:W-:Y:S01]  /*0d10*/  USEL UR40, URZ, UR6, !UP0 ;  /* 0x000000063f287287 */ /* 0x000fe2000c000000 */
        /* <DEDUP_REMOVED lines=29> */
[----:B------:R-:W-:Y:S01]  /*0ef0*/  CS2R R84, SRZ ;  /* 0x0000000000547805 */ /* 0x000fe2000001ff00 */
[----:B------:R-:W-:Y:S01]  /*0f00*/  IMAD.MOV.U32 R83, RZ, RZ, RZ ;  /* 0x000000ffff537224 */ /* 0x000fe200078e00ff */
[----:B------:R-:W-:Y:S06]  /*0f10*/  @!P1 BRA `(.L_x_1559) ;  /* 0x0000000000209947 */ /* 0x000fec0003800000 */
[----:B------:R-:W-:Y:S01]  /*0f20*/  UIADD3 UR4, -UR41, 0xbf, UR37 ;  /* 0x000000bf29047890 */ /* 0x000fe2000fffe125 */
[----:B------:R-:W-:-:S03]  /*0f30*/  ULDC UR5, c[0x0][0x748] ;  /* 0x0001d20000057ab9 */ /* 0x000fc60000000800 */
[----:B------:R-:W-:-:S04]  /*0f40*/  UIADD3 UR4, UR4, UR5, UR42 ;  /* 0x0000000504047290 */ /* 0x000fc8000fffe02a */
[----:B------:R-:W-:-:S04]  /*0f50*/  USHF.R.S32.HI UR5, URZ, 0x1f, UR4 ;  /* 0x0000001f3f057899 */ /* 0x000fc80008011404 */
[----:B------:R-:W-:-:S04]  /*0f60*/  ULEA.HI UR5, UR5, UR4, URZ, 0x6 ;  /* 0x0000000405057291 */ /* 0x000fc8000f8f303f */
[----:B------:R-:W-:-:S04]  /*0f70*/  USHF.R.S32.HI UR5, URZ, 0x6, UR5 ;  /* 0x000000063f057899 */ /* 0x000fc80008011405 */
[----:B------:R-:W-:-:S04]  /*0f80*/  UISETP.LT.AND UP0, UPT, UR39, UR5, UPT ;  /* 0x000000052700728c */ /* 0x000fc8000bf01270 */
[----:B------:R-:W-:-:S12]  /*0f90*/  USEL UR39, UR39, UR5, UP0 ;  /* 0x0000000527277287 */ /* 0x000fd80008000000 */
.L_x_1559:
        /* <DEDUP_REMOVED lines=28> */
.L_x_1562:
        /* <DEDUP_REMOVED lines=15> */
.L_x_1561:
        /* <DEDUP_REMOVED lines=22> */
.L_x_1564:
        /* <DEDUP_REMOVED lines=15> */
.L_x_1563:
[----:B------:R-:W-:Y:S01]  /*14a0*/  SHF.R.S32.HI R25, RZ, 0x1f, R22 ;  /* 0x0000001fff197819 */ /* 0x000fe20000011416 */
[----:B------:R-:W-:-:S03]  /*14b0*/  UMOV UR4, 0xffffffff ;  /* 0xffffffff00047882 */ /* 0x000fc60000000000 */
[----:B------:R-:W-:-:S04]  /*14c0*/  LEA.HI R0, R25, R22, RZ, 0x7 ;  /* 0x0000001619007211 */ /* 0x000fc800078f38ff */
[----:B------:R-:W-:Y:S01]  /*14d0*/  SHF.R.S32.HI R16, RZ, 0x7, R0 ;  /* 0x00000007ff107819 */ /* 0x000fe20000011400 */
[----:B------:R-:W-:Y:S06]  /*14e0*/  BRA.DIV UR4, `(.L_x_1565) ;  /* 0x0000009204907947 */ /* 0x000fec000b800000 */
[----:B------:R1:W2:Y:S02]  /*14f0*/  SHFL.IDX PT, R14, R16, RZ, 0x1f ;  /* 0x00001fff100e7589 */ /* 0x0002a400000e0000 */
.L_x_1660:
        /* <DEDUP_REMOVED lines=15> */
.L_x_1566:
        /* <DEDUP_REMOVED lines=19> */
.L_x_1568:
        /* <DEDUP_REMOVED lines=40> */
[----:B------:R-:W-:Y:S02]  /*19a0*/  LEA.HI R22, R25, R22, RZ, 0x3 ;  /* 0x0000001619167211 */ /* 0x000fe400078f18ff */
[----:B------:R-:W-:Y:S02]  /*19b0*/  CS2R R70, SRZ ;  /* 0x0000000000467805 */ /* 0x000fe4000001ff00 */
[----:B------:R-:W-:Y:S01]  /*19c0*/  LEA.HI R5, R5, R4, RZ, 0x3 ;  /* 0x0000000405057211 */ /* 0x000fe200078f18ff */
[----:B------:R-:W4:Y:S01]  /*19d0*/  LDSM.16.M88.4 R192, [R7+0xa000] ;  /* 0x00a0000007c0783b */ /* 0x000f220000000200 */
[----:B------:R-:W-:-:S02]  /*19e0*/  LOP3.LUT R9, R0, 0x30, R9, 0xf8, !PT ;  /* 0x0000003000097812 */ /* 0x000fc400078ef809 */
[----:B------:R-:W-:Y:S02]  /*19f0*/  CS2R R68, SRZ ;  /* 0x0000000000447805 */ /* 0x000fe4000001ff00 */
[----:B------:R-:W-:Y:S02]  /*1a00*/  LOP3.LUT R5, R5, 0xfffffff8, RZ, 0xc0, !PT ;  /* 0xfffffff805057812 */ /* 0x000fe400078ec0ff */
[----:B------:R-:W-:Y:S02]  /*1a10*/  CS2R R66, SRZ ;  /* 0x0000000000427805 */ /* 0x000fe4000001ff00 */
[----:B------:R-:W-:Y:S02]  /*1a20*/  LEA.HI R24, R24, R27, RZ, 0x5 ;  /* 0x0000001b18187211 */ /* 0x000fe400078f28ff */
[----:B------:R-:W-:Y:S02]  /*1a30*/  CS2R R64, SRZ ;  /* 0x0000000000407805 */ /* 0x000fe4000001ff00 */
[----:B------:R-:W-:Y:S01]  /*1a40*/  LOP3.LUT R22, R9, 0x8, R22, 0xf8, !PT ;  /* 0x0000000809167812 */ /* 0x000fe200078ef816 */
[----:B------:R-:W-:Y:S01]  /*1a50*/  IMAD.IADD R5, R4, 0x1, -R5 ;  /* 0x0000000104057824 */ /* 0x000fe200078e0a05 */
[----:B------:R-:W-:Y:S01]  /*1a60*/  SHF.R.U32.HI R11, RZ, 0x3, R0 ;  /* 0x00000003ff0b7819 */ /* 0x000fe20000011600 */
[C---:B------:R-:W-:Y:S01]  /*1a70*/  IMAD R0, R16.reuse, 0x8, R3 ;  /* 0x0000000810007824 */ /* 0x040fe200078e0203 */
[----:B------:R-:W-:Y:S01]  /*1a80*/  SHF.R.S32.HI R24, RZ, 0x5, R24 ;  /* 0x00000005ff187819 */ /* 0x000fe20000011418 */
[----:B------:R-:W-:Y:S01]  /*1a90*/  IMAD R3, R16, 0x300, R27 ;  /* 0x0000030010037824 */ /* 0x000fe200078e021b */
[----:B------:R-:W-:-:S02]  /*1aa0*/  LOP3.LUT R11, R22, R11, RZ, 0x3c, !PT ;  /* 0x0000000b160b7212 */ /* 0x000fc400078e3cff */
[----:B------:R-:W-:Y:S02]  /*1ab0*/  CS2R R62, SRZ ;  /* 0x00000000003e7805 */ /* 0x000fe4000001ff00 */
[----:B------:R-:W-:Y:S01]  /*1ac0*/  LEA.HI R4, R16, R16, RZ, 0x1 ;  /* 0x0000001010047211 */ /* 0x000fe200078f08ff */
[----:B------:R-:W-:Y:S01]  /*1ad0*/  IMAD R24, R24, 0x10, R5 ;  /* 0x0000001018187824 */ /* 0x000fe200078e0205 */
[----:B------:R-:W-:Y:S01]  /*1ae0*/  CS2R R60, SRZ ;  /* 0x00000000003c7805 */ /* 0x000fe2000001ff00 */
[----:B------:R-:W-:Y:S01]  /*1af0*/  IMAD.U32 R5, R0, 0x200, R11 ;  /* 0x0000020000057824 */ /* 0x000fe200078e000b */
[----:B------:R-:W-:Y:S01]  /*1b00*/  LOP3.LUT R9, R4, 0x3fffffe, RZ, 0xc0, !PT ;  /* 0x03fffffe04097812 */ /* 0x000fe200078ec0ff */
[----:B------:R-:W-:Y:S01]  /*1b10*/  IMAD.MOV.U32 R0, RZ, RZ, 0x20 ;  /* 0x00000020ff007424 */ /* 0x000fe200078e00ff */
[----:B------:R-:W-:Y:S01]  /*1b20*/  CS2R R58, SRZ ;  /* 0x00000000003a7805 */ /* 0x000fe2000001ff00 */
[----:B------:R-:W-:Y:S01]  /*1b30*/  IMAD.U32 R4, RZ, RZ, UR42 ;  /* 0x0000002aff047e24 */ /* 0x000fe2000f8e00ff */
[----:B------:R-:W-:Y:S01]  /*1b40*/  CS2R R56, SRZ ;  /* 0x0000000000387805 */ /* 0x000fe2000001ff00 */
[----:B------:R-:W-:Y:S01]  /*1b50*/  IMAD.IADD R9, R16, 0x1, -R9 ;  /* 0x0000000110097824 */ /* 0x000fe200078e0a09 */
[----:B------:R-:W-:Y:S01]  /*1b60*/  SEL R0, R0, 0xffffffe0, !P0 ;  /* 0xffffffe000007807 */ /* 0x000fe20004000000 */
[----:B------:R-:W-:Y:S01]  /*1b70*/  IMAD.SHL.U32 R3, R3, 0x4, RZ ;  /* 0x0000000403037824 */ /* 0x000fe200078e00ff */
        /* <DEDUP_REMOVED lines=44> */
[----:B------:R-:W-:Y:S01]  /*1e40*/  CS2R R72, SRZ ;  /* 0x0000000000487805 */ /* 0x000fe2000001ff00 */
[----:B------:R-:W-:Y:S01]  /*1e50*/  IMAD R3, R3, 0x4, R18 ;  /* 0x0000000403037824 */ /* 0x000fe200078e0212 */
[----:B------:R-:W-:Y:S01]  /*1e60*/  IADD3 R4, -R9, UR41, -R4 ;  /* 0x0000002909047c10 */ /* 0x000fe2000fffe904 */
[----:B------:R-:W-:Y:S01]  /*1e70*/  ULOP3.LUT UR9, UR38, 0x1, URZ, 0xfc, !UPT ;  /* 0x0000000126097892 */ /* 0x000fe2000f8efc3f */
[----:B-----5:R-:W-:Y:S01]  /*1e80*/  IADD3 R0, RZ, -UR42, -R9 ;  /* 0x8000002aff007c10 */ /* 0x020fe2000fffe809 */
[----:B------:R-:W-:Y:S01]  /*1e90*/  UMOV UR4, URZ ;  /* 0x0000003f00047c82 */ /* 0x000fe20008000000 */
[----:B------:R-:W-:Y:S01]  /*1ea0*/  UMOV UR5, URZ ;  /* 0x0000003f00057c82 */ /* 0x000fe20008000000 */
[----:B-1234-:R-:W-:-:S08]  /*1eb0*/  ULDC UR6, c[0x0][0x744] ;  /* 0x0001d10000067ab9 */ /* 0x01efd00000000800 */
.L_x_1579:
[----:B------:R-:W-:-:S06]  /*1ec0*/  UISETP.NE.AND UP0, UPT, UR9, 0x3, UPT ;  /* 0x000000030900788c */ /* 0x000fcc000bf05270 */
[----:B------:R-:W-:-:S13]  /*1ed0*/  PLOP3.LUT P6, PT, PT, PT, UP0, 0x80, 0x0 ;  /* 0x000000000000781c */ /* 0x000fda0003fcf008 */
[----:B-1----:R-:W-:Y:S05]  /*1ee0*/  @!P6 BRA `(.L_x_1569) ;  /* 0x000000000004e947 */ /* 0x002fea0003800000 */
[----:B------:R-:W-:Y:S01]  /*1ef0*/  BPT.TRAP 0x1 ;  /* 0x000000040000795c */ /* 0x000fe20000300000 */
.L_x_1569:
[----:B------:R-:W-:Y:S01]  /*1f00*/  R2UR UR7, R18 ;  /* 0x00000000120772ca */ /* 0x000fe200000e0000 */
[----:B------:R-:W-:-:S05]  /*1f10*/  IMAD.U32 R16, RZ, RZ, UR4 ;  /* 0x00000004ff107e24 */ /* 0x000fca000f8e00ff */
[----:B------:R-:W-:-:S07]  /*1f20*/  SHF.L.U32 R16, R16, 0x1f, RZ ;  /* 0x0000001f10107819 */ /* 0x000fce00000006ff */
[----:B------:R-:W-:-:S09]  /*1f30*/  ULEA UR7, UR5, UR7, 0x3 ;  /* 0x0000000705077291 */ /* 0x000fd2000f8e183f */
[----:B------:R1:W2:Y:S01]  /*1f40*/  SYNCS.PHASECHK.TRANS64.TRYWAIT P0, [UR7+0x26810], R16 ;  /* 0x02681010ff0075a7 */ /* 0x0002a20008000147 */
[----:B------:R-:W-:Y:S05]  /*1f50*/  @!P6 BRA `(.L_x_1570) ;  /* 0x000000000004e947 */ /* 0x000fea0003800000 */
[----:B------:R-:W-:Y:S01]  /*1f60*/  BPT.TRAP 0x1 ;  /* 0x000000040000795c */ /* 0x000fe20000300000 */
.L_x_1570:
[----:B--2---:R-:W-:Y:S05]  /*1f70*/  @P0 BRA `(.L_x_1571) ;  /* 0x0000000000080947 */ /* 0x004fea0003800000 */
[----:B------:R-:W2:Y:S02]  /*1f80*/  SYNCS.PHASECHK.TRANS64.TRYWAIT P0, [UR7+0x26810], R16 ;  /* 0x02681010ff0075a7 */ /* 0x000ea40008000147 */
[----:B--2---:R-:W-:Y:S05]  /*1f90*/  @!P0 BRA `(.L_x_1572) ;  /* 0x0000008800188947 */ /* 0x004fea0003800000 */
.L_x_1571:
        /* <DEDUP_REMOVED lines=66> */
.L_x_1573:
[----:B------:R1:W1:Y:S01]  /*23c0*/  SYNCS.PHASECHK.TRANS64.TRYWAIT P0, [UR7+0x26830], R16 ;  /* 0x02683010ff0075a7 */ /* 0x0002620008000147 */
[----:B------:R-:W-:Y:S05]  /*23d0*/  @!P6 BRA `(.L_x_1574) ;  /* 0x000000000004e947 */ /* 0x000fea0003800000 */
[----:B------:R-:W-:Y:S01]  /*23e0*/  BPT.TRAP 0x1 ;  /* 0x000000040000795c */ /* 0x000fe20000300000 */
.L_x_1574:
[----:B-1----:R-:W-:Y:S05]  /*23f0*/  @P0 BRA `(.L_x_1575) ;  /* 0x0000000000080947 */ /* 0x002fea0003800000 */
[----:B------:R-:W1:Y:S02]  /*2400*/  SYNCS.PHASECHK.TRANS64.TRYWAIT P0, [UR7+0x26830], R16 ;  /* 0x02683010ff0075a7 */ /* 0x000e640008000147 */
[----:B-1----:R-:W-:Y:S05]  /*2410*/  @!P0 BRA `(.L_x_1576) ;  /* 0x0000008400108947 */ /* 0x002fea0003800000 */
.L_x_1575:
[----:B------:R-:W-:Y:S01]  /*2420*/  R2UR UR10, R18 ;  /* 0x00000000120a72ca */ /* 0x000fe200000e0000 */
[----:B------:R-:W-:Y:S01]  /*2430*/  WARPGROUP.ARRIVE ;  /* 0x00000000000079c5 */ /* 0x000fe20000000000 */
[----:B------:R-:W-:Y:S01]  /*2440*/  UMOV UR15, 0x80000020 ;  /* 0x80000020000f7882 */ /* 0x000fe20000000000 */
[----:B------:R-:W1:Y:S01]  /*2450*/  LDC.64 R212, c[0x0][0x748] ;  /* 0x0001d200ffd47b82 */ /* 0x000e620000000a00 */
[----:B------:R-:W-:Y:S01]  /*2460*/  ULEA UR12, UR40, -UR37, 0x6 ;  /* 0x80000025280c7291 */ /* 0x000fe2000f8e303f */
[----:B------:R-:W-:Y:S01]  /*2470*/  ISETP.GT.AND P1, PT, R0, RZ, PT ;  /* 0x000000ff0000720c */ /* 0x000fe20003f24270 */
[----:B------:R-:W-:Y:S01]  /*2480*/  UMOV UR19, 0xc0000010 ;  /* 0xc000001000137882 */ /* 0x000fe20000000000 */
[----:B------:R-:W-:Y:S01]  /*2490*/  ISETP.GT.AND P0, PT, R4, RZ, PT ;  /* 0x000000ff0400720c */ /* 0x000fe20003f04270 */
[----:B------:R-:W-:Y:S01]  /*24a0*/  UMOV UR17, 0x40000040 ;  /* 0x4000004000117882 */ /* 0x000fe20000000000 */
[----:B------:R-:W-:Y:S02]  /*24b0*/  ISETP.GT.AND P2, PT, R0, 0x8, PT ;  /* 0x000000080000780c */ /* 0x000fe40003f44270 */
[----:B------:R-:W-:-:S02]  /*24c0*/  IADD3 R218, R4, UR12, R17 ;  /* 0x0000000c04da7c10 */ /* 0x000fc4000fffe011 */
[----:B------:R-:W-:Y:S01]  /*24d0*/  UIADD3 UR10, UR10, 0x18000, URZ ;  /* 0x000180000a0a7890 */ /* 0x000fe2000fffe03f */
[----:B------:R-:W-:-:S03]  /*24e0*/  ISETP.GT.AND P3, PT, R4, 0x8, PT ;  /* 0x000000080400780c */ /* 0x000fc60003f64270 */
[----:B------:R-:W-:-:S04]  /*24f0*/  USHF.R.U32.HI UR10, URZ, 0x4, UR10 ;  /* 0x000000043f0a7899 */ /* 0x000fc8000801160a */
[----:B------:R-:W-:-:S04]  /*2500*/  ULOP3.LUT UR10, UR10, 0x3fff, URZ, 0xc0, !UPT ;  /* 0x00003fff0a0a7892 */ /* 0x000fc8000f8ec03f */
[----:B------:R-:W-:Y:S01]  /*2510*/  ULOP3.LUT UR11, UR10, 0x10000, URZ, 0xfc, !UPT ;  /* 0x000100000a0b7892 */ /* 0x000fe2000f8efc3f */
[C-C-:B-1----:R-:W-:Y:S01]  /*2520*/  IMAD.IADD R217, R212.reuse, 0x1, -R218.reuse ;  /* 0x00000001d4d97824 */ /* 0x142fe200078e0ada */
[----:B------:R-:W-:Y:S02]  /*2530*/  IADD3 R216, RZ, -R218, -R213 ;  /* 0x800000daffd87210 */ /* 0x000fe40007ffe8d5 */
[----:B------:R-:W-:Y:S01]  /*2540*/  UIMAD UR11, UR5, 0x300, UR11 ;  /* 0x00000300050b78a4 */ /* 0x000fe2000f8e020b */
[----:B------:R-:W-:Y:S01]  /*2550*/  IADD3 R212, R212, 0x8, -R218 ;  /* 0x00000008d4d47810 */ /* 0x000fe20007ffe8da */
[----:B------:R-:W-:Y:S01]  /*2560*/  ULOP3.LUT UR10, UR10, 0x1000000, URZ, 0xfc, !UPT ;  /* 0x010000000a0a7892 */ /* 0x000fe2000f8efc3f */
[----:B------:R-:W-:Y:S01]  /*2570*/  SEL R217, R217, 0x40, !P1 ;  /* 0x00000040d9d97807 */ /* 0x000fe20004800000 */
[----:B------:R-:W-:Y:S01]  /*2580*/  UIADD3 UR12, UR11, 0x202, URZ ;  /* 0x000002020b0c7890 */ /* 0x000fe2000fffe03f */
[----:B------:R-:W-:Y:S01]  /*2590*/  SEL R216, R216, 0x40, P0 ;  /* 0x00000040d8d87807 */ /* 0x000fe20000000000 */
[----:B------:R-:W-:Y:S01]  /*25a0*/  UIMAD UR10, UR5, 0x300, UR10 ;  /* 0x00000300050a78a4 */ /* 0x000fe2000f8e020a */
[C---:B------:R-:W-:Y:S01]  /*25b0*/  ISETP.GE.AND P0, PT, R217.reuse, RZ, PT ;  /* 0x000000ffd900720c */ /* 0x040fe20003f06270 */
[----:B------:R-:W-:Y:S01]  /*25c0*/  UMOV UR14, UR11 ;  /* 0x0000000b000e7c82 */ /* 0x000fe20008000000 */
[----:B------:R-:W-:-:S04]  /*25d0*/  ISETP.GE.AND P1, PT, R217, 0x1, PT ;  /* 0x00000001d900780c */ /* 0x000fc80003f26270 */
[----:B------:R-:W-:Y:S01]  /*25e0*/  HGMMA.64x64x16.F32.BF16 R120, R184, gdesc[UR12], RZ, !UPT, gsb0 ;  /* 0x00e0000cb8787df0 */ /* 0x000fe2000c0018ff */
[----:B------:R-:W-:Y:S01]  /*25f0*/  UIADD3 UR14, UR11, 0x2, URZ ;  /* 0x000000020b0e7890 */ /* 0x000fe2000fffe03f */
[----:B------:R-:W-:Y:S01]  /*2600*/  ISETP.GT.OR P0, PT, R216, RZ, !P0 ;  /* 0x000000ffd800720c */ /* 0x000fe20004704670 */
[----:B------:R-:W-:Y:S01]  /*2610*/  UMOV UR15, 0x80000020 ;  /* 0x80000020000f7882 */ /* 0x000fe20000000000 */
[C---:B------:R-:W-:Y:S02]  /*2620*/  ISETP.GE.AND P4, PT, R217.reuse, 0x38, PT ;  /* 0x00000038d900780c */ /* 0x040fe40003f86270 */
[----:B------:R-:W-:Y:S02]  /*2630*/  FSEL R215, R152, -INF , !P0 ;  /* 0xff80000098d77808 */ /* 0x000fe40004000000 */
[----:B------:R-:W-:Y:S02]  /*2640*/  ISETP.GT.OR P0, PT, R216, 0x1, !P1 ;  /* 0x00000001d800780c */ /* 0x000fe40004f04670 */
[----:B------:R-:W-:Y:S01]  /*2650*/  ISETP.GE.AND P1, PT, R217, 0x8, PT ;  /* 0x00000008d900780c */ /* 0x000fe20003f26270 */
[----:B---3--:R-:W-:Y:S01]  /*2660*/  FFMA.FTZ R152, R215, UR6, -R20 ;  /* 0x00000006d7987c23 */ /* 0x008fe20008010814 */
        /* <DEDUP_REMOVED lines=8> */
[----:B----4-:R-:W-:Y:S01]  /*26f0*/  FFMA.FTZ R22, R215, UR6, -R210 ;  /* 0x00000006d7167c23 */ /* 0x010fe200080108d2 */
[----:B------:R-:W-:-:S02]  /*2700*/  FSEL R16, R157, -INF , !P0 ;  /* 0xff8000009d107808 */ /* 0x000fc40004000000 */
[----:B------:R-:W-:Y:S01]  /*2710*/  ISETP.GT.OR P0, PT, R216, 0x10, !P1 ;  /* 0x00000010d800780c */ /* 0x000fe20004f04670 */
[----:B------:R-:W-:Y:S01]  /*2720*/  MUFU.EX2 R153, R153 ;  /* 0x0000009900997308 */ /* 0x000fe20000000800 */
[C---:B------:R-:W-:Y:S01]  /*2730*/  ISETP.GE.AND P1, PT, R217.reuse, 0x11, PT ;  /* 0x00000011d900780c */ /* 0x040fe20003f26270 */
[----:B------:R-:W-:Y:S01]  /*2740*/  FFMA.FTZ R215, R16, UR6, -R211 ;  /* 0x0000000610d77c23 */ /* 0x000fe200080108d3 */
[----:B------:R-:W-:Y:S02]  /*2750*/  FSEL R157, R160, -INF , !P0 ;  /* 0xff800000a09d7808 */ /* 0x000fe40004000000 */
[C---:B------:R-:W-:Y:S02]  /*2760*/  ISETP.GT.OR P0, PT, R216.reuse, 0x11, !P1 ;  /* 0x00000011d800780c */ /* 0x040fe40004f04670 */
[----:B------:R-:W-:Y:S01]  /*2770*/  ISETP.GE.AND P1, PT, R217, 0x18, PT ;  /* 0x00000018d900780c */ /* 0x000fe20003f26270 */
[----:B------:R-:W-:Y:S01]  /*2780*/  FFMA.FTZ R16, R157, UR6, -R208 ;  /* 0x000000069d107c23 */ /* 0x000fe200080108d0 */
[----:B------:R-:W-:Y:S01]  /*2790*/  FSEL R156, R161, -INF , !P0 ;  /* 0xff800000a19c7808 */ /* 0x000fe20004000000 */
[----:B------:R-:W-:Y:S01]  /*27a0*/  MUFU.EX2 R22, R22 ;  /* 0x0000001600167308 */ /* 0x000fe20000000800 */
[----:B------:R-:W-:-:S02]  /*27b0*/  ISETP.GT.OR P0, PT, R216, 0x18, !P1 ;  /* 0x00000018d800780c */ /* 0x000fc40004f04670 */
[C---:B------:R-:W-:Y:S01]  /*27c0*/  ISETP.GE.AND P1, PT, R217.reuse, 0x19, PT ;  /* 0x00000019d900780c */ /* 0x040fe20003f26270 */
[----:B------:R-:W-:Y:S01]  /*27d0*/  FFMA.FTZ R161, R156, UR6, -R209 ;  /* 0x000000069ca17c23 */ /* 0x000fe200080108d1 */
[----:B------:R-:W-:Y:S02]  /*27e0*/  FSEL R157, R164, -INF , !P0 ;  /* 0xff800000a49d7808 */ /* 0x000fe40004000000 */
[C---:B------:R-:W-:Y:S01]  /*27f0*/  ISETP.GT.OR P0, PT, R216.reuse, 0x19, !P1 ;  /* 0x00000019d800780c */ /* 0x040fe20004f04670 */
[----:B------:R-:W-:Y:S01]  /*2800*/  MUFU.EX2 R16, R16 ;  /* 0x0000001000107308 */ /* 0x000fe20000000800 */
[----:B------:R-:W-:Y:S01]  /*2810*/  ISETP.GE.AND P1, PT, R217, 0x20, PT ;  /* 0x00000020d900780c */ /* 0x000fe20003f26270 */
[----:B------:R-:W-:Y:S01]  /*2820*/  FFMA.FTZ R160, R157, UR6, -R14 ;  /* 0x000000069da07c23 */ /* 0x000fe2000801080e */
[----:B------:R-:W-:Y:S02]  /*2830*/  FSEL R156, R165, -INF , !P0 ;  /* 0xff800000a59c7808 */ /* 0x000fe40004000000 */
[----:B------:R-:W-:-:S02]  /*2840*/  ISETP.GT.OR P0, PT, R216, 0x20, !P1 ;  /* 0x00000020d800780c */ /* 0x000fc40004f04670 */
[C---:B------:R-:W-:Y:S01]  /*2850*/  ISETP.GE.AND P1, PT, R217.reuse, 0x21, PT ;  /* 0x00000021d900780c */ /* 0x040fe20003f26270 */
[----:B------:R-:W-:Y:S01]  /*2860*/  FFMA.FTZ R165, R156, UR6, -R15 ;  /* 0x000000069ca57c23 */ /* 0x000fe2000801080f */
[----:B------:R-:W-:Y:S01]  /*2870*/  FSEL R157, R168, -INF , !P0 ;  /* 0xff800000a89d7808 */ /* 0x000fe20004000000 */
[----:B------:R-:W1:Y:S01]  /*2880*/  MUFU.EX2 R160, R160 ;  /* 0x000000a000a07308 */ /* 0x000e620000000800 */
[C---:B------:R-:W-:Y:S02]  /*2890*/  ISETP.GT.OR P0, PT, R216.reuse, 0x21, !P1 ;  /* 0x00000021d800780c */ /* 0x040fe40004f04670 */
[----:B------:R-:W-:Y:S01]  /*28a0*/  ISETP.GE.AND P1, PT, R217, 0x28, PT ;  /* 0x00000028d900780c */ /* 0x000fe20003f26270 */
        /* <DEDUP_REMOVED lines=8> */
[----:B------:R-:W-:Y:S01]  /*2930*/  ISETP.GE.AND P1, PT, R217, 0x30, PT ;  /* 0x00000030d900780c */ /* 0x000fe20003f26270 */
[----:B------:R-:W-:Y:S01]  /*2940*/  FFMA.FTZ R168, R157, UR6, -R8 ;  /* 0x000000069da87c23 */ /* 0x000fe20008010808 */
[----:B------:R-:W-:Y:S01]  /*2950*/  IADD3 R156, -R218, 0x8, -R213 ;  /* 0x00000008da9c7810 */ /* 0x000fe20007ffe9d5 */
[----:B------:R-:W4:Y:S01]  /*2960*/  MUFU.EX2 R161, R161 ;  /* 0x000000a100a17308 */ /* 0x000f220000000800 */
[----:B------:R-:W-:Y:S02]  /*2970*/  SEL R157, R212, 0x40, !P2 ;  /* 0x00000040d49d7807 */ /* 0x000fe40005000000 */
[----:B------:R-:W-:Y:S01]  /*2980*/  FSEL R172, R173, -INF , !P0 ;  /* 0xff800000adac7808 */ /* 0x000fe20004000000 */
[----:B------:R-:W-:Y:S02]  /*2990*/  WARPGROUP.DEPBAR.LE gsb0, 0x0 ;  /* 0x00008000000079c5 */ /* 0x000fe40000010000 */
[----:B------:R-:W-:Y:S01]  /*29a0*/  WARPGROUP.ARRIVE ;  /* 0x00000000000079c5 */ /* 0x000fe20000000000 */
[----:B------:R-:W-:Y:S01]  /*29b0*/  ISETP.GT.OR P0, PT, R216, 0x30, !P1 ;  /* 0x00000030d800780c */ /* 0x000fe20004f04670 */
[----:B------:R-:W-:Y:S01]  /*29c0*/  FFMA.FTZ R173, R172, UR6, -R9 ;  /* 0x00000006acad7c23 */ /* 0x000fe20008010809 */
[----:B------:R-:W-:Y:S01]  /*29d0*/  SEL R156, R156, 0x40, P3 ;  /* 0x000000409c9c7807 */ /* 0x000fe20001800000 */
[----:B------:R-:W5:Y:S01]  /*29e0*/  MUFU.EX2 R168, R168 ;  /* 0x000000a800a87308 */ /* 0x000f620000000800 */
[----:B------:R-:W-:Y:S01]  /*29f0*/  ISETP.GE.AND P1, PT, R157, RZ, PT ;  /* 0x000000ff9d00720c */ /* 0x000fe20003f26270 */
[----:B------:R-:W-:Y:S01]  /*2a00*/  HGMMA.64x64x16.F32.BF16 R120, R196, gdesc[UR12], R120, gsb0 ;  /* 0x00e0000cc4787df0 */ /* 0x000fe20008001878 */
[----:B------:R-:W-:Y:S01]  /*2a10*/  UIADD3 UR14, UR11, 0x100, URZ ;  /* 0x000001000b0e7890 */ /* 0x000fe2000fffe03f */
[----:B------:R-:W-:Y:S01]  /*2a20*/  FSEL R213, R176, -INF , !P0 ;  /* 0xff800000b0d57808 */ /* 0x000fe20004000000 */
[----:B------:R-:W-:Y:S01]  /*2a30*/  UMOV UR15, 0x80000020 ;  /* 0x80000020000f7882 */ /* 0x000fe20000000000 */
[----:B------:R-:W-:-:S02]  /*2a40*/  ISETP.GT.OR P0, PT, R156, RZ, !P1 ;  /* 0x000000ff9c00720c */ /* 0x000fc40004f04670 */
[----:B------:R-:W-:Y:S01]  /*2a50*/  ISETP.GE.AND P1, PT, R157, 0x1, PT ;  /* 0x000000019d00780c */ /* 0x000fe20003f26270 */
[----:B------:R-:W-:Y:S01]  /*2a60*/  FFMA.FTZ R172, R213, UR6, -R12 ;  /* 0x00000006d5ac7c23 */ /* 0x000fe2000801080c */
[----:B------:R-:W-:Y:S01]  /*2a70*/  FSEL R213, R154, -INF , !P0 ;  /* 0xff8000009ad57808 */ /* 0x000fe20004000000 */
[----:B------:R-:W2:Y:S01]  /*2a80*/  MUFU.EX2 R173, R173 ;  /* 0x000000ad00ad7308 */ /* 0x000ea20000000800 */
[C---:B------:R-:W-:Y:S02]  /*2a90*/  ISETP.GT.OR P0, PT, R156.reuse, 0x1, !P1 ;  /* 0x000000019c00780c */ /* 0x040fe40004f04670 */
[----:B------:R-:W-:Y:S01]  /*2aa0*/  ISETP.GE.AND P1, PT, R157, 0x8, PT ;  /* 0x000000089d00780c */ /* 0x000fe20003f26270 */
[----:B------:R-:W-:Y:S01]  /*2ab0*/  FFMA.FTZ R176, R213, UR6, -R20 ;  /* 0x00000006d5b07c23 */ /* 0x000fe20008010814 */
[----:B------:R-:W-:Y:S02]  /*2ac0*/  FSEL R20, R155, -INF , !P0 ;  /* 0xff8000009b147808 */ /* 0x000fe40004000000 */
[----:B------:R-:W-:Y:S01]  /*2ad0*/  ISETP.GT.OR P0, PT, R156, 0x8, !P1 ;  /* 0x000000089c00780c */ /* 0x000fe20004f04670 */
[----:B------:R-:W-:Y:S01]  /*2ae0*/  MUFU.EX2 R215, R215 ;  /* 0x000000d700d77308 */ /* 0x000fe20000000800 */
[----:B------:R-:W-:Y:S01]  /*2af0*/  ISETP.GE.AND P1, PT, R157, 0x9, PT ;  /* 0x000000099d00780c */ /* 0x000fe20003f26270 */
[----:B------:R-:W-:Y:S01]  /*2b00*/  FFMA.FTZ R213, R20, UR6, -R21 ;  /* 0x0000000614d57c23 */ /* 0x000fe20008010815 */
[----:B------:R-:W-:-:S02]  /*2b10*/  FSEL R21, R158, -INF , !P0 ;  /* 0xff8000009e157808 */ /* 0x000fc40004000000 */
[C---:B------:R-:W-:Y:S02]  /*2b20*/  ISETP.GT.OR P0, PT, R156.reuse, 0x9, !P1 ;  /* 0x000000099c00780c */ /* 0x040fe40004f04670 */
[----:B------:R-:W-:Y:S01]  /*2b30*/  ISETP.GE.AND P3, PT, R157, 0x11, PT ;  /* 0x000000119d00780c */ /* 0x000fe20003f66270 */
[----:B------:R-:W-:Y:S01]  /*2b40*/  FFMA.FTZ R210, R21, UR6, -R210 ;  /* 0x0000000615d27c23 */ /* 0x000fe200080108d2 */
[----:B------:R-:W-:Y:S01]  /*2b50*/  ISETP.GE.AND P2, PT, R157, 0x10, PT ;  /* 0x000000109d00780c */ /* 0x000fe20003f46270 */
[----:B------:R-:W2:Y:S01]  /*2b60*/  MUFU.EX2 R213, R213 ;  /* 0x000000d500d57308 */ /* 0x000ea20000000800 */
[----:B------:R-:W-:Y:S02]  /*2b70*/  FSEL R20, R159, -INF , !P0 ;  /* 0xff8000009f147808 */ /* 0x000fe40004000000 */
[C---:B------:R-:W-:Y:S02]  /*2b80*/  ISETP.GT.OR P0, PT, R156.reuse, 0x11, !P3 ;  /* 0x000000119c00780c */ /* 0x040fe40005f04670 */
[----:B------:R-:W-:Y:S01]  /*2b90*/  ISETP.GT.OR P1, PT, R156, 0x10, !P2 ;  /* 0x000000109c00780c */ /* 0x000fe20005724670 */
[----:B------:R-:W-:Y:S01]  /*2ba0*/  FFMA.FTZ R211, R20, UR6, -R211 ;  /* 0x0000000614d37c23 */ /* 0x000fe200080108d3 */
[----:B------:R-:W-:Y:S01]  /*2bb0*/  ISETP.GE.AND P2, PT, R157, 0x19, PT ;  /* 0x000000199d00780c */ /* 0x000fe20003f46270 */
[----:B------:R-:W2:Y:S01]  /*2bc0*/  MUFU.EX2 R176, R176 ;  /* 0x000000b000b07308 */ /* 0x000ea20000000800 */
[----:B------:R-:W-:-:S02]  /*2bd0*/  FSEL R20, R163, -INF , !P0 ;  /* 0xff800000a3147808 */ /* 0x000fc40004000000 */
[C---:B------:R-:W-:Y:S02]  /*2be0*/  ISETP.GE.AND P3, PT, R157.reuse, 0x20, PT ;  /* 0x000000209d00780c */ /* 0x040fe40003f66270 */
[----:B------:R-:W-:Y:S01]  /*2bf0*/  ISETP.GT.OR P2, PT, R156, 0x19, !P2 ;  /* 0x000000199c00780c */ /* 0x000fe20005744670 */
[----:B------:R-:W-:Y:S01]  /*2c00*/  FFMA.FTZ R209, R20, UR6, -R209 ;  /* 0x0000000614d17c23 */ /* 0x000fe200080108d1 */
[----:B------:R-:W-:Y:S01]  /*2c10*/  ISETP.GE.AND P0, PT, R157, 0x18, PT ;  /* 0x000000189d00780c */ /* 0x000fe20003f06270 */
[----:B------:R-:W-:Y:S01]  /*2c20*/  MUFU.EX2 R163, R211 ;  /* 0x000000d300a37308 */ /* 0x000fe20000000800 */
[----:B------:R-:W-:Y:S02]  /*2c30*/  FSEL R21, R162, -INF , !P1 ;  /* 0xff800000a2157808 */ /* 0x000fe40004800000 */
[C---:B------:R-:W-:Y:S02]  /*2c40*/  ISETP.GT.OR P3, PT, R156.reuse, 0x20, !P3 ;  /* 0x000000209c00780c */ /* 0x040fe40005f64670 */
[----:B------:R-:W-:Y:S01]  /*2c50*/  FSEL R20, R167, -INF , !P2 ;  /* 0xff800000a7147808 */ /* 0x000fe20005000000 */
[----:B------:R-:W-:Y:S01]  /*2c60*/  FFMA.FTZ R162, R21, UR6, -R208 ;  /* 0x0000000615a27c23 */ /* 0x000fe200080108d0 */
[----:B------:R-:W-:Y:S01]  /*2c70*/  ISETP.GT.OR P0, PT, R156, 0x18, !P0 ;  /* 0x000000189c00780c */ /* 0x000fe20004704670 */
[----:B------:R-:W-:Y:S01]  /*2c80*/  MUFU.EX2 R167, R209 ;  /* 0x000000d100a77308 */ /* 0x000fe20000000800 */
[----:B------:R-:W-:Y:S01]  /*2c90*/  ISETP.GE.AND P2, PT, R157, 0x21, PT ;  /* 0x000000219d00780c */ /* 0x000fe20003f46270 */
[----:B------:R-:W-:Y:S01]  /*2ca0*/  FFMA.FTZ R208, R20, UR6, -R15 ;  /* 0x0000000614d07c23 */ /* 0x000fe2000801080f */
[----:B------:R-:W-:-:S02]  /*2cb0*/  FSEL R155, R170, -INF , !P3 ;  /* 0xff800000aa9b7808 */ /* 0x000fc40005800000 */
[----:B------:R-:W-:Y:S02]  /*2cc0*/  ISETP.GE.AND P1, PT, R217, 0x31, PT ;  /* 0x00000031d900780c */ /* 0x000fe40003f26270 */
[----:B------:R-:W-:Y:S01]  /*2cd0*/  FSEL R21, R166, -INF , !P0 ;  /* 0xff800000a6157808 */ /* 0x000fe20004000000 */
[----:B------:R-:W-:Y:S01]  /*2ce0*/  FFMA.FTZ R170, R155, UR6, -R10 ;  /* 0x000000069baa7c23 */ /* 0x000fe2000801080a */
[----:B------:R-:W-:Y:S01]  /*2cf0*/  ISETP.GT.OR P2, PT, R156, 0x21, !P2 ;  /* 0x000000219c00780c */ /* 0x000fe20005744670 */
[----:B------:R-:W2:Y:S01]  /*2d00*/  MUFU.EX2 R210, R210 ;  /* 0x000000d200d27308 */ /* 0x000ea20000000800 */
[----:B------:R-:W-:Y:S01]  /*2d10*/  ISETP.GT.OR P3, PT, R216, 0x31, !P1 ;  /* 0x00000031d800780c */ /* 0x000fe20004f64670 */
[----:B------:R-:W-:Y:S01]  /*2d20*/  FFMA.FTZ R166, R21, UR6, -R14 ;  /* 0x0000000615a67c23 */ /* 0x000fe2000801080e */
[C---:B------:R-:W-:Y:S02]  /*2d30*/  ISETP.GE.AND P1, PT, R157.reuse, 0x28, PT ;  /* 0x000000289d00780c */ /* 0x040fe40003f26270 */
[----:B------:R-:W-:-:S02]  /*2d40*/  ISETP.GE.AND P5, PT, R157, 0x29, PT ;  /* 0x000000299d00780c */ /* 0x000fc40003fa6270 */
[----:B------:R-:W-:Y:S01]  /*2d50*/  FSEL R10, R171, -INF , !P2 ;  /* 0xff800000ab0a7808 */ /* 0x000fe20005000000 */
[----:B------:R-:W2:Y:S01]  /*2d60*/  MUFU.EX2 R162, R162 ;  /* 0x000000a200a27308 */ /* 0x000ea20000000800 */
[C---:B------:R-:W-:Y:S02]  /*2d70*/  ISETP.GT.OR P1, PT, R156.reuse, 0x28, !P1 ;  /* 0x000000289c00780c */ /* 0x040fe40004f24670 */
[----:B------:R-:W-:Y:S01]  /*2d80*/  ISETP.GT.OR P5, PT, R156, 0x29, !P5 ;  /* 0x000000299c00780c */ /* 0x000fe20006fa4670 */
[----:B------:R-:W-:Y:S01]  /*2d90*/  FFMA.FTZ R171, R10, UR6, -R11 ;  /* 0x000000060aab7c23 */ /* 0x000fe2000801080b */
[----:B------:R-:W-:Y:S02]  /*2da0*/  FSEL R159, R174, -INF , !P1 ;  /* 0xff800000ae9f7808 */ /* 0x000fe40004800000 */
[----:B------:R-:W-:Y:S01]  /*2db0*/  FSEL R158, R175, -INF , !P5 ;  /* 0xff800000af9e7808 */ /* 0x000fe20006800000 */
[----:B------:R-:W2:Y:S01]  /*2dc0*/  MUFU.EX2 R166, R166 ;  /* 0x000000a600a67308 */ /* 0x000ea20000000800 */
[----:B------:R-:W-:-:S02]  /*2dd0*/  WARPGROUP.DEPBAR.LE gsb0, 0x0 ;  /* 0x00008000000079c5 */ /* 0x000fc40000010000 */
[----:B------:R-:W-:Y:S01]  /*2de0*/  WARPGROUP.ARRIVE ;  /* 0x00000000000079c5 */ /* 0x000fe20000000000 */
[----:B------:R-:W-:Y:S02]  /*2df0*/  FSEL R212, R177, -INF , !P3 ;  /* 0xff800000b1d47808 */ /* 0x000fe40005800000 */
[----:B------:R-:W-:Y:S01]  /*2e00*/  ISETP.GE.AND P0, PT, R217, 0x39, PT ;  /* 0x00000039d900780c */ /* 0x000fe20003f06270 */
[----:B------:R-:W-:Y:S01]  /*2e10*/  FFMA.FTZ R217, R158, UR6, -R9 ;  /* 0x000000069ed97c23 */ /* 0x000fe20008010809 */
[----:B------:R1:W2:Y:S01]  /*2e20*/  MUFU.EX2 R177, R208 ;  /* 0x000000d000b17308 */ /* 0x0002a20000000800 */
[----:B------:R-:W-:Y:S01]  /*2e30*/  HGMMA.64x64x16.F32.BF16 R120, R188, gdesc[UR12], R120, gsb0 ;  /* 0x00e0000cbc787df0 */ /* 0x000fe20008001878 */
[----:B------:R-:W-:Y:S01]  /*2e40*/  UIADD3 UR14, UR11, 0x102, URZ ;  /* 0x000001020b0e7890 */ /* 0x000fe2000fffe03f */
[C---:B------:R-:W-:Y:S01]  /*2e50*/  ISETP.GE.AND P3, PT, R157.reuse, 0x30, PT ;  /* 0x000000309d00780c */ /* 0x040fe20003f66270 */
[----:B------:R-:W-:Y:S01]  /*2e60*/  UMOV UR15, 0x80000020 ;  /* 0x80000020000f7882 */ /* 0x000fe20000000000 */
[C---:B------:R-:W-:Y:S01]  /*2e70*/  ISETP.GE.AND P2, PT, R157.reuse, 0x31, PT ;  /* 0x000000319d00780c */ /* 0x040fe20003f46270 */
[----:B------:R-:W-:Y:S01]  /*2e80*/  FFMA.FTZ R212, R212, UR6, -R13 ;  /* 0x00000006d4d47c23 */ /* 0x000fe2000801080d */
[----:B------:R-:W-:Y:S01]  /*2e90*/  ISETP.GE.AND P1, PT, R157, 0x38, PT ;  /* 0x000000389d00780c */ /* 0x000fe20003f26270 */
[----:B------:R-:W2:Y:S01]  /*2ea0*/  MUFU.EX2 R164, R164 ;  /* 0x000000a400a47308 */ /* 0x000ea20000000800 */
[----:B-1----:R-:W-:Y:S01]  /*2eb0*/  FFMA.FTZ R208, R159, UR6, -R8 ;  /* 0x000000069fd07c23 */ /* 0x002fe20008010808 */
[----:B------:R-:W-:-:S02]  /*2ec0*/  ISETP.GE.AND P5, PT, R157, 0x39, PT ;  /* 0x000000399d00780c */ /* 0x000fc40003fa6270 */
[C---:B------:R-:W-:Y:S02]  /*2ed0*/  ISETP.GT.OR P3, PT, R156.reuse, 0x30, !P3 ;  /* 0x000000309c00780c */ /* 0x040fe40005f64670 */
[C---:B------:R-:W-:Y:S02]  /*2ee0*/  ISETP.GT.OR P2, PT, R156.reuse, 0x31, !P2 ;  /* 0x000000319c00780c */ /* 0x040fe40005744670 */
[C---:B------:R-:W-:Y:S01]  /*2ef0*/  ISETP.GT.OR P1, PT, R156.reuse, 0x38, !P1 ;  /* 0x000000389c00780c */ /* 0x040fe20004f24670 */
[----:B------:R-:W1:Y:S01]  /*2f00*/  MUFU.EX2 R169, R169 ;  /* 0x000000a900a97308 */ /* 0x000e620000000800 */
[----:B------:R-:W-:Y:S02]  /*2f10*/  ISETP.GT.OR P5, PT, R156, 0x39, !P5 ;  /* 0x000000399c00780c */ /* 0x000fe40006fa4670 */
[C---:B------:R-:W-:Y:S02]  /*2f20*/  ISETP.GT.OR P0, PT, R216.reuse, 0x39, !P0 ;  /* 0x00000039d800780c */ /* 0x040fe40004704670 */
[----:B------:R-:W-:-:S02]  /*2f30*/  ISETP.GT.OR P4, PT, R216, 0x38, !P4 ;  /* 0x00000038d800780c */ /* 0x000fc40006784670 */
[----:B------:R-:W-:Y:S01]  /*2f40*/  FSEL R216, R181, -INF , !P0 ;  /* 0xff800000b5d87808 */ /* 0x000fe20004000000 */
[----:B------:R-:W1:Y:S01]  /*2f50*/  MUFU.EX2 R170, R170 ;  /* 0x000000aa00aa7308 */ /* 0x000e620000000800 */
[----:B------:R-:W-:Y:S02]  /*2f60*/  FSEL R181, R178, -INF , !P3 ;  /* 0xff800000b2b57808 */ /* 0x000fe40005800000 */
[----:B------:R-:W-:Y:S02]  /*2f70*/  FSEL R178, R179, -INF , !P2 ;  /* 0xff800000b3b27808 */ /* 0x000fe40005000000 */
[----:B------:R-:W-:Y:S01]  /*2f80*/  FSEL R211, R182, -INF , !P1 ;  /* 0xff800000b6d37808 */ /* 0x000fe20004800000 */
[----:B------:R-:W-:Y:S01]  /*2f90*/  FFMA.FTZ R218, R181, UR6, -R12 ;  /* 0x00000006b5da7c23 */ /* 0x000fe2000801080c */
[----:B------:R-:W-:Y:S01]  /*2fa0*/  FSEL R209, R180, -INF , !P4 ;  /* 0xff800000b4d17808 */ /* 0x000fe20006000000 */
[----:B------:R-:W-:Y:S01]  /*2fb0*/  FFMA.FTZ R219, R178, UR6, -R13 ;  /* 0x00000006b2db7c23 */ /* 0x000fe2000801080d */
[----:B------:R-:W-:Y:S01]  /*2fc0*/  FSEL R182, R183, -INF , !P5 ;  /* 0xff800000b7b67808 */ /* 0x000fe20006800000 */
[--C-:B------:R-:W-:Y:S01]  /*2fd0*/  FFMA.FTZ R178, R211, UR6, -R6.reuse ;  /* 0x00000006d3b27c23 */ /* 0x100fe20008010806 */
[--C-:B------:R-:W-:Y:S01]  /*2fe0*/  FFMA.FTZ R13, R216, UR6, -R7.reuse ;  /* 0x00000006d80d7c23 */ /* 0x100fe20008010807 */
[----:B------:R-:W-:Y:S01]  /*2ff0*/  FFMA.FTZ R180, R209, UR6, -R6 ;  /* 0x00000006d1b47c23 */ /* 0x000fe20008010806 */
[----:B------:R-:W1:Y:S01]  /*3000*/  MUFU.EX2 R171, R171 ;  /* 0x000000ab00ab7308 */ /* 0x000e620000000800 */
[----:B------:R-:W-:-:S07]  /*3010*/  FFMA.FTZ R12, R182, UR6, -R7 ;  /* 0x00000006b60c7c23 */ /* 0x000fce0008010807 */
[----:B------:R-:W1:Y:S08]  /*3020*/  MUFU.EX2 R208, R208 ;  /* 0x000000d000d07308 */ /* 0x000e700000000800 */
[----:B------:R-:W1:Y:S08]  /*3030*/  MUFU.EX2 R179, R217 ;  /* 0x000000d900b37308 */ /* 0x000e700000000800 */
[----:B------:R-:W1:Y:S08]  /*3040*/  MUFU.EX2 R172, R172 ;  /* 0x000000ac00ac7308 */ /* 0x000e700000000800 */
[----:B------:R-:W-:Y:S08]  /*3050*/  MUFU.EX2 R6, R218 ;  /* 0x000000da00067308 */ /* 0x000ff00000000800 */
[----:B------:R-:W1:Y:S01]  /*3060*/  MUFU.EX2 R7, R212 ;  /* 0x000000d400077308 */ /* 0x000e620000000800 */
[----:B------:R-:W-:-:S02]  /*3070*/  WARPGROUP.DEPBAR.LE gsb0, 0x0 ;  /* 0x00008000000079c5 */ /* 0x000fc40000010000 */
[----:B------:R-:W-:-:S05]  /*3080*/  WARPGROUP.ARRIVE ;  /* 0x00000000000079c5 */ /* 0x000fca0000000000 */
[----:B------:R-:W-:Y:S01]  /*3090*/  MUFU.EX2 R180, R180 ;  /* 0x000000b400b47308 */ /* 0x000fe20000000800 */
[----:B------:R-:W-:Y:S01]  /*30a0*/  HGMMA.64x64x16.F32.BF16 R120, R200, gdesc[UR12], R120, gsb0 ;  /* 0x00e0000cc8787df0 */ /* 0x000fe20008001878 */
[----:B------:R-:W-:Y:S01]  /*30b0*/  UIADD3 UR14, UR11, 0x200, URZ ;  /* 0x000002000b0e7890 */ /* 0x000fe2000fffe03f */
[----:B------:R-:W-:Y:S02]  /*30c0*/  UMOV UR15, 0x80000020 ;  /* 0x80000020000f7882 */ /* 0x000fe40000000000 */
[----:B------:R-:W-:-:S03]  /*30d0*/  UMOV UR11, 0x80000020 ;  /* 0x80000020000b7882 */ /* 0x000fc60000000000 */
[----:B------:R-:W-:Y:S08]  /*30e0*/  MUFU.EX2 R178, R178 ;  /* 0x000000b200b27308 */ /* 0x000ff00000000800 */
[----:B------:R-:W-:Y:S08]  /*30f0*/  MUFU.EX2 R13, R13 ;  /* 0x0000000d000d7308 */ /* 0x000ff00000000800 */
[----:B------:R-:W-:Y:S01]  /*3100*/  MUFU.EX2 R12, R12 ;  /* 0x0000000c000c7308 */ /* 0x000fe20000000800 */
[----:B------:R-:W-:-:S02]  /*3110*/  WARPGROUP.DEPBAR.LE gsb0, 0x0 ;  /* 0x00008000000079c5 */ /* 0x000fc40000010000 */
        /* <DEDUP_REMOVED lines=12> */
[----:B------:R-:W3:Y:S04]  /*31e0*/  LDS.64 R20, [R214+0x1e200] ;  /* 0x01e20000d6147984 */ /* 0x000ee80000000a00 */
[----:B------:R-:W4:Y:S04]  /*31f0*/  LDS.64 R14, [R214+0x1e220] ;  /* 0x01e22000d60e7984 */ /* 0x000f280000000a00 */
[----:B------:R-:W5:Y:S04]  /*3200*/  LDS.64 R154, [R214+0x1e240] ;  /* 0x01e24000d69a7984 */ /* 0x000f680000000a00 */
[----:B------:R-:W2:Y:S04]  /*3210*/  LDS.64 R10, [R214+0x1e260] ;  /* 0x01e26000d60a7984 */ /* 0x000ea80000000a00 */
[----:B------:R-:W1:Y:S04]  /*3220*/  LDS.64 R8, [R214+0x1e2a0] ;  /* 0x01e2a000d6087984 */ /* 0x000e680000000a00 */
        /* <DEDUP_REMOVED lines=11> */
[--C-:B-----5:R-:W-:Y:S01]  /*32e0*/  FADD.FTZ R15, R128, -R154.reuse ;  /* 0x8000009a800f7221 */ /* 0x120fe20000010000 */
[--C-:B------:R-:W-:Y:S01]  /*32f0*/  FADD.FTZ R122, R129, -R155.reuse ;  /* 0x8000009b817a7221 */ /* 0x100fe20000010000 */
[----:B------:R-:W-:Y:S01]  /*3300*/  FADD.FTZ R123, R130, -R154 ;  /* 0x8000009a827b7221 */ /* 0x000fe20000010000 */
[----:B------:R-:W-:Y:S01]  /*3310*/  FADD.FTZ R126, R131, -R155 ;  /* 0x8000009b837e7221 */ /* 0x000fe20000010000 */
[--C-:B--2---:R-:W-:Y:S01]  /*3320*/  FADD.FTZ R125, R132, -R10.reuse ;  /* 0x8000000a847d7221 */ /* 0x104fe20000010000 */
[----:B------:R-:W-:Y:S01]  /*3330*/  FADD.FTZ R127, R134, -R10 ;  /* 0x8000000a867f7221 */ /* 0x000fe20000010000 */
[--C-:B------:R-:W-:Y:S01]  /*3340*/  FADD.FTZ R10, R133, -R11.reuse ;  /* 0x8000000b850a7221 */ /* 0x100fe20000010000 */
[----:B------:R-:W-:Y:S01]  /*3350*/  FADD.FTZ R128, R135, -R11 ;  /* 0x8000000b87807221 */ /* 0x000fe20000010000 */
[----:B------:R-:W-:Y:S01]  /*3360*/  FMUL.FTZ R125, R160, R125 ;  /* 0x0000007da07d7220 */ /* 0x000fe20000410000 */
[----:B------:R-:W2:Y:S01]  /*3370*/  MUFU.EX2 R11, R219 ;  /* 0x000000db000b7308 */ /* 0x000ea20000000800 */
[----:B------:R-:W-:Y:S01]  /*3380*/  FMUL.FTZ R10, R165, R10 ;  /* 0x0000000aa50a7220 */ /* 0x000fe20000410000 */
[--C-:B-1----:R-:W-:Y:S01]  /*3390*/  FADD.FTZ R133, R140, -R8.reuse ;  /* 0x800000088c857221 */ /* 0x102fe20000010000 */
[----:B------:R-:W-:Y:S01]  /*33a0*/  FADD.FTZ R135, R142, -R8 ;  /* 0x800000088e877221 */ /* 0x000fe20000010000 */
[--C-:B------:R-:W-:Y:S01]  /*33b0*/  FADD.FTZ R8, R141, -R9.reuse ;  /* 0x800000098d087221 */ /* 0x100fe20000010000 */
[----:B------:R-:W-:Y:S01]  /*33c0*/  FMUL.FTZ R15, R16, R15 ;  /* 0x0000000f100f7220 */ /* 0x000fe20000410000 */
[----:B------:R-:W-:Y:S01]  /*33d0*/  FMUL.FTZ R122, R161, R122 ;  /* 0x0000007aa17a7220 */ /* 0x000fe20000410000 */
[----:B------:R-:W-:Y:S01]  /*33e0*/  FADD.FTZ R134, R143, -R9 ;  /* 0x800000098f867221 */ /* 0x000fe20000010000 */
[----:B------:R-:W-:Y:S01]  /*33f0*/  F2FP.BF16.F32.PACK_AB R154, R10, R125 ;  /* 0x0000007d0a9a723e */ /* 0x000fe200000010ff */
[----:B------:R-:W-:Y:S01]  /*3400*/  FMUL.FTZ R143, R153, R20 ;  /* 0x00000014998f7220 */ /* 0x000fe20000410000 */
[----:B------:R-:W-:Y:S01]  /*3410*/  FMUL.FTZ R133, R168, R133 ;  /* 0x00000085a8857220 */ /* 0x000fe20000410000 */
[----:B------:R-:W-:Y:S01]  /*3420*/  FMUL.FTZ R8, R173, R8 ;  /* 0x00000008ad087220 */ /* 0x000fe20000410000 */
[----:B------:R-:W-:-:S02]  /*3430*/  IMAD.U32 R10, RZ, RZ, UR5 ;  /* 0x00000005ff0a7e24 */ /* 0x000fc4000f8e00ff */
[--C-:B------:R-:W-:Y:S01]  /*3440*/  FADD.FTZ R131, R136, -R156.reuse ;  /* 0x8000009c88837221 */ /* 0x100fe20000010000 */
[----:B------:R-:W-:Y:S01]  /*3450*/  FADD.FTZ R129, R138, -R156 ;  /* 0x8000009c8a817221 */ /* 0x000fe20000010000 */
[--C-:B------:R-:W-:Y:S01]  /*3460*/  FADD.FTZ R132, R137, -R157.reuse ;  /* 0x8000009d89847221 */ /* 0x100fe20000010000 */
[----:B------:R-:W-:Y:S01]  /*3470*/  FADD.FTZ R130, R139, -R157 ;  /* 0x8000009d8b827221 */ /* 0x000fe20000010000 */
[----:B------:R-:W-:Y:S01]  /*3480*/  FADD.FTZ R140, R149, -R175 ;  /* 0x800000af958c7221 */ /* 0x000fe20000010000 */
[----:B------:R-:W-:Y:S01]  /*3490*/  FMUL.FTZ R20, R213, R120 ;  /* 0x00000078d5147220 */ /* 0x000fe20000410000 */
[--C-:B------:R-:W-:Y:S01]  /*34a0*/  FADD.FTZ R137, R144, -R158.reuse ;  /* 0x8000009e90897221 */ /* 0x100fe20000010000 */
[----:B------:R-:W-:Y:S01]  /*34b0*/  FADD.FTZ R9, R146, -R158 ;  /* 0x8000009e92097221 */ /* 0x000fe20000010000 */
[--C-:B------:R-:W-:Y:S01]  /*34c0*/  FADD.FTZ R138, R145, -R159.reuse ;  /* 0x8000009f918a7221 */ /* 0x100fe20000010000 */
[----:B------:R-:W-:Y:S01]  /*34d0*/  FADD.FTZ R136, R147, -R159 ;  /* 0x8000009f93887221 */ /* 0x000fe20000010000 */
[--C-:B------:R-:W-:Y:S01]  /*34e0*/  FADD.FTZ R139, R148, -R174.reuse ;  /* 0x800000ae948b7221 */ /* 0x100fe20000010000 */
[----:B------:R-:W-:Y:S01]  /*34f0*/  FADD.FTZ R141, R150, -R174 ;  /* 0x800000ae968d7221 */ /* 0x000fe20000010000 */
[----:B------:R-:W-:Y:S01]  /*3500*/  FADD.FTZ R175, R151, -R175 ;  /* 0x800000af97af7221 */ /* 0x000fe20000010000 */
[----:B------:R-:W-:Y:S01]  /*3510*/  FMUL.FTZ R156, R152, R181 ;  /* 0x000000b5989c7220 */ /* 0x000fe20000410000 */
[----:B------:R-:W-:Y:S01]  /*3520*/  F2FP.BF16.F32.PACK_AB R120, R153, R152 ;  /* 0x000000989978723e */ /* 0x000fe200000010ff */
        /* <DEDUP_REMOVED lines=35> */
[----:B------:R-:W-:Y:S01]  /*3760*/  F2FP.BF16.F32.PACK_AB R149, R130, R129 ;  /* 0x000000818295723e */ /* 0x000fe200000010ff */
[----:B------:R1:W-:Y:S01]  /*3770*/  STSM.16.MT88.4 [R15+0x1f000], R152 ;  /* 0x01f000980f007844 */ /* 0x0003e20000004200 */
[----:B------:R-:W-:-:S02]  /*3780*/  F2FP.BF16.F32.PACK_AB R151, R134, R135 ;  /* 0x000000878697723e */ /* 0x000fc400000010ff */
[----:B------:R-:W-:Y:S02]  /*3790*/  F2FP.BF16.F32.PACK_AB R144, R138, R137 ;  /* 0x000000898a90723e */ /* 0x000fe400000010ff */
        /* <DEDUP_REMOVED lines=15> */
[----:B------:R-:W-:-:S13]  /*3890*/  R2UR UR11, R19 ;  /* 0x00000000130b72ca */ /* 0x000fda00000e0000 */
[----:B------:R-:W-:-:S04]  /*38a0*/  USHF.R.U32.HI UR11, URZ, 0x4, UR11 ;  /* 0x000000043f0b7899 */ /* 0x000fc8000801160b */
[----:B------:R-:W-:-:S04]  /*38b0*/  ULOP3.LUT UR11, UR11, 0x3fff, URZ, 0xc0, !UPT ;  /* 0x00003fff0b0b7892 */ /* 0x000fc8000f8ec03f */
[----:B------:R-:W-:Y:S01]  /*38c0*/  ULOP3.LUT UR11, UR11, 0x10000, URZ, 0xfc, !UPT ;  /* 0x000100000b0b7892 */ /* 0x000fe2000f8efc3f */
[----:B------:R-:W-:Y:S02]  /*38d0*/  WARPGROUP.DEPBAR.LE gsb0, 0x0 ;  /* 0x00008000000079c5 */ /* 0x000fe40000010000 */
[----:B------:R-:W-:Y:S02]  /*38e0*/  F2FP.BF16.F32.PACK_AB R120, R161, R16 ;  /* 0x00000010a178723e */ /* 0x000fe400000010ff */
[----:B------:R-:W-:Y:S02]  /*38f0*/  F2FP.BF16.F32.PACK_AB R121, R167, R162 ;  /* 0x000000a2a779723e */ /* 0x000fe400000010ff */
[----:B------:R-:W-:Y:S02]  /*3900*/  F2FP.BF16.F32.PACK_AB R122, R165, R160 ;  /* 0x000000a0a57a723e */ /* 0x000fe400000010ff */
[----:B------:R-:W-:Y:S02]  /*3910*/  F2FP.BF16.F32.PACK_AB R123, R177, R166 ;  /* 0x000000a6b17b723e */ /* 0x000fe400000010ff */
[----:B------:R-:W-:-:S02]  /*3920*/  F2FP.BF16.F32.PACK_AB R165, R171, R170 ;  /* 0x000000aaaba5723e */ /* 0x000fc400000010ff */
[----:B------:R-:W-:Y:S01]  /*3930*/  WARPGROUP.ARRIVE ;  /* 0x00000000000079c5 */ /* 0x000fe20000000000 */
[----:B------:R-:W-:Y:S02]  /*3940*/  F2FP.BF16.F32.PACK_AB R166, R173, R168 ;  /* 0x000000a8ada6723e */ /* 0x000fe400000010ff */
[----:B------:R-:W-:Y:S02]  /*3950*/  F2FP.BF16.F32.PACK_AB R167, R179, R208 ;  /* 0x000000d0b3a7723e */ /* 0x000fe400000010ff */
[----:B------:R-:W-:Y:S01]  /*3960*/  F2FP.BF16.F32.PACK_AB R173, R11, R6 ;  /* 0x000000060bad723e */ /* 0x000fe200000010ff */
[----:B------:R-:W-:Y:S01]  /*3970*/  HGMMA.64x96x16.F32.BF16 R72, R120, gdesc[UR12].tnspB, R72, gsb0 ;  /* 0x4160000c78487df0 */ /* 0x000fe20008001848 */
[----:B------:R-:W-:Y:S01]  /*3980*/  UMOV UR14, UR12 ;  /* 0x0000000c000e7c82 */ /* 0x000fe20008000000 */
[----:B------:R-:W-:Y:S01]  /*3990*/  UMOV UR15, 0x80000020 ;  /* 0x80000020000f7882 */ /* 0x000fe20000000000 */
[----:B------:R-:W-:-:S13]  /*39a0*/  R2UR UR12, R8 ;  /* 0x00000000080c72ca */ /* 0x000fda00000e0000 */
[----:B------:R-:W-:-:S04]  /*39b0*/  USHF.R.U32.HI UR12, URZ, 0x4, UR12 ;  /* 0x000000043f0c7899 */ /* 0x000fc8000801160c */
[----:B------:R-:W-:-:S04]  /*39c0*/  ULOP3.LUT UR12, UR12, 0x3fff, URZ, 0xc0, !UPT ;  /* 0x00003fff0c0c7892 */ /* 0x000fc8000f8ec03f */
[----:B------:R-:W-:-:S03]  /*39d0*/  UIADD3 UR13, UR12, 0x400, URZ ;  /* 0x000004000c0d7890 */ /* 0x000fc6000fffe03f */
[----:B------:R-:W-:Y:S01]  /*39e0*/  UMOV UR18, UR12 ;  /* 0x0000000c00127c82 */ /* 0x000fe20008000000 */
[----:B------:R-:W-:Y:S02]  /*39f0*/  WARPGROUP.DEPBAR.LE gsb0, 0x0 ;  /* 0x00008000000079c5 */ /* 0x000fe40000010000 */
[----:B------:R-:W-:-:S06]  /*3a00*/  WARPGROUP.ARRIVE ;  /* 0x00000000000079c5 */ /* 0x000fcc0000000000 */
[----:B------:R-:W-:Y:S01]  /*3a10*/  HGMMA.64x96x16.F32.BF16 R72, R164, gdesc[UR12].tnspB, R72, gsb0 ;  /* 0x4160000ca4487df0 */ /* 0x000fe20008001848 */
[----:B------:R-:W-:Y:S01]  /*3a20*/  UIADD3 UR14, UR10, 0xc0, URZ ;  /* 0x000000c00a0e7890 */ /* 0x000fe2000fffe03f */
[----:B------:R-:W-:Y:S01]  /*3a30*/  UMOV UR15, 0x80000020 ;  /* 0x80000020000f7882 */ /* 0x000fe20000000000 */
[----:B------:R-:W-:Y:S02]  /*3a40*/  ULEA UR10, UR5, UR11, 0xa ;  /* 0x0000000b050a7291 */ /* 0x000fe4000f8e503f */
[----:B------:R-:W-:-:S05]  /*3a50*/  UIADD3 UR11, UR12, 0x200, URZ ;  /* 0x000002000c0b7890 */ /* 0x000fca000fffe03f */
        /* <DEDUP_REMOVED lines=161> */
.L_x_1577:
        /* <DEDUP_REMOVED lines=9> */
[----:B------:R-:W-:-:S05]  /*4500*/  UMOV UR10, UR8 ;  /* 0x00000008000a7c82 */ /* 0x000fca0008000000 */
[----:B------:R-:W-:Y:S01]  /*4510*/  HGMMA.64x96x16.F32.BF16 R24, R156, gdesc[UR8].tnspB, R24, gsb0 ;  /* 0x416000089c187df0 */ /* 0x000fe20008001818 */
[----:B------:R-:W-:Y:S01]  /*4520*/  UIADD3 UR10, UR8, 0x40, URZ ;  /* 0x00000040080a7890 */ /* 0x000fe2000fffe03f */
[----:B------:R-:W-:Y:S01]  /*4530*/  UMOV UR11, 0x80000020 ;  /* 0x80000020000b7882 */ /* 0x000fe20000000000 */
[----:B------:R-:W-:Y:S02]  /*4540*/  WARPGROUP.DEPBAR.LE gsb0, 0x0 ;  /* 0x00008000000079c5 */ /* 0x000fe40000010000 */
[----:B------:R-:W-:-:S06]  /*4550*/  WARPGROUP.ARRIVE ;  /* 0x00000000000079c5 */ /* 0x000fcc0000000000 */
[----:B------:R-:W-:Y:S01]  /*4560*/  HGMMA.64x96x16.F32.BF16 R24, R152, gdesc[UR8].tnspB, R24, gsb0 ;  /* 0x4160000898187df0 */ /* 0x000fe20008001818 */
[----:B------:R-:W-:Y:S01]  /*4570*/  UIADD3 UR10, UR8, 0x80, URZ ;  /* 0x00000080080a7890 */ /* 0x000fe2000fffe03f */
[----:B------:R-:W-:Y:S01]  /*4580*/  UMOV UR11, 0x80000020 ;  /* 0x80000020000b7882 */ /* 0x000fe20000000000 */
        /* <DEDUP_REMOVED lines=26> */
.L_x_1578:
        /* <DEDUP_REMOVED lines=62> */
.L_x_1560:
        /* <DEDUP_REMOVED lines=31> */
[----:B-1----:R-:W-:Y:S02]  /*4d00*/  LEA.HI R7, R9, R8, RZ, 0x5 ;  /* 0x0000000809077211 */ /* 0x002fe400078f28ff */
[----:B------:R-:W-:-:S02]  /*4d10*/  LOP3.LUT R3, R0, 0xfffffff0, RZ, 0xc0, !PT ;  /* 0xfffffff000037812 */ /* 0x000fc400078ec0ff */
[----:B------:R-:W-:Y:S02]  /*4d20*/  SHF.R.S32.HI R11, RZ, 0x5, R7 ;  /* 0x00000005ff0b7819 */ /* 0x000fe40000011407 */
[----:B------:R-:W-:Y:S01]  /*4d30*/  SHF.R.U32.HI R0, RZ, 0x1, R0 ;  /* 0x00000001ff007819 */ /* 0x000fe20000011600 */
[----:B------:R-:W-:Y:S01]  /*4d40*/  IMAD.IADD R3, R8, 0x1, -R3 ;  /* 0x0000000108037824 */ /* 0x000fe200078e0a03 */
[----:B------:R-:W-:Y:S02]  /*4d50*/  F2FP.BF16.F32.PACK_AB R105, R107, R106 ;  /* 0x0000006a6b69723e */ /* 0x000fe400000010ff */
[----:B------:R-:W-:Y:S02]  /*4d60*/  F2FP.BF16.F32.PACK_AB R112, R113, R112 ;  /* 0x000000707170723e */ /* 0x000fe400000010ff */
[----:B------:R-:W-:Y:S02]  /*4d70*/  LEA.HI R2, R3, R3, RZ, 0x1 ;  /* 0x0000000303027211 */ /* 0x000fe400078f08ff */
        /* <DEDUP_REMOVED lines=20> */
[----:B------:R-:W-:Y:S01]  /*4ec0*/  F2FP.BF16.F32.PACK_AB R114, R117, R116 ;  /* 0x000000747572723e */ /* 0x000fe200000010ff */
[----:B------:R-:W-:Y:S01]  /*4ed0*/  IMAD.MOV.U32 R2, RZ, RZ, 0x20 ;  /* 0x00000020ff027424 */ /* 0x000fe200078e00ff */
[----:B------:R-:W-:Y:S02]  /*4ee0*/  LOP3.LUT R0, R7, 0x8, R0, 0xf8, !PT ;  /* 0x0000000807007812 */ /* 0x000fe400078ef800 */
[----:B------:R-:W-:Y:S02]  /*4ef0*/  SHF.R.U32.HI R7, RZ, 0x3, R7 ;  /* 0x00000003ff077819 */ /* 0x000fe40000011607 */
[----:B------:R-:W-:Y:S02]  /*4f00*/  F2FP.BF16.F32.PACK_AB R115, R119, R118 ;  /* 0x000000767773723e */ /* 0x000fe400000010ff */
[----:B------:R-:W-:-:S02]  /*4f10*/  LOP3.LUT R0, R0, R7, RZ, 0x3c, !PT ;  /* 0x0000000700007212 */ /* 0x000fc400078e3cff */
[----:B------:R-:W-:Y:S02]  /*4f20*/  F2FP.BF16.F32.PACK_AB R25, R27, R26 ;  /* 0x0000001a1b19723e */ /* 0x000fe400000010ff */
[----:B------:R-:W-:Y:S01]  /*4f30*/  F2FP.BF16.F32.PACK_AB R32, R33, R32 ;  /* 0x000000202120723e */ /* 0x000fe200000010ff */
[----:B------:R-:W-:Y:S01]  /*4f40*/  IMAD.IADD R0, R3, 0x1, R0 ;  /* 0x0000000103007824 */ /* 0x000fe200078e0200 */
[----:B------:R-:W-:Y:S01]  /*4f50*/  SEL R3, R2, 0xffffffe0, !P0 ;  /* 0xffffffe002037807 */ /* 0x000fe20004000000 */
[----:B------:R-:W-:Y:S01]  /*4f60*/  IMAD.U32 R2, RZ, RZ, UR4 ;  /* 0x00000004ff027e24 */ /* 0x000fe2000f8e00ff */
[----:B------:R-:W-:Y:S02]  /*4f70*/  F2FP.BF16.F32.PACK_AB R26, R29, R28 ;  /* 0x0000001c1d1a723e */ /* 0x000fe400000010ff */
[----:B------:R-:W-:Y:S02]  /*4f80*/  LEA R0, R0, UR6, 0x1 ;  /* 0x0000000600007c11 */ /* 0x000fe4000f8e08ff */
[----:B------:R-:W-:-:S02]  /*4f90*/  F2FP.BF16.F32.PACK_AB R27, R31, R30 ;  /* 0x0000001e1f1b723e */ /* 0x000fc400000010ff */
[----:B------:R-:W-:Y:S01]  /*4fa0*/  IADD3 R4, R3, 0x6000, R0 ;  /* 0x0000600003047810 */ /* 0x000fe20007ffe000 */
[----:B------:R-:W-:Y:S01]  /*4fb0*/  STSM.16.M88.4 [R0+0x6000], R72 ;  /* 0x0060004800007844 */ /* 0x000fe20000000200 */
[----:B------:R-:W-:Y:S01]  /*4fc0*/  F2FP.BF16.F32.PACK_AB R33, R35, R34 ;  /* 0x000000222321723e */ /* 0x000fe200000010ff */
[----:B------:R-:W-:Y:S01]  /*4fd0*/  IMAD.U32 R3, RZ, RZ, UR5 ;  /* 0x00000005ff037e24 */ /* 0x000fe2000f8e00ff */
[----:B------:R-:W-:Y:S01]  /*4fe0*/  F2FP.BF16.F32.PACK_AB R40, R41, R40 ;  /* 0x000000282928723e */ /* 0x000fe200000010ff */
[----:B------:R-:W-:Y:S01]  /*4ff0*/  STSM.16.M88.4 [R4], R80 ;  /* 0x0000005004007844 */ /* 0x000fe20000000200 */
[----:B------:R-:W-:Y:S01]  /*5000*/  F2FP.BF16.F32.PACK_AB R34, R37, R36 ;  /* 0x000000242522723e */ /* 0x000fe200000010ff */
[----:B------:R-:W-:Y:S01]  /*5010*/  ULDC.64 UR4, c[0x0][0x878] ;  /* 0x00021e0000047ab9 */ /* 0x000fe20000000a00 */
        /* <DEDUP_REMOVED lines=13> */
[----:B------:R-:W-:Y:S01]  /*50f0*/  STSM.16.M88.4 [R0], R24 ;  /* 0x0000001800007844 */ /* 0x000fe20000000200 */
        /* <DEDUP_REMOVED lines=9> */
[----:B------:R-:W-:Y:S02]  /*5190*/  F2FP.BF16.F32.PACK_AB R67, R71, R70 ;  /* 0x000000464743723e */ /* 0x000fe400000010ff */
[----:B------:R-:W-:Y:S01]  /*51a0*/  PLOP3.LUT P0, PT, PT, PT, UP0, 0x80, 0x0 ;  /* 0x000000000000781c */ /* 0x000fe20003f0f008 */
[----:B------:R2:W-:Y:S04]  /*51b0*/  STSM.16.M88.4 [R0+0x4000], R56 ;  /* 0x0040003800007844 */ /* 0x0005e80000000200 */
[----:B------:R3:W-:Y:S01]  /*51c0*/  STSM.16.M88.4 [R4+-0x2000], R64 ;  /* 0xffe0004004007844 */ /* 0x0007e20000000200 */
[----:B------:R-:W-:Y:S01]  /*51d0*/  BAR.SYNC.DEFER_BLOCKING 0x1, 0x100 ;  /* 0x0044000000007b1d */ /* 0x000fe20000010000 */
[----:B------:R-:W-:Y:S01]  /*51e0*/  UISETP.NE.U32.AND UP1, UPT, UR4, URZ, UPT ;  /* 0x0000003f0400728c */ /* 0x000fe2000bf25070 */
[----:B------:R-:W-:-:S04]  /*51f0*/  LEA.HI R6, R9, R8, RZ, 0x2 ;  /* 0x0000000809067211 */ /* 0x000fc800078f10ff */
[----:B------:R-:W-:Y:S02]  /*5200*/  ULDC UR7, c[0x0][0x808] ;  /* 0x0002020000077ab9 */ /* 0x000fe40000000800 */
[----:B-1----:R-:W1:Y:S01]  /*5210*/  LDC.64 R40, c[0x0][0x850] ;  /* 0x00021400ff287b82 */ /* 0x002e620000000a00 */
[----:B------:R-:W4:Y:S01]  /*5220*/  @P0 LDG.E R10, desc[UR46][R2.64] ;  /* 0x0000002e020a0981 */ /* 0x000f22000c1e1900 */
[----:B------:R-:W-:Y:S01]  /*5230*/  UISETP.NE.AND.EX UP1, UPT, UR5, URZ, UPT, UP1 ;  /* 0x0000003f0500728c */ /* 0x000fe2000bf25310 */
[----:B------:R-:W-:Y:S01]  /*5240*/  LOP3.LUT R7, R6, 0x1ffffffc, RZ, 0xc0, !PT ;  /* 0x1ffffffc06077812 */ /* 0x000fe200078ec0ff */
[----:B--2---:R-:W-:-:S04]  /*5250*/  IMAD.U32 R0, RZ, RZ, UR7 ;  /* 0x00000007ff007e24 */ /* 0x004fc8000f8e00ff */
[----:B------:R-:W-:-:S05]  /*5260*/  PLOP3.LUT P1, PT, PT, PT, UP1, 0x80, 0x0 ;  /* 0x000000000000781c */ /* 0x000fca0003f2f018 */
[----:B------:R-:W-:Y:S02]  /*5270*/  @UP1 ULDC.64 UR4, c[0x0][0x878] ;  /* 0x00021e0000041ab9 */ /* 0x000fe40000000a00 */
[----:B------:R-:W-:Y:S01]  /*5280*/  @UP1 UIMAD.WIDE UR4, UR36, 0x4, UR4 ;  /* 0x00000004240418a5 */ /* 0x000fe2000f8e0204 */
[----:B------:R-:W-:Y:S01]  /*5290*/  LEA.HI R9, R9, R8, RZ, 0x3 ;  /* 0x0000000809097211 */ /* 0x000fe200078f18ff */
[----:B------:R-:W2:Y:S01]  /*52a0*/  S2R R59, SR_CTAID.X ;  /* 0x00000000003b7919 */ /* 0x000ea20000002500 */
[----:B------:R-:W-:Y:S01]  /*52b0*/  SHF.R.S32.HI R43, RZ, 0x2, R6 ;  /* 0x00000002ff2b7819 */ /* 0x000fe20000011406 */
[----:B------:R-:W-:Y:S02]  /*52c0*/  IMAD.IADD R7, R8, 0x1, -R7 ;  /* 0x0000000108077824 */ /* 0x000fe400078e0a07 */
[----:B---3--:R-:W-:Y:S02]  /*52d0*/  IMAD.U32 R4, RZ, RZ, UR4 ;  /* 0x00000004ff047e24 */ /* 0x008fe4000f8e00ff */
[----:B------:R-:W-:-:S02]  /*52e0*/  IMAD.U32 R5, RZ, RZ, UR5 ;  /* 0x00000005ff057e24 */ /* 0x000fc4000f8e00ff */
[----:B------:R-:W-:Y:S01]  /*52f0*/  IMAD.SHL.U32 R8, R9, 0x8, RZ ;  /* 0x0000000809087824 */ /* 0x000fe200078e00ff */
[----:B------:R-:W-:Y:S01]  /*5300*/  LEA.HI R6, R6, R43, RZ, 0x1 ;  /* 0x0000002b06067211 */ /* 0x000fe200078f08ff */
[----:B------:R-:W-:Y:S01]  /*5310*/  IMAD.SHL.U32 R52, R7, 0x8, RZ ;  /* 0x0000000807347824 */ /* 0x000fe200078e00ff */
[----:B------:R3:W5:Y:S01]  /*5320*/  @P1 LDG.E R0, desc[UR46][R4.64] ;  /* 0x0000002e04001981 */ /* 0x000762000c1e1900 */
[----:B------:R-:W-:Y:S01]  /*5330*/  UMOV UR4, URZ ;  /* 0x0000003f00047c82 */ /* 0x000fe20008000000 */
[----:B------:R-:W-:Y:S01]  /*5340*/  LOP3.LUT R6, R6, 0x3fffffe, RZ, 0xc0, !PT ;  /* 0x03fffffe06067812 */ /* 0x000fe200078ec0ff */
[----:B------:R-:W-:Y:S01]  /*5350*/  UMOV UR5, URZ ;  /* 0x0000003f00057c82 */ /* 0x000fe20008000000 */
[----:B------:R-:W1:Y:S03]  /*5360*/  S2UR UR10, SR_CTAID.Y ;  /* 0x00000000000a79c3 */ /* 0x000e660000002600 */
[----:B------:R-:W-:Y:S01]  /*5370*/  IMAD.IADD R6, R43, 0x1, -R6 ;  /* 0x000000012b067824 */ /* 0x000fe200078e0a06 */
[----:B---3--:R-:W-:-:S04]  /*5380*/  LOP3.LUT R5, R8, 0xc0, RZ, 0xc0, !PT ;  /* 0x000000c008057812 */ /* 0x008fc800078ec0ff */
[----:B------:R-:W-:Y:S02]  /*5390*/  SHF.R.U32.HI R4, RZ, 0x3, R5 ;  /* 0x00000003ff047819 */ /* 0x000fe40000011605 */
[----:B------:R-:W-:-:S04]  /*53a0*/  LOP3.LUT R5, R5, 0x18, R52, 0xf8, !PT ;  /* 0x0000001805057812 */ /* 0x000fc800078ef834 */
[----:B------:R-:W-:Y:S01]  /*53b0*/  LOP3.LUT R4, R5, R4, RZ, 0x3c, !PT ;  /* 0x0000000405047212 */ /* 0x000fe200078e3cff */
[----:B------:R-:W-:-:S04]  /*53c0*/  IMAD R5, R11, 0x8, R6 ;  /* 0x000000080b057824 */ /* 0x000fc800078e0206 */
[----:B------:R-:W-:Y:S01]  /*53d0*/  IMAD.U32 R4, R5, 0x20, R4 ;  /* 0x0000002005047824 */ /* 0x000fe200078e0004 */
[----:B----4-:R-:W-:-:S13]  /*53e0*/  @P0 R2UR UR7, R10 ;  /* 0x000000000a0702ca */ /* 0x010fda00000e0000 */
[----:B------:R-:W-:Y:S02]  /*53f0*/  @UP0 USHF.R.S32.HI UR8, URZ, 0x1f, UR7 ;  /* 0x0000001f3f080899 */ /* 0x000fe40008011407 */
[----:B------:R-:W-:-:S05]  /*5400*/  @UP0 UMOV UR4, UR7 ;  /* 0x0000000700040c82 */ /* 0x000fca0008000000 */
[----:B------:R-:W-:Y:S01]  /*5410*/  @UP0 UMOV UR5, UR8 ;  /* 0x0000000800050c82 */ /* 0x000fe20008000000 */
[----:B-12---:R-:W-:Y:S05]  /*5420*/  @P1 BRA `(.L_x_1581) ;  /* 0x0000000000101947 */ /* 0x006fea0003800000 */
[----:B------:R-:W-:Y:S05]  /*5430*/  @!P0 BRA `(.L_x_1581) ;  /* 0x00000000000c8947 */ /* 0x000fea0003800000 */
[----:B------:R-:W2:Y:S04]  /*5440*/  LDG.E R5, desc[UR46][R2.64] ;  /* 0x0000002e02057981 */ /* 0x000ea8000c1e1900 */
[----:B-----5:R-:W2:Y:S02]  /*5450*/  LDG.E R0, desc[UR46][R2.64+0x4] ;  /* 0x0000042e02007981 */ /* 0x020ea4000c1e1900 */
[----:B--2---:R-:W-:-:S07]  /*5460*/  IMAD.IADD R0, R0, 0x1, -R5 ;  /* 0x0000000100007824 */ /* 0x004fce00078e0a05 */
.L_x_1581:
        /* <DEDUP_REMOVED lines=60> */
.L_x_1583:
[----:B------:R-:W-:Y:S05]  /*5830*/  BSYNC B0 ;  /* 0x0000000000007941 */ /* 0x000fea0003800000 */
.L_x_1582:
        /* <DEDUP_REMOVED lines=22> */
.L_x_1585:
[----:B------:R-:W-:Y:S05]  /*59a0*/  BSYNC B0 ;  /* 0x0000000000007941 */ /* 0x000fea0003800000 */
.L_x_1584:
        /* <DEDUP_REMOVED lines=26> */
.L_x_1587:
[----:B------:R-:W-:Y:S05]  /*5b50*/  BSYNC B0 ;  /* 0x0000000000007941 */ /* 0x000fea0003800000 */
.L_x_1586:
        /* <DEDUP_REMOVED lines=23> */
.L_x_1580:
[----:B------:R-:W-:Y:S01]  /*5cd0*/  ULDC.64 UR4, c[0x0][0x870] ;  /* 0x00021c0000047ab9 */ /* 0x000fe20000000a00 */
[----:B-1----:R-:W1:Y:S01]  /*5ce0*/  S2R R6, SR_TID.X ;  /* 0x0000000000067919 */ /* 0x002e620000002100 */
[----:B------:R-:W-:Y:S01]  /*5cf0*/  UISETP.NE.U32.AND UP0, UPT, UR4, URZ, UPT ;  /* 0x0000003f0400728c */ /* 0x000fe2000bf05070 */
[----:B------:R-:W2:Y:S03]  /*5d00*/  S2UR UR8, SR_CTAID.Y ;  /* 0x00000000000879c3 */ /* 0x000ea60000002600 */
[----:B------:R-:W-:-:S03]  /*5d10*/  UISETP.NE.AND.EX UP0, UPT, UR5, URZ, UPT, UP0 ;  /* 0x0000003f0500728c */ /* 0x000fc6000bf05300 */
[----:B------:R-:W-:Y:S02]  /*5d20*/  ULDC.64 UR4, c[0x0][0x870] ;  /* 0x00021c0000047ab9 */ /* 0x000fe40000000a00 */
[----:B------:R-:W-:Y:S01]  /*5d30*/  UIMAD.WIDE UR4, UR36, 0x4, UR4 ;  /* 0x00000004240478a5 */ /* 0x000fe2000f8e0204 */
[----:B------:R-:W-:Y:S01]  /*5d40*/  PLOP3.LUT P0, PT, PT, PT, UP0, 0x80, 0x0 ;  /* 0x000000000000781c */ /* 0x000fe20003f0f008 */
[----:B------:R-:W-:Y:S01]  /*5d50*/  ULDC UR6, c[0x0][0x808] ;  /* 0x0002020000067ab9 */ /* 0x000fe20000000800 */
[----:B------:R-:W3:Y:S01]  /*5d60*/  S2R R7, SR_CTAID.X ;  /* 0x0000000000077919 */ /* 0x000ee20000002500 */
[----:B------:R-:W4:Y:S02]  /*5d70*/  LDC.64 R12, c[0x0][0x820] ;  /* 0x00020800ff0c7b82 */ /* 0x000f240000000a00 */
[----:B------:R-:W-:Y:S02]  /*5d80*/  IMAD.U32 R2, RZ, RZ, UR4 ;  /* 0x00000004ff027e24 */ /* 0x000fe4000f8e00ff */
[----:B------:R-:W-:Y:S01]  /*5d90*/  IMAD.U32 R3, RZ, RZ, UR5 ;  /* 0x00000005ff037e24 */ /* 0x000fe2000f8e00ff */
[----:B------:R-:W-:-:S05]  /*5da0*/  ULDC.64 UR4, c[0x0][0x878] ;  /* 0x00021e0000047ab9 */ /* 0x000fca0000000a00 */
[----:B------:R-:W3:Y:S01]  /*5db0*/  @P0 LDG.E R8, desc[UR46][R2.64] ;  /* 0x0000002e02080981 */ /* 0x000ee2000c1e1900 */
[----:B------:R-:W-:Y:S01]  /*5dc0*/  UISETP.NE.U32.AND UP1, UPT, UR4, URZ, UPT ;  /* 0x0000003f0400728c */ /* 0x000fe2000bf25070 */
[----:B------:R-:W-:-:S03]  /*5dd0*/  IMAD.U32 R0, RZ, RZ, UR6 ;  /* 0x00000006ff007e24 */ /* 0x000fc6000f8e00ff */
[----:B------:R-:W-:Y:S01]  /*5de0*/  UISETP.NE.AND.EX UP1, UPT, UR5, URZ, UPT, UP1 ;  /* 0x0000003f0500728c */ /* 0x000fe2000bf25310 */
[----:B-1----:R-:W-:-:S05]  /*5df0*/  VIADD R6, R6, 0xffffff80 ;  /* 0xffffff8006067836 */ /* 0x002fca0000000000 */
[----:B------:R-:W-:-:S05]  /*5e00*/  PLOP3.LUT P1, PT, PT, PT, UP1, 0x80, 0x0 ;  /* 0x000000000000781c */ /* 0x000fca0003f2f018 */
[----:B------:R-:W-:Y:S02]  /*5e10*/  @UP1 ULDC.64 UR4, c[0x0][0x878] ;  /* 0x00021e0000041ab9 */ /* 0x000fe40000000a00 */
[----:B------:R-:W-:Y:S01]  /*5e20*/  @UP1 UIMAD.WIDE UR4, UR36, 0x4, UR4 ;  /* 0x00000004240418a5 */ /* 0x000fe2000f8e0204 */
[----:B------:R-:W-:-:S05]  /*5e30*/  SHF.R.S32.HI R9, RZ, 0x1f, R6 ;  /* 0x0000001fff097819 */ /* 0x000fca0000011406 */
[----:B------:R-:W-:Y:S02]  /*5e40*/  IMAD.U32 R4, RZ, RZ, UR4 ;  /* 0x00000004ff047e24 */ /* 0x000fe4000f8e00ff */
[----:B------:R-:W-:Y:S01]  /*5e50*/  IMAD.U32 R5, RZ, RZ, UR5 ;  /* 0x00000005ff057e24 */ /* 0x000fe2000f8e00ff */
[----:B------:R-:W-:Y:S01]  /*5e60*/  LEA.HI R9, R9, R6, RZ, 0x2 ;  /* 0x0000000609097211 */ /* 0x000fe200078f10ff */
[----:B------:R-:W-:Y:S01]  /*5e70*/  UMOV UR4, URZ ;  /* 0x0000003f00047c82 */ /* 0x000fe20008000000 */
[----:B------:R-:W-:Y:S02]  /*5e80*/  UMOV UR5, URZ ;  /* 0x0000003f00057c82 */ /* 0x000fe40008000000 */
[----:B------:R1:W5:Y:S01]  /*5e90*/  @P1 LDG.E R0, desc[UR46][R4.64] ;  /* 0x0000002e04001981 */ /* 0x000362000c1e1900 */
[----:B--2---:R-:W-:Y:S01]  /*5ea0*/  USHF.R.S32.HI UR9, URZ, 0x1f, UR8 ;  /* 0x0000001f3f097899 */ /* 0x004fe20008011408 */
[----:B-1----:R-:W-:-:S05]  /*5eb0*/  LOP3.LUT R5, R9, 0x1ffffffc, RZ, 0xc0, !PT ;  /* 0x1ffffffc09057812 */ /* 0x002fca00078ec0ff */
[----:B------:R-:W-:Y:S01]  /*5ec0*/  IMAD.IADD R6, R6, 0x1, -R5 ;  /* 0x0000000106067824 */ /* 0x000fe200078e0a05 */
[----:B---3--:R-:W-:-:S13]  /*5ed0*/  @P0 R2UR UR6, R8 ;  /* 0x00000000080602ca */ /* 0x008fda00000e0000 */
[----:B------:R-:W-:Y:S02]  /*5ee0*/  @UP0 USHF.R.S32.HI UR7, URZ, 0x1f, UR6 ;  /* 0x0000001f3f070899 */ /* 0x000fe40008011406 */
[----:B------:R-:W-:-:S05]  /*5ef0*/  @UP0 UMOV UR4, UR6 ;  /* 0x0000000600040c82 */ /* 0x000fca0008000000 */
[----:B------:R-:W-:Y:S01]  /*5f00*/  @UP0 UMOV UR5, UR7 ;  /* 0x0000000700050c82 */ /* 0x000fe20008000000 */
[----:B----4-:R-:W-:Y:S05]  /*5f10*/  @P1 BRA `(.L_x_1588) ;  /* 0x0000000000101947 */ /* 0x010fea0003800000 */
[----:B------:R-:W-:Y:S05]  /*5f20*/  @!P0 BRA `(.L_x_1588) ;  /* 0x00000000000c8947 */ /* 0x000fea0003800000 */
[----:B------:R-:W2:Y:S04]  /*5f30*/  LDG.E R5, desc[UR46][R2.64] ;  /* 0x0000002e02057981 */ /* 0x000ea8000c1e1900 */
[----:B-----5:R-:W2:Y:S02]  /*5f40*/  LDG.E R0, desc[UR46][R2.64+0x4] ;  /* 0x0000042e02007981 */ /* 0x020ea4000c1e1900 */
[----:B--2---:R-:W-:-:S07]  /*5f50*/  IMAD.IADD R0, R0, 0x1, -R5 ;  /* 0x0000000100007824 */ /* 0x004fce00078e0a05 */
.L_x_1588:
        /* <DEDUP_REMOVED lines=47> */
.L_x_1590:
[----:B------:R-:W-:Y:S05]  /*6250*/  BSYNC B0 ;  /* 0x0000000000007941 */ /* 0x000fea0003800000 */
.L_x_1589:
        /* <DEDUP_REMOVED lines=21> */
.L_x_1592:
[----:B------:R-:W-:Y:S05]  /*63b0*/  BSYNC B0 ;  /* 0x0000000000007941 */ /* 0x000fea0003800000 */
.L_x_1591:
        /* <DEDUP_REMOVED lines=25> */
.L_x_1594:
[----:B------:R-:W-:Y:S05]  /*6550*/  BSYNC B0 ;  /* 0x0000000000007941 */ /* 0x000fea0003800000 */
.L_x_1593:
        /* <DEDUP_REMOVED lines=22> */
.L_x_1549:
        /* <DEDUP_REMOVED lines=21> */
.L_x_1596:
        /* <DEDUP_REMOVED lines=13> */
.L_x_1598:
[----:B------:R-:W-:-:S05]  /*68e0*/  ULDC UR4, c[0x0][0x8bc] ;  /* 0x00022f0000047ab9 */ /* 0x000fca0000000800 */
.L_x_1597:
[----:B-1----:R-:W-:-:S04]  /*68f0*/  USHF.L.U32 UR11, UR14, 0x7, URZ ;  /* 0x000000070e0b7899 */ /* 0x002fc8000800063f */
[----:B------:R-:W-:-:S04]  /*6900*/  UISETP.GE.AND UP0, UPT, UR11, UR4, UPT ;  /* 0x000000040b00728c */ /* 0x000fc8000bf06270 */
[----:B--2---:R-:W-:-:S06]  /*6910*/  USEL UR12, UR12, 0xffffffff, !UP0 ;  /* 0xffffffff0c0c7887 */ /* 0x004fcc000c000000 */
[----:B------:R-:W-:-:S13]  /*6920*/  ISETP.LE.AND P0, PT, RZ, UR12, PT ;  /* 0x0000000cff007c0c */ /* 0x000fda000bf03270 */
[----:B------:R-:W-:Y:S05]  /*6930*/  @!P0 BRA `(.L_x_1554) ;  /* 0x0000003c00748947 */ /* 0x000fea0003800000 */
[----:B------:R-:W-:Y:S01]  /*6940*/  ULDC.64 UR4, c[0x0][0x770] ;  /* 0x0001dc0000047ab9 */ /* 0x000fe20000000a00 */
[----:B------:R-:W1:Y:S01]  /*6950*/  S2UR UR13, SR_CTAID.Y ;  /* 0x00000000000d79c3 */ /* 0x000e620000002600 */
[----:B------:R-:W-:Y:S01]  /*6960*/  UISETP.NE.U32.AND UP0, UPT, UR4, URZ, UPT ;  /* 0x0000003f0400728c */ /* 0x000fe2000bf05070 */
[----:B------:R-:W-:-:S03]  /*6970*/  ULDC.64 UR8, c[0x0][0x788] ;  /* 0x0001e20000087ab9 */ /* 0x000fc60000000a00 */
        /* <DEDUP_REMOVED lines=8> */
[----:B------:R-:W-:-:S04]  /*6a00*/  UISETP.NE.U32.AND UP1, UPT, UR4, URZ, UPT ;  /* 0x0000003f0400728c */ /* 0x000fc8000bf25070 */
        /* <DEDUP_REMOVED lines=8> */
[----:B-1----:R-:W-:-:S12]  /*6a90*/  USHF.R.S32.HI UR16, URZ, 0x1f, UR13 ;  /* 0x0000001f3f107899 */ /* 0x002fd8000801140d */
[----:B--2---:R-:W-:Y:S02]  /*6aa0*/  @P0 R2UR UR4, R0 ;  /* 0x00000000000402ca */ /* 0x004fe400000e0000 */
[----:B------:R-:W-:Y:S01]  /*6ab0*/  ISETP.NE.U32.AND P0, PT, RZ, UR8, PT ;  /* 0x00000008ff007c0c */ /* 0x000fe2000bf05070 */
[----:B------:R-:W-:-:S03]  /*6ac0*/  ULDC UR8, c[0x0][0x280] ;  /* 0x0000a00000087ab9 */ /* 0x000fc60000000800 */
[----:B------:R-:W-:-:S07]  /*6ad0*/  ISETP.NE.AND.EX P0, PT, RZ, UR9, PT, P0 ;  /* 0x00000009ff007c0c */ /* 0x000fce000bf05300 */
[----:B------:R-:W-:-:S04]  /*6ae0*/  @UP0 ULEA UR4, UR12, UR4, 0x6 ;  /* 0x000000040c040291 */ /* 0x000fc8000f8e303f */
[----:B------:R-:W-:-:S04]  /*6af0*/  @UP0 USHF.R.S32.HI UR5, URZ, 0x1f, UR4 ;  /* 0x0000001f3f050899 */ /* 0x000fc80008011404 */
[----:B------:R-:W-:-:S04]  /*6b00*/  @UP0 ULEA.HI UR5, UR5, UR4, URZ, 0x6 ;  /* 0x0000000405050291 */ /* 0x000fc8000f8f303f */
[----:B------:R-:W-:-:S04]  /*6b10*/  @UP0 USHF.R.S32.HI UR5, URZ, 0x6, UR5 ;  /* 0x000000063f050899 */ /* 0x000fc80008011405 */
[----:B------:R-:W-:Y:S01]  /*6b20*/  @UP0 UIMAD UR7, UR5, 0x1800, URZ ;  /* 0x00001800050708a4 */ /* 0x000fe2000f8e023f */
[----:B---3--:R-:W-:-:S03]  /*6b30*/  @P2 R2UR UR8, R4 ;  /* 0x00000000040822ca */ /* 0x008fc600000e0000 */
[----:B------:R-:W-:Y:S01]  /*6b40*/  @UP0 USHF.R.S32.HI UR9, URZ, 0x1f, UR7 ;  /* 0x0000001f3f090899 */ /* 0x000fe20008011407 */
[----:B------:R-:W-:Y:S11]  /*6b50*/  @P2 BRA `(.L_x_1599) ;  /* 0x0000000000142947 */ /* 0x000ff60003800000 */
[----:B------:R-:W-:Y:S05]  /*6b60*/  @!P1 BRA `(.L_x_1599) ;  /* 0x0000000000109947 */ /* 0x000fea0003800000 */
[----:B------:R-:W2:Y:S04]  /*6b70*/  LDG.E R5, desc[UR46][R2.64] ;  /* 0x0000002e02057981 */ /* 0x000ea8000c1e1900 */
[----:B------:R-:W2:Y:S02]  /*6b80*/  LDG.E R0, desc[UR46][R2.64+0x4] ;  /* 0x0000042e02007981 */ /* 0x000ea4000c1e1900 */
[----:B--2---:R-:W-:-:S05]  /*6b90*/  IMAD.IADD R0, R0, 0x1, -R5 ;  /* 0x0000000100007824 */ /* 0x004fca00078e0a05 */
[----:B------:R-:W-:-:S15]  /*6ba0*/  R2UR UR8, R0 ;  /* 0x00000000000872ca */ /* 0x000fde00000e0000 */
.L_x_1599:
[----:B------:R-:W-:Y:S01]  /*6bb0*/  UMOV UR4, URZ ;  /* 0x0000003f00047c82 */ /* 0x000fe20008000000 */
[----:B------:R-:W-:Y:S01]  /*6bc0*/  UMOV UR5, URZ ;  /* 0x0000003f00057c82 */ /* 0x000fe20008000000 */
[----:B------:R-:W-:Y:S01]  /*6bd0*/  ULDC UR6, c[0x0][0x290] ;  /* 0x0000a40000067ab9 */ /* 0x000fe20000000800 */
[----:B------:R-:W-:Y:S01]  /*6be0*/  @UP0 UMOV UR4, UR7 ;  /* 0x0000000700040c82 */ /* 0x000fe20008000000 */
[----:B------:R-:W-:Y:S01]  /*6bf0*/  @UP0 UMOV UR5, UR9 ;  /* 0x0000000900050c82 */ /* 0x000fe20008000000 */
        /* <DEDUP_REMOVED lines=8> */
.L_x_1600:
        /* <DEDUP_REMOVED lines=10> */
[----:B--2---:R-:W-:-:S05]  /*6d20*/  IMAD.IADD R0, R5, 0x1, -R0 ;  /* 0x0000000105007824 */ /* 0x004fca00078e0a00 */
[----:B------:R-:W-:-:S15]  /*6d30*/  R2UR UR6, R0 ;  /* 0x00000000000672ca */ /* 0x000fde00000e0000 */
.L_x_1601:
[----:B------:R-:W-:Y:S01]  /*6d40*/  UIADD3 UR7, -UR6, UR8, UR11 ;  /* 0x0000000806077290 */ /* 0x000fe2000fffe10b */
[----:B------:R-:W-:Y:S01]  /*6d50*/  ISETP.LE.AND P0, PT, RZ, UR14, PT ;  /* 0x0000000eff007c0c */ /* 0x000fe2000bf03270 */
[----:B------:R-:W-:Y:S02]  /*6d60*/  ULDC UR9, c[0x0][0x74c] ;  /* 0x0001d30000097ab9 */ /* 0x000fe40000000800 */
[----:B------:R-:W-:Y:S02]  /*6d70*/  UIADD3 UR9, UR7, -UR9, URZ ;  /* 0x8000000907097290 */ /* 0x000fe4000fffe03f */
[----:B------:R-:W-:Y:S02]  /*6d80*/  UIADD3 UR7, UR8, 0x3f, URZ ;  /* 0x0000003f08077890 */ /* 0x000fe4000fffe03f */
[----:B------:R-:W-:-:S04]  /*6d90*/  USHF.R.S32.HI UR10, URZ, 0x1f, UR9 ;  /* 0x0000001f3f0a7899 */ /* 0x000fc80008011409 */
[----:B------:R-:W-:Y:S02]  /*6da0*/  ULEA.HI UR10, UR10, UR9, URZ, 0x6 ;  /* 0x000000090a0a7291 */ /* 0x000fe4000f8f303f */
[----:B------:R-:W-:Y:S02]  /*6db0*/  USHF.R.S32.HI UR9, URZ, 0x1f, UR7 ;  /* 0x0000001f3f097899 */ /* 0x000fe40008011407 */
[----:B------:R-:W-:Y:S02]  /*6dc0*/  USHF.R.S32.HI UR10, URZ, 0x6, UR10 ;  /* 0x000000063f0a7899 */ /* 0x000fe4000801140a */
[----:B------:R-:W-:Y:S02]  /*6dd0*/  ULEA.HI UR9, UR9, UR7, URZ, 0x6 ;  /* 0x0000000709097291 */ /* 0x000fe4000f8f303f */
[----:B------:R-:W-:Y:S02]  /*6de0*/  UISETP.LT.AND UP1, UPT, URZ, UR10, UPT ;  /* 0x0000000a3f00728c */ /* 0x000fe4000bf21270 */
[----:B------:R-:W-:-:S02]  /*6df0*/  USHF.R.S32.HI UR9, URZ, 0x6, UR9 ;  /* 0x000000063f097899 */ /* 0x000fc40008011409 */
[----:B------:R-:W-:-:S04]  /*6e00*/  USEL UR7, URZ, UR10, !UP1 ;  /* 0x0000000a3f077287 */ /* 0x000fc8000c800000 */
[----:B------:R-:W-:Y:S01]  /*6e10*/  IMAD.U32 R2, RZ, RZ, UR9 ;  /* 0x00000009ff027e24 */ /* 0x000fe2000f8e00ff */
[----:B------:R-:W-:Y:S07]  /*6e20*/  @!P0 BRA `(.L_x_1602) ;  /* 0x00000000001c8947 */ /* 0x000fee0003800000 */
[----:B------:R-:W-:Y:S01]  /*6e30*/  UIADD3 UR8, UR11, 0xbf, UR8 ;  /* 0x000000bf0b087890 */ /* 0x000fe2000fffe008 */
[----:B------:R-:W-:-:S03]  /*6e40*/  ULDC UR9, c[0x0][0x748] ;  /* 0x0001d20000097ab9 */ /* 0x000fc60000000800 */
[----:B------:R-:W-:-:S04]  /*6e50*/  UIADD3 UR8, UR8, UR9, -UR6 ;  /* 0x0000000908087290 */ /* 0x000fc8000fffe806 */
[----:B------:R-:W-:-:S04]  /*6e60*/  USHF.R.S32.HI UR6, URZ, 0x1f, UR8 ;  /* 0x0000001f3f067899 */ /* 0x000fc80008011408 */
[----:B------:R-:W-:-:S04]  /*6e70*/  ULEA.HI UR6, UR6, UR8, URZ, 0x6 ;  /* 0x0000000806067291 */ /* 0x000fc8000f8f303f */
[----:B------:R-:W-:-:S06]  /*6e80*/  USHF.R.S32.HI UR6, URZ, 0x6, UR6 ;  /* 0x000000063f067899 */ /* 0x000fcc0008011406 */
[----:B------:R-:W-:-:S07]  /*6e90*/  VIMNMX R2, R2, UR6, PT ;  /* 0x0000000602027c48 */ /* 0x000fce000bfe0100 */
.L_x_1602:
[----:B------:R-:W-:-:S13]  /*6ea0*/  ISETP.GT.AND P0, PT, R2, UR7, PT ;  /* 0x0000000702007c0c */ /* 0x000fda000bf04270 */
[----:B------:R-:W-:Y:S05]  /*6eb0*/  @!P0 BRA `(.L_x_1554) ;  /* 0x0000003800148947 */ /* 0x000fea0003800000 */
[----:B------:R-:W-:Y:S01]  /*6ec0*/  ULDC.64 UR14, c[0x0][0x2d8] ;  /* 0x0000b600000e7ab9 */ /* 0x000fe20000000a00 */
[----:B------:R-:W-:Y:S01]  /*6ed0*/  VIADD R0, R2, -UR7 ;  /* 0x8000000702007c36 */ /* 0x000fe20008000000 */
[----:B------:R-:W-:Y:S02]  /*6ee0*/  UIMAD UR10, UR16, UR14, URZ ;  /* 0x0000000e100a72a4 */ /* 0x000fe4000f8e023f */
[----:B------:R-:W-:Y:S02]  /*6ef0*/  UIMAD.WIDE.U32 UR8, UR13, UR14, URZ ;  /* 0x0000000e0d0872a5 */ /* 0x000fe4000f8e003f */
[----:B------:R-:W-:Y:S01]  /*6f00*/  USHF.R.S32.HI UR6, URZ, 0x1f, UR12 ;  /* 0x0000001f3f067899 */ /* 0x000fe2000801140c */
[----:B------:R-:W-:Y:S01]  /*6f10*/  LOP3.LUT R0, R0, 0x1, RZ, 0xc0, !PT ;  /* 0x0000000100007812 */ /* 0x000fe200078ec0ff */
[----:B------:R-:W-:Y:S02]  /*6f20*/  UIMAD UR13, UR13, UR15, UR10 ;  /* 0x0000000f0d0d72a4 */ /* 0x000fe4000f8e020a */
[----:B------:R-:W-:Y:S01]  /*6f30*/  UIADD3 UR10, UP1, UR4, UR8, URZ ;  /* 0x00000008040a7290 */ /* 0x000fe2000ff3e03f */
[----:B------:R-:W-:Y:S01]  /*6f40*/  ISETP.NE.U32.AND P1, PT, R0, 0x1, PT ;  /* 0x000000010000780c */ /* 0x000fe20003f25070 */
[----:B------:R-:W-:-:S02]  /*6f50*/  UIADD3 UR13, UR9, UR13, URZ ;  /* 0x0000000d090d7290 */ /* 0x000fc4000fffe03f */
[----:B------:R-:W-:Y:S01]  /*6f60*/  USEL UR6, UR6, URZ, !UP0 ;  /* 0x0000003f06067287 */ /* 0x000fe2000c000000 */
[----:B------:R-:W-:Y:S01]  /*6f70*/  ULDC.64 UR26, c[0x0][0x2e0] ;  /* 0x0000b800001a7ab9 */ /* 0x000fe20000000a00 */
[----:B------:R-:W-:Y:S02]  /*6f80*/  USEL UR12, UR12, URZ, !UP0 ;  /* 0x0000003f0c0c7287 */ /* 0x000fe4000c000000 */
[----:B------:R-:W-:Y:S02]  /*6f90*/  UIADD3.X UR11, UR5, UR13, URZ, UP1, !UPT ;  /* 0x0000000d050b7290 */ /* 0x000fe40008ffe43f */
[----:B------:R-:W-:Y:S02]  /*6fa0*/  UIMAD UR14, UR6, UR26, URZ ;  /* 0x0000001a060e72a4 */ /* 0x000fe4000f8e023f */
[----:B------:R-:W-:Y:S02]  /*6fb0*/  UIMAD.WIDE.U32 UR10, UR12, UR26, UR10 ;  /* 0x0000001a0c0a72a5 */ /* 0x000fe4000f8e000a */
[----:B------:R-:W-:Y:S01]  /*6fc0*/  UIMAD UR14, UR12, UR27, UR14 ;  /* 0x0000001b0c0e72a4 */ /* 0x000fe2000f8e020e */
[----:B------:R-:W-:-:S03]  /*6fd0*/  ELECT P0, URZ, PT ;  /* 0x00000000003f782f */ /* 0x000fc60003800000 */
        /* <DEDUP_REMOVED lines=20> */
.L_x_1605:
[----:B------:R-:W-:Y:S05]  /*7120*/  BSYNC B0 ;  /* 0x0000000000007941 */ /* 0x000fea0003800000 */
.L_x_1604:
        /* <DEDUP_REMOVED lines=19> */
.L_x_1607:
[----:B------:R-:W-:Y:S05]  /*7260*/  BSYNC B0 ;  /* 0x0000000000007941 */ /* 0x000fea0003800000 */
.L_x_1606:
[----:B------:R-:W-:Y:S06]  /*7270*/  BAR.ARV 0xa, 0xa0 ;  /* 0x0282800000007b1d */ /* 0x000fec0000002000 */
[----:B------:R-:W-:Y:S04]  /*7280*/  BSSY B0, `(.L_x_1608) ;  /* 0x0000003000007945 */ /* 0x000fe80003800000 */
[----:B------:R-:W-:Y:S05]  /*7290*/  @!P0 BRA `(.L_x_1609) ;  /* 0x0000000000048947 */ /* 0x000fea0003800000 */
[----:B------:R-:W-:-:S04]  /*72a0*/  DEPBAR.LE SB0, 0x0 ;  /* 0x000080000000791a */ /* 0x000fc80000000000 */
.L_x_1609:
[----:B------:R-:W-:Y:S05]  /*72b0*/  BSYNC B0 ;  /* 0x0000000000007941 */ /* 0x000fea0003800000 */
.L_x_1608:
[----:B------:R-:W-:Y:S06]  /*72c0*/  BAR.ARV 0xb, 0xa0 ;  /* 0x02c2800000007b1d */ /* 0x000fec0000002000 */
[----:B------:R-:W-:Y:S01]  /*72d0*/  UIADD3 UR15, UR7, 0x1, URZ ;  /* 0x00000001070f7890 */ /* 0x000fe2000fffe03f */
[----:B------:R-:W-:Y:S11]  /*72e0*/  BRA `(.L_x_1610) ;  /* 0x0000000000047947 */ /* 0x000ff60003800000 */
.L_x_1603:
[----:B------:R-:W-:-:S05]  /*72f0*/  UMOV UR15, UR7 ;  /* 0x00000007000f7c82 */ /* 0x000fca0008000000 */
.L_x_1610:
[----:B------:R-:W-:-:S06]  /*7300*/  UIADD3 UR6, UR7, 0x1, URZ ;  /* 0x0000000107067890 */ /* 0x000fcc000fffe03f */
[----:B------:R-:W-:-:S13]  /*7310*/  ISETP.NE.AND P1, PT, R2, UR6, PT ;  /* 0x0000000602007c0c */ /* 0x000fda000bf25270 */
[----:B------:R-:W-:Y:S05]  /*7320*/  @!P1 BRA `(.L_x_1554) ;  /* 0x0000003000f89947 */ /* 0x000fea0003800000 */
[----:B------:R-:W-:Y:S01]  /*7330*/  UMOV UR16, UR8 ;  /* 0x0000000800107c82 */ /* 0x000fe20008000000 */
[----:B------:R-:W-:Y:S01]  /*7340*/  UMOV UR17, UR13 ;  /* 0x0000000d00117c82 */ /* 0x000fe20008000000 */
[----:B------:R-:W-:Y:S01]  /*7350*/  ULDC.64 UR18, c[0x0][0x2c0] ;  /* 0x0000b00000127ab9 */ /* 0x000fe20000000a00 */
[----:B------:R-:W-:Y:S01]  /*7360*/  UIMAD.WIDE.U32 UR16, UR12, UR26, UR16 ;  /* 0x0000001a0c1072a5 */ /* 0x000fe2000f8e0010 */
[----:B------:R-:W-:Y:S01]  /*7370*/  UMOV UR6, URZ ;  /* 0x0000003f00067c82 */ /* 0x000fe20008000000 */
[----:B------:R-:W-:Y:S02]  /*7380*/  ULDC.64 UR30, c[0x0][0x2c0] ;  /* 0x0000b000001e7ab9 */ /* 0x000fe40000000a00 */
[----:B------:R-:W-:-:S04]  /*7390*/  UIADD3 UR25, UP0, UR4, UR16, URZ ;  /* 0x0000001004197290 */ /* 0x000fc8000ff1e03f */
[----:B------:R-:W-:Y:S02]  /*73a0*/  UIADD3.X UR16, UR5, UR14, UR17, UP0, !UPT ;  /* 0x0000000e05107290 */ /* 0x000fe400087fe411 */
[----:B------:R-:W-:Y:S02]  /*73b0*/  ULEA UR24, UP0, UR25, UR18, 0x2 ;  /* 0x0000001219187291 */ /* 0x000fe4000f80103f */
[----:B------:R-:W-:Y:S02]  /*73c0*/  UIMAD UR18, UR15, 0x1800, URZ ;  /* 0x000018000f1278a4 */ /* 0x000fe4000f8e023f */
        /* <DEDUP_REMOVED lines=8> */
.L_x_1623:
        /* <DEDUP_REMOVED lines=11> */
[----:B------:R-:W-:Y:S02]  /*7500*/  ULEA.HI.X.SX32 UR39, UR19, UR27, 0x1, UP0 ;  /* 0x0000001b13277291 */ /* 0x000fe400080f0e3f */
[----:B------:R-:W-:Y:S01]  /*7510*/  ULEA UR36, UP0, UR37, UR30, 0x2 ;  /* 0x0000001e25247291 */ /* 0x000fe2000f80103f */
[----:B------:R-:W-:-:S03]  /*7520*/  UMOV UR41, 0x14f00000 ;  /* 0x14f0000000297882 */ /* 0x000fc60000000000 */
[----:B------:R-:W-:Y:S02]  /*7530*/  ULEA.HI.X UR37, UR37, UR31, UR39, 0x2, UP0 ;  /* 0x0000001f25257291 */ /* 0x000fe400080f1427 */
[----:B-1----:R-:W-:-:S03]  /*7540*/  ULEA UR28, UR29, UR28, 0x18 ;  /* 0x0000001c1d1c7291 */ /* 0x002fc6000f8ec03f */
[----:B------:R-:W-:Y:S01]  /*7550*/  UMOV UR29, 0x300 ;  /* 0x00000300001d7882 */ /* 0x000fe20000000000 */
[----:B------:R-:W-:-:S09]  /*7560*/  UIADD3 UR28, UR28, 0xc000, URZ ;  /* 0x0000c0001c1c7890 */ /* 0x000fd2000fffe03f */
[----:B------:R1:W-:Y:S02]  /*7570*/  UBLKRED.G.S.ADD.F32.RN [UR36], [UR28], UR29, desc[UR40] ;  /* 0x000028241c0073bb */ /* 0x0003e400080a141d */
[----:B-1----:R0:W-:Y:S02]  /*7580*/  UTMACMDFLUSH ;  /* 0x00000000000079b7 */ /* 0x0021e40000000000 */
.L_x_1612:
[----:B------:R-:W-:Y:S05]  /*7590*/  BSYNC B0 ;  /* 0x0000000000007941 */ /* 0x000fea0003800000 */
.L_x_1611:
        /* <DEDUP_REMOVED lines=13> */
.L_x_1614:
[----:B------:R-:W-:Y:S05]  /*7670*/  BSYNC B0 ;  /* 0x0000000000007941 */ /* 0x000fea0003800000 */
.L_x_1613:
[----:B------:R-:W-:Y:S06]  /*7680*/  BAR.ARV 0xa, 0xa0 ;  /* 0x0282800000007b1d */ /* 0x000fec0000002000 */
[----:B------:R-:W-:Y:S04]  /*7690*/  BSSY B0, `(.L_x_1615) ;  /* 0x0000003000007945 */ /* 0x000fe80003800000 */
[----:B------:R-:W-:Y:S05]  /*76a0*/  @!P0 BRA `(.L_x_1616) ;  /* 0x0000000000048947 */ /* 0x000fea0003800000 */
[----:B------:R-:W-:-:S04]  /*76b0*/  DEPBAR.LE SB0, 0x0 ;  /* 0x000080000000791a */ /* 0x000fc80000000000 */
.L_x_1616:
[----:B------:R-:W-:Y:S05]  /*76c0*/  BSYNC B0 ;  /* 0x0000000000007941 */ /* 0x000fea0003800000 */
.L_x_1615:
        /* <DEDUP_REMOVED lines=13> */
.L_x_1618:
[----:B------:R-:W-:Y:S05]  /*77a0*/  BSYNC B0 ;  /* 0x0000000000007941 */ /* 0x000fea0003800000 */
.L_x_1617:
        /* <DEDUP_REMOVED lines=13> */
.L_x_1620:
[----:B------:R-:W-:Y:S05]  /*7880*/  BSYNC B0 ;  /* 0x0000000000007941 */ /* 0x000fea0003800000 */
.L_x_1619:
[----:B------:R-:W-:Y:S01]  /*7890*/  UIADD3 UR15, UR15, 0x2, URZ ;  /* 0x000000020f0f7890 */ /* 0x000fe2000fffe03f */
[----:B------:R-:W-:Y:S06]  /*78a0*/  BAR.ARV 0xa, 0xa0 ;  /* 0x0282800000007b1d */ /* 0x000fec0000002000 */
[----:B------:R-:W-:Y:S01]  /*78b0*/  BSSY B0, `(.L_x_1621) ;  /* 0x0000004000007945 */ /* 0x000fe20003800000 */
[----:B------:R-:W-:-:S03]  /*78c0*/  ISETP.LE.AND P1, PT, R2, UR15, PT ;  /* 0x0000000f02007c0c */ /* 0x000fc6000bf23270 */
[----:B------:R-:W-:Y:S10]  /*78d0*/  @!P0 BRA `(.L_x_1622) ;  /* 0x0000000000048947 */ /* 0x000ff40003800000 */
[----:B------:R-:W-:-:S04]  /*78e0*/  DEPBAR.LE SB0, 0x0 ;  /* 0x000080000000791a */ /* 0x000fc80000000000 */
.L_x_1622:
[----:B------:R-:W-:Y:S05]  /*78f0*/  BSYNC B0 ;  /* 0x0000000000007941 */ /* 0x000fea0003800000 */
.L_x_1621:
[----:B------:R-:W-:Y:S06]  /*7900*/  BAR.ARV 0xb, 0xa0 ;  /* 0x02c2800000007b1d */ /* 0x000fec0000002000 */
[----:B------:R-:W-:Y:S02]  /*7910*/  UIADD3 UR19, UR19, 0x3000, URZ ;  /* 0x0000300013137890 */ /* 0x000fe4000fffe03f */
[----:B------:R-:W-:Y:S01]  /*7920*/  UIADD3 UR6, UR6, 0x3000, URZ ;  /* 0x0000300006067890 */ /* 0x000fe2000fffe03f */
[----:B------:R-:W-:Y:S11]  /*7930*/  @!P1 BRA `(.L_x_1623) ;  /* 0xfffffff800c49947 */ /* 0x000ff6000383ffff */
[----:B------:R-:W-:Y:S05]  /*7940*/  BRA `(.L_x_1554) ;  /* 0x0000002c00707947 */ /* 0x000fea0003800000 */
.L_x_1595:
[----:B------:R-:W-:Y:S01]  /*7950*/  ULDC.64 UR4, c[0x0][0x8d8] ;  /* 0x0002360000047ab9 */ /* 0x000fe20000000a00 */
[----:B------:R-:W1:Y:S01]  /*7960*/  S2UR UR21, SR_CTAID.X ;  /* 0x00000000001579c3 */ /* 0x000e620000002500 */
[----:B------:R-:W-:-:S04]  /*7970*/  ISETP.NE.U32.AND P0, PT, RZ, UR4, PT ;  /* 0x00000004ff007c0c */ /* 0x000fc8000bf05070 */
[----:B------:R-:W-:-:S03]  /*7980*/  ISETP.NE.AND.EX P0, PT, RZ, UR5, PT, P0 ;  /* 0x00000005ff007c0c */ /* 0x000fc6000bf05300 */
[----:B------:R-:W2:Y:S08]  /*7990*/  S2UR UR13, SR_CTAID.Z ;  /* 0x00000000000d79c3 */ /* 0x000eb00000002700 */
[----:B------:R-:W3:Y:S02]  /*79a0*/  S2UR UR20, SR_CTAID.Y ;  /* 0x00000000001479c3 */ /* 0x000ee40000002600 */
        /* <DEDUP_REMOVED lines=8> */
.L_x_1624:
        /* <DEDUP_REMOVED lines=9> */
[----:B------:R-:W4:Y:S01]  /*7ac0*/  LDG.E R4, desc[UR46][R2.64+0x4] ;  /* 0x0000042e02047981 */ /* 0x000f22000c1e1900 */
[----:B--2---:R-:W-:Y:S02]  /*7ad0*/  R2UR UR4, R0 ;  /* 0x00000000000472ca */ /* 0x004fe400000e0000 */
[----:B----4-:R-:W-:-:S13]  /*7ae0*/  R2UR UR5, R4 ;  /* 0x00000000040572ca */ /* 0x010fda00000e0000 */
[----:B------:R-:W-:Y:S01]  /*7af0*/  UIADD3 UR4, -UR4, UR5, URZ ;  /* 0x0000000504047290 */ /* 0x000fe2000fffe13f */
[----:B------:R-:W-:Y:S11]  /*7b00*/  BRA `(.L_x_1625) ;  /* 0x0000000000047947 */ /* 0x000ff60003800000 */
.L_x_1626:
[----:B------:R-:W-:-:S05]  /*7b10*/  ULDC UR4, c[0x0][0x8bc] ;  /* 0x00022f0000047ab9 */ /* 0x000fca0000000800 */
.L_x_1625:
[----:B-1----:R-:W-:Y:S01]  /*7b20*/  USHF.L.U32 UR8, UR21, 0x7, URZ ;  /* 0x0000000715087899 */ /* 0x002fe2000800063f */
[----:B------:R-:W-:Y:S02]  /*7b30*/  IMAD.MOV.U32 R10, RZ, RZ, 0x1 ;  /* 0x00000001ff0a7424 */ /* 0x000fe400078e00ff */
[----:B------:R-:W-:Y:S01]  /*7b40*/  IMAD.MOV.U32 R0, RZ, RZ, RZ ;  /* 0x000000ffff007224 */ /* 0x000fe200078e00ff */
[----:B------:R-:W-:-:S04]  /*7b50*/  UISETP.GE.AND UP0, UPT, UR8, UR4, UPT ;  /* 0x000000040800728c */ /* 0x000fc8000bf06270 */
[----:B--2---:R-:W-:-:S06]  /*7b60*/  USEL UR13, UR13, 0xffffffff, !UP0 ;  /* 0xffffffff0d0d7887 */ /* 0x004fcc000c000000 */
[----:B------:R-:W-:-:S13]  /*7b70*/  ISETP.LE.AND P0, PT, RZ, UR13, PT ;  /* 0x0000000dff007c0c */ /* 0x000fda000bf03270 */
[----:B------:R-:W-:Y:S05]  /*7b80*/  @!P0 BRA `(.L_x_1627) ;  /* 0x00000028004c8947 */ /* 0x000fea0003800000 */
[----:B------:R-:W-:Y:S01]  /*7b90*/  ULDC.64 UR18, c[0x0][0x770] ;  /* 0x0001dc0000127ab9 */ /* 0x000fe20000000a00 */
[----:B------:R-:W-:Y:S01]  /*7ba0*/  ULDC.64 UR14, c[0x0][0x770] ;  /* 0x0001dc00000e7ab9 */ /* 0x000fe20000000a00 */
[----:B------:R-:W-:Y:S02]  /*7bb0*/  UISETP.NE.U32.AND UP1, UPT, UR18, URZ, UPT ;  /* 0x0000003f1200728c */ /* 0x000fe4000bf25070 */
[----:B------:R-:W-:Y:S02]  /*7bc0*/  UIMAD.WIDE UR14, UR13, 0x4, UR14 ;  /* 0x000000040d0e78a5 */ /* 0x000fe4000f8e020e */
[----:B------:R-:W-:Y:S01]  /*7bd0*/  UISETP.NE.AND.EX UP1, UPT, UR19, URZ, UPT, UP1 ;  /* 0x0000003f1300728c */ /* 0x000fe2000bf25310 */
[----:B------:R-:W-:Y:S01]  /*7be0*/  ULDC.64 UR4, c[0x0][0x778] ;  /* 0x0001de0000047ab9 */ /* 0x000fe20000000a00 */
[----:B------:R-:W-:Y:S02]  /*7bf0*/  ULDC.64 UR6, c[0x0][0x780] ;  /* 0x0001e00000067ab9 */ /* 0x000fe40000000a00 */
[----:B------:R-:W-:Y:S01]  /*7c00*/  IMAD.U32 R2, RZ, RZ, UR14 ;  /* 0x0000000eff027e24 */ /* 0x000fe2000f8e00ff */
[----:B------:R-:W-:Y:S01]  /*7c10*/  ULDC.64 UR16, c[0x0][0x778] ;  /* 0x0001de0000107ab9 */ /* 0x000fe20000000a00 */
[----:B------:R-:W-:Y:S01]  /*7c20*/  PLOP3.LUT P1, PT, PT, PT, UP1, 0x80, 0x0 ;  /* 0x000000000000781c */ /* 0x000fe20003f2f018 */
[----:B------:R-:W-:Y:S01]  /*7c30*/  IMAD.U32 R3, RZ, RZ, UR15 ;  /* 0x0000000fff037e24 */ /* 0x000fe2000f8e00ff */
[----:B------:R-:W-:-:S02]  /*7c40*/  UISETP.NE.U32.AND UP0, UPT, UR4, URZ, UPT ;  /* 0x0000003f0400728c */ /* 0x000fc4000bf05070 */
[----:B------:R-:W-:Y:S02]  /*7c50*/  UISETP.NE.U32.AND UP2, UPT, UR6, URZ, UPT ;  /* 0x0000003f0600728c */ /* 0x000fe4000bf45070 */
[----:B------:R-:W-:Y:S02]  /*7c60*/  UISETP.NE.AND.EX UP0, UPT, UR5, URZ, UPT, UP0 ;  /* 0x0000003f0500728c */ /* 0x000fe4000bf05300 */
[----:B------:R-:W-:Y:S01]  /*7c70*/  UISETP.NE.AND.EX UP2, UPT, UR7, URZ, UPT, UP2 ;  /* 0x0000003f0700728c */ /* 0x000fe2000bf45320 */
[----:B------:R-:W-:-:S04]  /*7c80*/  ULDC.64 UR22, c[0x0][0x788] ;  /* 0x0001e20000167ab9 */ /* 0x000fc80000000a00 */
[----:B------:R-:W2:Y:S01]  /*7c90*/  @P1 LDG.E R6, desc[UR46][R2.64] ;  /* 0x0000002e02061981 */ /* 0x000ea2000c1e1900 */
[----:B------:R-:W-:Y:S01]  /*7ca0*/  PLOP3.LUT P2, PT, PT, PT, UP0, 0x80, 0x0 ;  /* 0x000000000000781c */ /* 0x000fe20003f4f008 */
[----:B------:R-:W-:Y:S01]  /*7cb0*/  UIMAD.WIDE UR16, UR13, 0x4, UR16 ;  /* 0x000000040d1078a5 */ /* 0x000fe2000f8e0210 */
[----:B------:R-:W-:Y:S01]  /*7cc0*/  PLOP3.LUT P3, PT, PT, PT, UP2, 0x80, 0x0 ;  /* 0x000000000000781c */ /* 0x000fe20003f6f028 */
[----:B------:R1:W4:Y:S02]  /*7cd0*/  @P1 LDG.E R0, desc[UR46][R2.64] ;  /* 0x0000002e02001981 */ /* 0x000324000c1e1900 */
[----:B------:R-:W-:Y:S02]  /*7ce0*/  @UP2 ULDC.64 UR4, c[0x0][0x780] ;  /* 0x0001e00000042ab9 */ /* 0x000fe40000000a00 */
[----:B------:R-:W-:Y:S01]  /*7cf0*/  @UP2 UIMAD.WIDE UR4, UR13, 0x4, UR4 ;  /* 0x000000040d0428a5 */ /* 0x000fe2000f8e0204 */
[----:B-1----:R-:W-:Y:S02]  /*7d00*/  IMAD.U32 R2, RZ, RZ, UR16 ;  /* 0x00000010ff027e24 */ /* 0x002fe4000f8e00ff */
[----:B------:R-:W-:-:S05]  /*7d10*/  IMAD.U32 R3, RZ, RZ, UR17 ;  /* 0x00000011ff037e24 */ /* 0x000fca000f8e00ff */
[----:B------:R1:W5:Y:S02]  /*7d20*/  @P2 LDG.E R4, desc[UR46][R2.64] ;  /* 0x0000002e02042981 */ /* 0x000364000c1e1900 */
[----:B-1----:R-:W-:Y:S02]  /*7d30*/  IMAD.U32 R2, RZ, RZ, UR4 ;  /* 0x00000004ff027e24 */ /* 0x002fe4000f8e00ff */
[----:B------:R-:W-:-:S05]  /*7d40*/  IMAD.U32 R3, RZ, RZ, UR5 ;  /* 0x00000005ff037e24 */ /* 0x000fca000f8e00ff */
[----:B------:R-:W3:Y:S01]  /*7d50*/  @P3 LDG.E R5, desc[UR46][R2.64] ;  /* 0x0000002e02053981 */ /* 0x000ee2000c1e1900 */
[----:B------:R-:W-:Y:S01]  /*7d60*/  ISETP.NE.U32.AND P0, PT, RZ, UR22, PT ;  /* 0x00000016ff007c0c */ /* 0x000fe2000bf05070 */
[----:B------:R-:W-:Y:S01]  /*7d70*/  UMOV UR7, URZ ;  /* 0x0000003f00077c82 */ /* 0x000fe20008000000 */
[----:B------:R-:W-:Y:S01]  /*7d80*/  UMOV UR11, URZ ;  /* 0x0000003f000b7c82 */ /* 0x000fe20008000000 */
[----:B------:R-:W-:Y:S01]  /*7d90*/  ULDC UR9, c[0x0][0x280] ;  /* 0x0000a00000097ab9 */ /* 0x000fe20000000800 */
[----:B------:R-:W-:Y:S02]  /*7da0*/  ISETP.NE.AND.EX P0, PT, RZ, UR23, PT, P0 ;  /* 0x00000017ff007c0c */ /* 0x000fe4000bf05300 */
[----:B--2---:R-:W-:Y:S02]  /*7db0*/  @P1 R2UR UR4, R6 ;  /* 0x00000000060412ca */ /* 0x004fe400000e0000 */
[----:B----4-:R-:W-:-:S11]  /*7dc0*/  @P1 R2UR UR7, R0 ;  /* 0x00000000000712ca */ /* 0x010fd600000e0000 */
[----:B------:R-:W-:-:S04]  /*7dd0*/  @UP1 ULEA UR4, UR13, UR4, 0x6 ;  /* 0x000000040d041291 */ /* 0x000fc8000f8e303f */
[----:B------:R-:W-:-:S04]  /*7de0*/  @UP1 USHF.R.S32.HI UR5, URZ, 0x1f, UR4 ;  /* 0x0000001f3f051899 */ /* 0x000fc80008011404 */
[----:B------:R-:W-:Y:S01]  /*7df0*/  @UP1 ULEA.HI UR5, UR5, UR4, URZ, 0x6 ;  /* 0x0000000405051291 */ /* 0x000fe2000f8f303f */
[----:B-----5:R-:W-:-:S03]  /*7e00*/  @P2 R2UR UR11, R4 ;  /* 0x00000000040b22ca */ /* 0x020fc600000e0000 */
[----:B------:R-:W-:-:S04]  /*7e10*/  @UP1 ULOP3.LUT UR6, UR5, 0xffffffc0, URZ, 0xc0, !UPT ;  /* 0xffffffc005061892 */ /* 0x000fc8000f8ec03f */
[----:B------:R-:W-:Y:S01]  /*7e20*/  @UP1 USHF.R.S32.HI UR12, URZ, 0x1f, UR6 ;  /* 0x0000001f3f0c1899 */ /* 0x000fe20008011406 */
[----:B---3--:R-:W-:Y:S01]  /*7e30*/  @P3 R2UR UR9, R5 ;  /* 0x00000000050932ca */ /* 0x008fe200000e0000 */
[----:B------:R-:W-:-:S14]  /*7e40*/  @P3 BRA `(.L_x_1628) ;  /* 0x0000000000203947 */ /* 0x000fdc0003800000 */
        /* <DEDUP_REMOVED lines=8> */
.L_x_1628:
        /* <DEDUP_REMOVED lines=13> */
.L_x_1629:
        /* <DEDUP_REMOVED lines=8> */
.L_x_1630:
        /* <DEDUP_REMOVED lines=9> */
[----:B------:R-:W-:-:S04]  /*80b0*/  ULEA.HI UR6, UR12, UR6, URZ, 0x6 ;  /* 0x000000060c067291 */ /* 0x000fc8000f8f303f */
[----:B------:R-:W-:Y:S01]  /*80c0*/  VIMNMX R4, RZ, UR14, !PT ;  /* 0x0000000eff047c48 */ /* 0x000fe2000ffe0100 */
[----:B------:R-:W-:Y:S01]  /*80d0*/  USHF.R.S32.HI UR6, URZ, 0x6, UR6 ;  /* 0x000000063f067899 */ /* 0x000fe20008011406 */
[----:B------:R-:W-:Y:S11]  /*80e0*/  @!P0 BRA `(.L_x_1631) ;  /* 0x0000000000208947 */ /* 0x000ff60003800000 */
[----:B------:R-:W-:Y:S01]  /*80f0*/  UIADD3 UR9, UR8, 0xbf, UR9 ;  /* 0x000000bf08097890 */ /* 0x000fe2000fffe009 */
[----:B------:R-:W-:-:S03]  /*8100*/  ULDC UR12, c[0x0][0x748] ;  /* 0x0001d200000c7ab9 */ /* 0x000fc60000000800 */
[----:B------:R-:W-:-:S04]  /*8110*/  UIADD3 UR9, UR9, UR12, -UR10 ;  /* 0x0000000c09097290 */ /* 0x000fc8000fffe80a */
[----:B------:R-:W-:-:S04]  /*8120*/  USHF.R.S32.HI UR10, URZ, 0x1f, UR9 ;  /* 0x0000001f3f0a7899 */ /* 0x000fc80008011409 */
[----:B------:R-:W-:-:S04]  /*8130*/  ULEA.HI UR10, UR10, UR9, URZ, 0x6 ;  /* 0x000000090a0a7291 */ /* 0x000fc8000f8f303f */
[----:B------:R-:W-:-:S04]  /*8140*/  USHF.R.S32.HI UR10, URZ, 0x6, UR10 ;  /* 0x000000063f0a7899 */ /* 0x000fc8000801140a */
[----:B------:R-:W-:-:S04]  /*8150*/  UISETP.LT.AND UP1, UPT, UR6, UR10, UPT ;  /* 0x0000000a0600728c */ /* 0x000fc8000bf21270 */
[----:B------:R-:W-:-:S12]  /*8160*/  USEL UR6, UR6, UR10, UP1 ;  /* 0x0000000a06067287 */ /* 0x000fd80008800000 */
.L_x_1631:
[----:B------:R-:W-:Y:S01]  /*8170*/  ISETP.LT.AND P0, PT, R4, UR6, PT ;  /* 0x0000000604007c0c */ /* 0x000fe2000bf01270 */
[----:B------:R-:W-:-:S12]  /*8180*/  IMAD.MOV.U32 R0, RZ, RZ, RZ ;  /* 0x000000ffff007224 */ /* 0x000fd800078e00ff */
[----:B------:R-:W-:Y:S05]  /*8190*/  @!P0 BRA `(.L_x_1627) ;  /* 0x0000002000c88947 */ /* 0x000fea0003800000 */
[----:B------:R-:W-:Y:S01]  /*81a0*/  USHF.R.S32.HI UR10, URZ, 0x1f, UR20 ;  /* 0x0000001f3f0a7899 */ /* 0x000fe20008011414 */
[----:B------:R-:W-:Y:S01]  /*81b0*/  BSSY B0, `(.L_x_1627) ;  /* 0x0000230000007945 */ /* 0x000fe20003800000 */
[----:B------:R-:W-:Y:S01]  /*81c0*/  ULDC.64 UR16, c[0x0][0x718] ;  /* 0x0001c60000107ab9 */ /* 0x000fe20000000a00 */
[----:B------:R-:W-:Y:S01]  /*81d0*/  UISETP.NE.U32.AND UP1, UPT, UR18, URZ, UPT ;  /* 0x0000003f1200728c */ /* 0x000fe2000bf25070 */
[----:B------:R-:W-:Y:S01]  /*81e0*/  IMAD.MOV.U32 R0, RZ, RZ, RZ ;  /* 0x000000ffff007224 */ /* 0x000fe200078e00ff */
[----:B------:R-:W-:Y:S01]  /*81f0*/  UIMAD UR9, UR10, UR16, URZ ;  /* 0x000000100a0972a4 */ /* 0x000fe2000f8e023f */
[----:B------:R-:W-:Y:S01]  /*8200*/  ULDC UR12, c[0x0][0x2e8] ;  /* 0x0000ba00000c7ab9 */ /* 0x000fe20000000800 */
[----:B------:R-:W-:Y:S01]  /*8210*/  UMOV UR14, UR4 ;  /* 0x00000004000e7c82 */ /* 0x000fe20008000000 */
[----:B------:R-:W-:Y:S01]  /*8220*/  UMOV UR15, UR5 ;  /* 0x00000005000f7c82 */ /* 0x000fe20008000000 */
[----:B------:R-:W-:Y:S02]  /*8230*/  UIMAD UR22, UR20, UR17, UR9 ;  /* 0x00000011141672a4 */ /* 0x000fe4000f8e0209 */
[----:B------:R-:W-:-:S02]  /*8240*/  UISETP.NE.AND.EX UP1, UPT, UR19, URZ, UPT, UP1 ;  /* 0x0000003f1300728c */ /* 0x000fc4000bf25310 */
[----:B------:R-:W-:Y:S02]  /*8250*/  USHF.R.S32.HI UR9, URZ, 0x1f, UR13 ;  /* 0x0000001f3f097899 */ /* 0x000fe4000801140d */
[----:B------:R-:W-:Y:S02]  /*8260*/  UISETP.NE.AND UP2, UPT, UR12, 0x1, UPT ;  /* 0x000000010c00788c */ /* 0x000fe4000bf45270 */
[----:B------:R-:W-:Y:S01]  /*8270*/  UIMAD.WIDE.U32 UR4, UR20, UR16, UR14 ;  /* 0x00000010140472a5 */ /* 0x000fe2000f8e000e */
[----:B------:R-:W-:Y:S01]  /*8280*/  ULDC.64 UR18, c[0x0][0x730] ;  /* 0x0001cc0000127ab9 */ /* 0x000fe20000000a00 */
[----:B------:R-:W-:Y:S02]  /*8290*/  USEL UR9, UR9, URZ, !UP1 ;  /* 0x0000003f09097287 */ /* 0x000fe4000c800000 */
[----:B------:R-:W-:Y:S01]  /*82a0*/  UIMAD UR10, UR10, UR18, URZ ;  /* 0x000000120a0a72a4 */ /* 0x000fe2000f8e023f */
[----:B------:R-:W-:Y:S01]  /*82b0*/  ELECT P0, URZ, PT ;  /* 0x00000000003f782f */ /* 0x000fe20003800000 */
[----:B------:R-:W-:Y:S01]  /*82c0*/  ULDC.64 UR16, c[0x0][0x720] ;  /* 0x0001c80000107ab9 */ /* 0x000fe20000000a00 */
[----:B------:R-:W-:-:S02]  /*82d0*/  USEL UR21, UR13, URZ, !UP1 ;  /* 0x0000003f0d157287 */ /* 0x000fc4000c800000 */
[----:B------:R-:W-:Y:S02]  /*82e0*/  UIADD3 UR23, UR5, UR22, URZ ;  /* 0x0000001605177290 */ /* 0x000fe4000fffe03f */
[----:B------:R-:W-:Y:S01]  /*82f0*/  UIMAD UR5, UR9, UR16, URZ ;  /* 0x00000010090572a4 */ /* 0x000fe2000f8e023f */
[----:B------:R-:W-:Y:S01]  /*8300*/  UMOV UR22, UR4 ;  /* 0x0000000400167c82 */ /* 0x000fe20008000000 */
[----:B------:R-:W-:Y:S02]  /*8310*/  UIMAD.WIDE.U32 UR14, UR20, UR18, UR14 ;  /* 0x00000012140e72a5 */ /* 0x000fe4000f8e000e */
[----:B------:R-:W-:Y:S02]  /*8320*/  UIMAD UR10, UR20, UR19, UR10 ;  /* 0x00000013140a72a4 */ /* 0x000fe4000f8e020a */
[----:B------:R-:W-:Y:S01]  /*8330*/  UIMAD.WIDE.U32 UR22, UR16, UR21, UR22 ;  /* 0x00000015101672a5 */ /* 0x000fe2000f8e0016 */
[----:B------:R-:W-:Y:S02]  /*8340*/  ULDC.64 UR18, c[0x0][0x738] ;  /* 0x0001ce0000127ab9 */ /* 0x000fe40000000a00 */
[----:B------:R-:W-:Y:S01]  /*8350*/  @UP2 ULDC UR16, c[0x0][0x2ec] ;  /* 0x0000bb0000102ab9 */ /* 0x000fe20000000800 */
[----:B------:R-:W-:-:S02]  /*8360*/  UIMAD UR5, UR17, UR21, UR5 ;  /* 0x00000015110572a4 */ /* 0x000fc4000f8e0205 */
[----:B------:R-:W-:Y:S02]  /*8370*/  UIADD3 UR15, UR15, UR10, URZ ;  /* 0x0000000a0f0f7290 */ /* 0x000fe4000fffe03f */
[----:B------:R-:W-:Y:S02]  /*8380*/  UIMAD UR9, UR9, UR18, URZ ;  /* 0x00000012090972a4 */ /* 0x000fe4000f8e023f */
[----:B------:R-:W-:Y:S02]  /*8390*/  UIMAD.WIDE.U32 UR16, UR20, UR16, URZ ;  /* 0x00000010141072a5 */ /* 0x000fe4000f8e003f */
[----:B------:R-:W-:Y:S01]  /*83a0*/  UIADD3 UR11, UR8, UR11, URZ ;  /* 0x0000000b080b7290 */ /* 0x000fe2000fffe03f */
[----:B------:R-:W-:Y:S02]  /*83b0*/  UMOV UR12, UR20 ;  /* 0x00000014000c7c82 */ /* 0x000fe40008000000 */
[----:B------:R-:W-:Y:S01]  /*83c0*/  @UP2 ULDC UR8, c[0x0][0x2f0] ;  /* 0x0000bc0000082ab9 */ /* 0x000fe20000000800 */
[----:B------:R-:W-:-:S02]  /*83d0*/  UIMAD UR4, UR19, UR21, UR9 ;  /* 0x00000015130472a4 */ /* 0x000fc4000f8e0209 */
[----:B------:R-:W-:Y:S02]  /*83e0*/  UIMAD.WIDE.U32 UR14, UR18, UR21, UR14 ;  /* 0x00000015120e72a5 */ /* 0x000fe4000f8e000e */
[----:B------:R-:W-:Y:S02]  /*83f0*/  USEL UR13, UR13, URZ, !UP0 ;  /* 0x0000003f0d0d7287 */ /* 0x000fe4000c000000 */
        /* <DEDUP_REMOVED lines=9> */
.L_x_1661:
        /* <DEDUP_REMOVED lines=15> */
.L_x_1634:
[----:B------:R-:W-:Y:S01]  /*8580*/  R2UR UR19, R4 ;  /* 0x00000000041372ca */ /* 0x000fe200000e0000 */
[----:B------:R-:W2:Y:S01]  /*8590*/  LDC.64 R12, c[0x0][0x198] ;  /* 0x00006600ff0c7b82 */ /* 0x000ea20000000a00 */
        /* <DEDUP_REMOVED lines=10> */
[----:B------:R-:W-:Y:S01]  /*8640*/  UMOV UR36, UR20 ;  /* 0x0000001400247c82 */ /* 0x000fe20008000000 */
[----:B------:R-:W-:Y:S01]  /*8650*/  USHF.L.U32 UR19, UR19, 0x6, URZ ;  /* 0x0000000613137899 */ /* 0x000fe2000800063f */
[----:B------:R-:W-:Y:S01]  /*8660*/  IMAD.MOV.U32 R16, RZ, RZ, RZ ;  /* 0x000000ffff107224 */ /* 0x000fe200078e00ff */
[----:B------:R-:W-:Y:S01]  /*8670*/  UMOV UR37, UR21 ;  /* 0x0000001500257c82 */ /* 0x000fe20008000000 */
[----:B------:R-:W-:Y:S01]  /*8680*/  UMOV UR9, 0x10 ;  /* 0x0000001000097882 */ /* 0x000fe20000000000 */
[----:B------:R-:W-:-:S02]  /*8690*/  UIADD3 UR8, UP0, UR19, UR22, URZ ;  /* 0x0000001613087290 */ /* 0x000fc4000ff1e03f */
[----:B------:R-:W-:Y:S01]  /*86a0*/  IMAD.U32 R3, RZ, RZ, UR19 ;  /* 0x00000013ff037e24 */ /* 0x000fe2000f8e00ff */
[----:B------:R-:W-:Y:S01]  /*86b0*/  UIADD3 UR19, UR19, UR7, URZ ;  /* 0x0000000713137290 */ /* 0x000fe2000fffe03f */
[----:B------:R-:W-:Y:S02]  /*86c0*/  UMOV UR10, UR18 ;  /* 0x00000012000a7c82 */ /* 0x000fe40008000000 */
[----:B------:R-:W-:Y:S01]  /*86d0*/  PLOP3.LUT P1, PT, PT, PT, UP0, 0x80, 0x0 ;  /* 0x000000000000781c */ /* 0x000fe20003f2f008 */
[----:B-1----:R-:W-:Y:S01]  /*86e0*/  IMAD.U32 R0, RZ, RZ, UR8 ;  /* 0x00000008ff007e24 */ /* 0x002fe2000f8e00ff */
[----:B------:R-:W-:Y:S01]  /*86f0*/  R2UR UR8, R15 ;  /* 0x000000000f0872ca */ /* 0x000fe200000e0000 */
[----:B--2---:R-:W-:Y:S01]  /*8700*/  IMAD.MOV.U32 R7, RZ, RZ, R12 ;  /* 0x000000ffff077224 */ /* 0x004fe200078e000c */
[----:B------:R-:W-:Y:S01]  /*8710*/  LEA.HI.X.SX32 R3, R3, R14, 0x1, P1 ;  /* 0x0000000e03037211 */ /* 0x000fe200008f0eff */
[----:B------:R-:W-:Y:S01]  /*8720*/  IMAD.MOV.U32 R6, RZ, RZ, R13 ;  /* 0x000000ffff067224 */ /* 0x000fe200078e000d */
[C---:B------:R-:W-:Y:S01]  /*8730*/  LEA R2, P1, R0.reuse, R9, 0x2 ;  /* 0x0000000900027211 */ /* 0x040fe200078210ff */
[----:B------:R-:W-:Y:S01]  /*8740*/  UMOV UR43, UR19 ;  /* 0x00000013002b7c82 */ /* 0x000fe20008000000 */
[----:B------:R-:W-:Y:S01]  /*8750*/  UMOV UR35, UR19 ;  /* 0x0000001300237c82 */ /* 0x000fe20008000000 */
[----:B------:R-:W-:Y:S01]  /*8760*/  UMOV UR26, 0x10 ;  /* 0x00000010001a7882 */ /* 0x000fe20000000000 */
[----:B------:R-:W-:Y:S01]  /*8770*/  LEA.HI.X R0, R0, R8, R3, 0x2, P1 ;  /* 0x0000000800007211 */ /* 0x000fe200008f1403 */
[----:B------:R-:W-:Y:S01]  /*8780*/  UMOV UR27, UR11 ;  /* 0x0000000b001b7c82 */ /* 0x000fe20008000000 */
[----:B------:R-:W-:Y:S01]  /*8790*/  R2UR UR24, R2 ;  /* 0x00000000021872ca */ /* 0x000fe200000e0000 */
[----:B------:R-:W-:Y:S01]  /*87a0*/  UMOV UR28, UR12 ;  /* 0x0000000c001c7c82 */ /* 0x000fe20008000000 */
[----:B------:R-:W-:Y:S01]  /*87b0*/  R2UR UR25, R0 ;  /* 0x00000000001972ca */ /* 0x000fe200000e0000 */
[----:B------:R-:W-:Y:S01]  /*87c0*/  UIADD3 UR16, UR8, 0x12000, URZ ;  /* 0x0001200008107890 */ /* 0x000fe2000fffe03f */
[----:B------:R-:W-:Y:S01]  /*87d0*/  IADD3 R0, P1, R7, 0x2f0, RZ ;  /* 0x000002f007007810 */ /* 0x000fe20007f3e0ff */
[----:B------:R-:W-:-:S02]  /*87e0*/  UIADD3 UR17, UR8, 0x26810, URZ ;  /* 0x0002681008117890 */ /* 0x000fc4000fffe03f */
[----:B------:R-:W-:Y:S01]  /*87f0*/  UIADD3 UR40, UR8, 0x13000, URZ ;  /* 0x0001300008287890 */ /* 0x000fe2000fffe03f */
[----:B------:R-:W-:Y:S01]  /*8800*/  R2UR UR54, R0 ;  /* 0x00000000003672ca */ /* 0x000fe200000e0000 */
[----:B------:R-:W-:Y:S01]  /*8810*/  UIADD3 UR32, UR8, 0x14000, URZ ;  /* 0x0001400008207890 */ /* 0x000fe2000fffe03f */
[C---:B------:R-:W-:Y:S01]  /*8820*/  IADD3 R0, P2, R7.reuse, 0x3f0, RZ ;  /* 0x000003f007007810 */ /* 0x040fe20007f5e0ff */
[----:B------:R-:W-:Y:S01]  /*8830*/  UIADD3 UR52, UR8, 0x1e000, URZ ;  /* 0x0001e00008347890 */ /* 0x000fe2000fffe03f */
[----:B------:R-:W-:Y:S02]  /*8840*/  UMOV UR41, UR17 ;  /* 0x0000001100297c82 */ /* 0x000fe40008000000 */
[----:B------:R-:W-:Y:S01]  /*8850*/  R2UR UR30, R0 ;  /* 0x00000000001e72ca */ /* 0x000fe200000e0000 */
[--C-:B------:R-:W-:Y:S01]  /*8860*/  IMAD.X R0, RZ, RZ, R6.reuse, P1 ;  /* 0x000000ffff007224 */ /* 0x100fe200008e0606 */
[----:B------:R-:W-:Y:S01]  /*8870*/  IADD3 R2, P1, R7, 0xf0, RZ ;  /* 0x000000f007027810 */ /* 0x000fe20007f3e0ff */
[----:B------:R-:W-:Y:S01]  /*8880*/  UMOV UR33, UR17 ;  /* 0x0000001100217c82 */ /* 0x000fe20008000000 */
[----:B------:R-:W-:Y:S01]  /*8890*/  UMOV UR53, UR17 ;  /* 0x0000001100357c82 */ /* 0x000fe20008000000 */
[----:B------:R-:W-:Y:S01]  /*88a0*/  UMOV UR29, UR13 ;  /* 0x0000000d001d7c82 */ /* 0x000fe20008000000 */
[----:B------:R-:W-:Y:S01]  /*88b0*/  R2UR UR48, R2 ;  /* 0x00000000023072ca */ /* 0x000fe200000e0000 */
[--C-:B------:R-:W-:Y:S01]  /*88c0*/  IMAD.X R3, RZ, RZ, R6.reuse, P1 ;  /* 0x000000ffff037224 */ /* 0x100fe200008e0606 */
[----:B------:R-:W-:Y:S01]  /*88d0*/  R2UR UR55, R0 ;  /* 0x00000000003772ca */ /* 0x000fe200000e0000 */
[----:B------:R-:W-:Y:S01]  /*88e0*/  IMAD.X R0, RZ, RZ, R6, P2 ;  /* 0x000000ffff007224 */ /* 0x000fe200010e0606 */
[----:B------:R-:W-:-:S02]  /*88f0*/  UIADD3 UR56, UR8, 0x3000, URZ ;  /* 0x0000300008387890 */ /* 0x000fc4000fffe03f */
[----:B------:R-:W-:Y:S01]  /*8900*/  R2UR UR49, R3 ;  /* 0x00000000033172ca */ /* 0x000fe200000e0000 */
[----:B------:R-:W-:Y:S01]  /*8910*/  UMOV UR58, 0x30 ;  /* 0x00000030003a7882 */ /* 0x000fe20000000000 */
[----:B------:R-:W-:Y:S01]  /*8920*/  R2UR UR31, R0 ;  /* 0x00000000001f72ca */ /* 0x000fe200000e0000 */
[----:B------:R-:W-:Y:S01]  /*8930*/  IMAD.MOV.U32 R0, RZ, RZ, 0xc000 ;  /* 0x0000c000ff007424 */ /* 0x000fe200078e00ff */
[----:B------:R-:W-:Y:S01]  /*8940*/  UMOV UR59, UR11 ;  /* 0x0000000b003b7c82 */ /* 0x000fe20008000000 */
[----:B------:R-:W-:Y:S01]  /*8950*/  UMOV UR60, UR12 ;  /* 0x0000000c003c7c82 */ /* 0x000fe20008000000 */
[----:B------:R-:W-:-:S07]  /*8960*/  UMOV UR61, UR13 ;  /* 0x0000000d003d7c82 */ /* 0x000fce0008000000 */
        /* <DEDUP_REMOVED lines=8> */
[----:B----4-:R-:W-:Y:S01]  /*89f0*/  IMAD.U32 R0, RZ, RZ, UR6 ;  /* 0x00000006ff007e24 */ /* 0x010fe2000f8e00ff */
[----:B------:R-:W-:Y:S01]  /*8a00*/  UMOV UR42, 0x50 ;  /* 0x00000050002a7882 */ /* 0x000fe20000000000 */
[----:B------:R-:W-:Y:S01]  /*8a10*/  UMOV UR43, UR11 ;  /* 0x0000000b002b7c82 */ /* 0x000fe20008000000 */
[----:B------:R-:W-:Y:S01]  /*8a20*/  UMOV UR44, UR12 ;  /* 0x0000000c002c7c82 */ /* 0x000fe20008000000 */
[----:B------:R-:W-:Y:S01]  /*8a30*/  VIADD R5, R0, 0xffffffff ;  /* 0xffffffff00057836 */ /* 0x000fe20000000000 */
[----:B---3--:R-:W-:-:S02]  /*8a40*/  UIADD3 UR9, UR8, 0x26800, URZ ;  /* 0x0002680008097890 */ /* 0x008fc4000fffe03f */
[----:B------:R-:W-:Y:S02]  /*8a50*/  UIADD3 UR24, UR8, 0x1000, URZ ;  /* 0x0000100008187890 */ /* 0x000fe4000fffe03f */
[----:B------:R-:W-:Y:S01]  /*8a60*/  UIADD3 UR32, UR8, 0x2000, URZ ;  /* 0x0000200008207890 */ /* 0x000fe2000fffe03f */
[----:B------:R1:W-:Y:S01]  /*8a70*/  STL [R1], R5 ;  /* 0x0000000501007387 */ /* 0x0003e20000100800 */
[----:B------:R-:W-:Y:S01]  /*8a80*/  UMOV UR34, 0x20 ;  /* 0x0000002000227882 */ /* 0x000fe20000000000 */
[----:B------:R-:W-:Y:S01]  /*8a90*/  UMOV UR25, UR9 ;  /* 0x0000000900197c82 */ /* 0x000fe20008000000 */
[----:B------:R-:W-:Y:S01]  /*8aa0*/  UMOV UR35, UR11 ;  /* 0x0000000b00237c82 */ /* 0x000fe20008000000 */
[----:B------:R-:W-:Y:S01]  /*8ab0*/  UMOV UR36, UR12 ;  /* 0x0000000c00247c82 */ /* 0x000fe20008000000 */
[----:B------:R-:W-:Y:S01]  /*8ac0*/  UMOV UR37, UR13 ;  /* 0x0000000d00257c82 */ /* 0x000fe20008000000 */
[----:B------:R2:W-:Y:S01]  /*8ad0*/  UTMALDG.4D [UR8], [UR54], desc[UR16] ;  /* 0x00001008360075b4 */ /* 0x0005e20008019000 */
[----:B------:R-:W-:Y:S01]  /*8ae0*/  UMOV UR33, UR9 ;  /* 0x0000000900217c82 */ /* 0x000fe20008000000 */
[----:B------:R-:W-:Y:S01]  /*8af0*/  UIADD3 UR48, UR8, 0x4000, URZ ;  /* 0x0000400008307890 */ /* 0x000fe2000fffe03f */
[----:B------:R-:W-:Y:S01]  /*8b00*/  ISETP.GE.AND P1, PT, R4, R5, PT ;  /* 0x000000050400720c */ /* 0x000fe20003f26270 */
[----:B------:R-:W-:Y:S01]  /*8b10*/  UMOV UR57, UR9 ;  /* 0x0000000900397c82 */ /* 0x000fe20008000000 */
[----:B------:R-:W-:Y:S01]  /*8b20*/  UMOV UR50, 0x40 ;  /* 0x0000004000327882 */ /* 0x000fe20000000000 */
[----:B------:R-:W-:Y:S01]  /*8b30*/  UMOV UR51, UR11 ;  /* 0x0000000b00337c82 */ /* 0x000fe20008000000 */
[----:B------:R-:W-:Y:S01]  /*8b40*/  UMOV UR52, UR12 ;  /* 0x0000000c00347c82 */ /* 0x000fe20008000000 */
[----:B------:R3:W-:Y:S01]  /*8b50*/  UTMALDG.4D [UR24], [UR54], desc[UR16] ;  /* 0x00001018360075b4 */ /* 0x0007e20008019000 */
[----:B------:R-:W-:Y:S01]  /*8b60*/  UMOV UR53, UR13 ;  /* 0x0000000d00357c82 */ /* 0x000fe20008000000 */
[----:B------:R-:W-:Y:S01]  /*8b70*/  UMOV UR49, UR9 ;  /* 0x0000000900317c82 */ /* 0x000fe20008000000 */
[----:B------:R-:W-:Y:S01]  /*8b80*/  UMOV UR45, UR13 ;  /* 0x0000000d002d7c82 */ /* 0x000fe20008000000 */
[----:B------:R-:W-:Y:S01]  /*8b90*/  UMOV UR41, UR9 ;  /* 0x0000000900297c82 */ /* 0x000fe20008000000 */
[----:B------:R4:W-:Y:S01]  /*8ba0*/  UTMALDG.4D [UR32], [UR54], desc[UR16] ;  /* 0x00001020360075b4 */ /* 0x0009e20008019000 */
[----:B------:R1:W-:Y:S01]  /*8bb0*/  UTMALDG.4D [UR56], [UR54], desc[UR16] ;  /* 0x00001038360075b4 */ /* 0x0003e20008019000 */
[----:B--2---:R-:W-:Y:S01]  /*8bc0*/  UMOV UR10, 0x40 ;  /* 0x00000040000a7882 */ /* 0x004fe20000000000 */
        /* <DEDUP_REMOVED lines=11> */
[----:B------:R-:W-:Y:S01]  /*8c80*/  UIADD3 UR9, UR6, -0x2, URZ ;  /* 0xfffffffe06097890 */ /* 0x000fe2000fffe03f */
[----:B------:R-:W-:-:S05]  /*8c90*/  IMAD.MOV.U32 R10, RZ, RZ, 0x1 ;  /* 0x00000001ff0a7424 */ /* 0x000fca00078e00ff */
[----:B------:R-:W-:-:S06]  /*8ca0*/  ISETP.NE.AND P1, PT, R4, UR9, PT ;  /* 0x0000000904007c0c */ /* 0x000fcc000bf25270 */
[----:B------:R-:W-:-:S04]  /*8cb0*/  ULOP3.LUT UR8, URZ, UR8, URZ, 0x33, !UPT ;  /* 0x000000083f087292 */ /* 0x000fc8000f8e333f */
[----:B------:R-:W-:-:S06]  /*8cc0*/  UIADD3 UR8, UR8, UR6, URZ ;  /* 0x0000000608087290 */ /* 0x000fcc000fffe03f */
[----:B------:R-:W-:-:S05]  /*8cd0*/  IMAD.U32 R0, RZ, RZ, UR8 ;  /* 0x00000008ff007e24 */ /* 0x000fca000f8e00ff */
[----:B------:R-:W-:Y:S01]  /*8ce0*/  LOP3.LUT R5, R0, 0x1, RZ, 0xc0, !PT ;  /* 0x0000000100057812 */ /* 0x000fe200078ec0ff */
[----:B------:R-:W-:-:S04]  /*8cf0*/  IMAD.MOV.U32 R0, RZ, RZ, R4 ;  /* 0x000000ffff007224 */ /* 0x000fc800078e0004 */
[----:B------:R1:W-:Y:S01]  /*8d00*/  STL [R1+0x4], R5 ;  /* 0x0000040501007387 */ /* 0x0003e20000100800 */
[----:B------:R-:W-:Y:S05]  /*8d10*/  @!P1 BRA `(.L_x_1636) ;  /* 0x0000000c00489947 */ /* 0x000fea0003800000 */
[----:B------:R-:W-:Y:S01]  /*8d20*/  R2UR UR9, R5 ;  /* 0x00000000050972ca */ /* 0x000fe200000e0000 */
[----:B------:R-:W-:Y:S02]  /*8d30*/  IMAD.MOV.U32 R0, RZ, RZ, R4 ;  /* 0x000000ffff007224 */ /* 0x000fe400078e0004 */
[----:B------:R-:W-:-:S10]  /*8d40*/  IMAD.MOV.U32 R10, RZ, RZ, 0x1 ;  /* 0x00000001ff0a7424 */ /* 0x000fd400078e00ff */
[----:B------:R-:W-:-:S06]  /*8d50*/  UIADD3 UR8, UR8, -UR9, URZ ;  /* 0x8000000908087290 */ /* 0x000fcc000fffe03f */
[----:B------:R-:W-:-:S07]  /*8d60*/  IMAD.U32 R17, RZ, RZ, UR8 ;  /* 0x00000008ff117e24 */ /* 0x000fce000f8e00ff */
.L_x_1645:
[----:B-123--:R-:W-:-:S04]  /*8d70*/  SHF.L.U32 R18, R10, 0x1f, RZ ;  /* 0x0000001f0a127819 */ /* 0x00efc800000006ff */
[----:B------:R-:W2:Y:S02]  /*8d80*/  SYNCS.PHASECHK.TRANS64.TRYWAIT P1, [R15+URZ+0x26840], R18 ;  /* 0x026840120f0075a7 */ /* 0x000ea4000802017f */
[----:B--2---:R-:W-:Y:S05]  /*8d90*/  @!P1 BRA `(.L_x_1637) ;  /* 0x0000001800dc9947 */ /* 0x004fea0003800000 */
.L_x_1662:
[----:B------:R-:W-:Y:S05]  /*8da0*/  @P0 BRA `(.L_x_1638) ;  /* 0x00000000001c0947 */ /* 0x000fea0003800000 */
[----:B------:R-:W3:Y:S02]  /*8db0*/  S2R R2, SR_TID.X ;  /* 0x0000000000027919 */ /* 0x000ee40000002100 */
[----:B---3--:R-:W-:Y:S01]  /*8dc0*/  LOP3.LUT R3, R2, 0x1f, RZ, 0xc0, !PT ;  /* 0x0000001f02037812 */ /* 0x008fe200078ec0ff */
[----:B------:R-:W-:-:S03]  /*8dd0*/  IMAD.MOV.U32 R2, RZ, RZ, 0x3100 ;  /* 0x00003100ff027424 */ /* 0x000fc600078e00ff */
[----:B------:R-:W-:Y:S01]  /*8de0*/  ISETP.NE.AND P1, PT, R3, RZ, PT ;  /* 0x000000ff0300720c */ /* 0x000fe20003f25270 */
[----:B------:R3:W-:-:S12]  /*8df0*/  SYNCS.ARRIVE.TRANS64 RZ, [R15+URZ+0x26830], R2 ;  /* 0x026830020fff79a7 */ /* 0x0007d8000800003f */
[----:B---3--:R-:W-:Y:S05]  /*8e00*/  @!P1 BRA `(.L_x_1638) ;  /* 0x0000000000049947 */ /* 0x008fea0003800000 */
[----:B------:R-:W-:Y:S01]  /*8e10*/  BPT.TRAP 0x1 ;  /* 0x000000040000795c */ /* 0x000fe20000300000 */
.L_x_1638:
        /* <DEDUP_REMOVED lines=8> */
[----:B-1----:R-:W1:Y:S01]  /*8ea0*/  LDC.64 R4, c[0x0][0x198] ;  /* 0x00006600ff047b82 */ /* 0x002e620000000a00 */
        /* <DEDUP_REMOVED lines=10> */
[----:B------:R-:W-:Y:S01]  /*8f50*/  UIADD3 UR19, UR19, UR7, URZ ;  /* 0x0000000713137290 */ /* 0x000fe2000fffe03f */
[C---:B---3--:R-:W-:Y:S01]  /*8f60*/  LEA R3, P2, R2.reuse, R12, 0x2 ;  /* 0x0000000c02037211 */ /* 0x048fe200078410ff */
[----:B------:R-:W-:Y:S01]  /*8f70*/  UIADD3 UR40, UR40, 0x1e200, URZ ;  /* 0x0001e20028287890 */ /* 0x000fe2000fffe03f */
[----:B------:R-:W-:Y:S02]  /*8f80*/  UMOV UR33, UR17 ;  /* 0x0000001100217c82 */ /* 0x000fe40008000000 */
[----:B------:R-:W-:Y:S01]  /*8f90*/  R2UR UR42, R3 ;  /* 0x00000000032a72ca */ /* 0x000fe200000e0000 */
[----:B------:R-:W-:Y:S01]  /*8fa0*/  UMOV UR25, UR17 ;  /* 0x0000001100197c82 */ /* 0x000fe20008000000 */
[----:B------:R-:W-:Y:S01]  /*8fb0*/  LEA.HI.X.SX32 R3, R19, R11, 0x1, P1 ;  /* 0x0000000b13037211 */ /* 0x000fe200008f0eff */
[----:B------:R-:W-:Y:S01]  /*8fc0*/  UMOV UR35, UR19 ;  /* 0x0000001300237c82 */ /* 0x000fe20008000000 */
[----:B-1----:R-:W-:Y:S01]  /*8fd0*/  IMAD.MOV.U32 R7, RZ, RZ, R4 ;  /* 0x000000ffff077224 */ /* 0x002fe200078e0004 */
[----:B------:R-:W-:Y:S01]  /*8fe0*/  UMOV UR27, UR19 ;  /* 0x00000013001b7c82 */ /* 0x000fe20008000000 */
[----:B------:R-:W-:Y:S01]  /*8ff0*/  IMAD.MOV.U32 R6, RZ, RZ, R5 ;  /* 0x000000ffff067224 */ /* 0x000fe200078e0005 */
[----:B------:R-:W-:Y:S01]  /*9000*/  LEA.HI.X R2, R2, R13, R3, 0x2, P2 ;  /* 0x0000000d02027211 */ /* 0x000fe200010f1403 */
[----:B------:R-:W-:Y:S01]  /*9010*/  UMOV UR10, 0x10 ;  /* 0x00000010000a7882 */ /* 0x000fe20000000000 */
[----:B------:R-:W-:Y:S01]  /*9020*/  IADD3 R4, P1, R7, 0x1f0, RZ ;  /* 0x000001f007047810 */ /* 0x000fe20007f3e0ff */
[----:B------:R-:W-:Y:S01]  /*9030*/  UMOV UR41, UR17 ;  /* 0x0000001100297c82 */ /* 0x000fe20008000000 */
[----:B------:R-:W-:-:S02]  /*9040*/  R2UR UR43, R2 ;  /* 0x00000000022b72ca */ /* 0x000fc400000e0000 */
        /* <DEDUP_REMOVED lines=8> */
[----:B-1-3--:R-:W-:Y:S05]  /*90d0*/  @!P1 BRA `(.L_x_1639) ;  /* 0x0000001800209947 */ /* 0x00afea0003800000 */
.L_x_1663:
        /* <DEDUP_REMOVED lines=8> */
.L_x_1640:
[----:B------:R-:W-:Y:S01]  /*9160*/  VIADD R19, R19, 0x40 ;  /* 0x0000004013137836 */ /* 0x000fe20000000000 */
[----:B------:R-:W-:Y:S01]  /*9170*/  ULDC.64 UR8, c[0x0][0x700] ;  /* 0x0001c00000087ab9 */ /* 0x000fe20000000a00 */
[----:B------:R-:W-:Y:S01]  /*9180*/  R2UR UR40, R15 ;  /* 0x000000000f2872ca */ /* 0x000fe200000e0000 */
[----:B------:R-:W-:Y:S01]  /*9190*/  IMAD.U32 R9, RZ, RZ, UR8 ;  /* 0x00000008ff097e24 */ /* 0x000fe2000f8e00ff */
[----:B------:R-:W-:Y:S01]  /*91a0*/  UMOV UR30, 0x0 ;  /* 0x00000000001e7882 */ /* 0x000fe20000000000 */
[C---:B------:R-:W-:Y:S01]  /*91b0*/  IADD3 R2, P1, R19.reuse, UR22, RZ ;  /* 0x0000001613027c10 */ /* 0x040fe2000ff3e0ff */
[----:B------:R-:W-:Y:S01]  /*91c0*/  IMAD.U32 R8, RZ, RZ, UR9 ;  /* 0x00000009ff087e24 */ /* 0x000fe2000f8e00ff */
[----:B------:R-:W-:Y:S01]  /*91d0*/  SHF.R.S32.HI R20, RZ, 0x1f, R19 ;  /* 0x0000001fff147819 */ /* 0x000fe20000011413 */
[----:B------:R-:W-:Y:S01]  /*91e0*/  VIADD R21, R19, UR7 ;  /* 0x0000000713157c36 */ /* 0x000fe20008000000 */
[----:B------:R-:W-:Y:S01]  /*91f0*/  LEA R3, P2, R2, R9, 0x2 ;  /* 0x0000000902037211 */ /* 0x000fe200078410ff */
[----:B------:R-:W-:Y:S01]  /*9200*/  UMOV UR31, 0x14f00000 ;  /* 0x14f00000001f7882 */ /* 0x000fe20000000000 */
[----:B------:R-:W-:Y:S01]  /*9210*/  UMOV UR34, URZ ;  /* 0x0000003f00227c82 */ /* 0x000fe20008000000 */
[----:B------:R-:W-:Y:S01]  /*9220*/  UMOV UR36, UR20 ;  /* 0x0000001400247c82 */ /* 0x000fe20008000000 */
[----:B------:R-:W-:Y:S01]  /*9230*/  R2UR UR42, R3 ;  /* 0x00000000032a72ca */ /* 0x000fe200000e0000 */
[----:B------:R-:W-:Y:S01]  /*9240*/  IMAD.X R3, R20, 0x1, R14, P1 ;  /* 0x0000000114037824 */ /* 0x000fe200008e060e */
[----:B------:R-:W-:Y:S01]  /*9250*/  R2UR UR35, R21 ;  /* 0x00000000152372ca */ /* 0x000fe200000e0000 */
[----:B------:R-:W-:-:S02]  /*9260*/  UIADD3 UR33, UR40, 0x26818, URZ ;  /* 0x0002681828217890 */ /* 0x000fc4000fffe03f */
[----:B------:R-:W-:Y:S01]  /*9270*/  UIADD3 UR32, UR40, 0x15000, URZ ;  /* 0x0001500028207890 */ /* 0x000fe2000fffe03f */
        /* <DEDUP_REMOVED lines=26> */
.L_x_1664:
[----:B------:R-:W-:Y:S05]  /*9420*/  @P0 BRA `(.L_x_1642) ;  /* 0x00000000001c0947 */ /* 0x000fea0003800000 */
[----:B-123--:R-:W-:-:S04]  /*9430*/  IMAD.MOV.U32 R18, RZ, RZ, 0x3100 ;  /* 0x00003100ff127424 */ /* 0x00efc800078e00ff */
[----:B------:R1:W-:Y:S02]  /*9440*/  SYNCS.ARRIVE.TRANS64 RZ, [R15+URZ+0x26838], R18 ;  /* 0x026838120fff79a7 */ /* 0x0003e4000800003f */
[----:B-1----:R-:W1:Y:S02]  /*9450*/  S2R R18, SR_TID.X ;  /* 0x0000000000127919 */ /* 0x002e640000002100 */
[----:B-1----:R-:W-:-:S04]  /*9460*/  LOP3.LUT R18, R18, 0x1f, RZ, 0xc0, !PT ;  /* 0x0000001f12127812 */ /* 0x002fc800078ec0ff */
[----:B------:R-:W-:-:S13]  /*9470*/  ISETP.NE.AND P1, PT, R18, RZ, PT ;  /* 0x000000ff1200720c */ /* 0x000fda0003f25270 */
[----:B------:R-:W-:Y:S05]  /*9480*/  @!P1 BRA `(.L_x_1642) ;  /* 0x0000000000049947 */ /* 0x000fea0003800000 */
[----:B------:R-:W-:Y:S01]  /*9490*/  BPT.TRAP 0x1 ;  /* 0x000000040000795c */ /* 0x000fe20000300000 */
.L_x_1642:
        /* <DEDUP_REMOVED lines=37> */
[----:B----45:R-:W-:Y:S05]  /*96f0*/  @!P1 BRA `(.L_x_1643) ;  /* 0x0000001000c09947 */ /* 0x030fea0003800000 */
.L_x_1666:
[----:B------:R-:W-:Y:S05]  /*9700*/  @P0 BRA `(.L_x_1644) ;  /* 0x00000000001c0947 */ /* 0x000fea0003800000 */
[----:B------:R-:W5:Y:S01]  /*9710*/  S2R R5, SR_TID.X ;  /* 0x0000000000057919 */ /* 0x000f620000002100 */
[----:B----4-:R-:W-:-:S04]  /*9720*/  IMAD.MOV.U32 R4, RZ, RZ, 0x3100 ;  /* 0x00003100ff047424 */ /* 0x010fc800078e00ff */
[----:B------:R4:W-:Y:S01]  /*9730*/  SYNCS.ARRIVE.TRANS64 RZ, [R15+URZ+0x26810], R4 ;  /* 0x026810040fff79a7 */ /* 0x0009e2000800003f */
[----:B-----5:R-:W-:-:S04]  /*9740*/  LOP3.LUT R5, R5, 0x1f, RZ, 0xc0, !PT ;  /* 0x0000001f05057812 */ /* 0x020fc800078ec0ff */
[----:B------:R-:W-:-:S13]  /*9750*/  ISETP.NE.AND P1, PT, R5, RZ, PT ;  /* 0x000000ff0500720c */ /* 0x000fda0003f25270 */
[----:B----4-:R-:W-:Y:S05]  /*9760*/  @!P1 BRA `(.L_x_1644) ;  /* 0x0000000000049947 */ /* 0x010fea0003800000 */
[----:B------:R-:W-:Y:S01]  /*9770*/  BPT.TRAP 0x1 ;  /* 0x000000040000795c */ /* 0x000fe20000300000 */
.L_x_1644:
        /* <DEDUP_REMOVED lines=13> */
[----:B------:R-:W-:-:S02]  /*9850*/  UIADD3 UR10, UR10, 0x2, URZ ;  /* 0x000000020a0a7890 */ /* 0x000fc4000fffe03f */
[----:B------:R-:W-:Y:S02]  /*9860*/  UIADD3 UR32, UR40, 0x12000, URZ ;  /* 0x0001200028207890 */ /* 0x000fe4000fffe03f */
[----:B------:R-:W-:Y:S02]  /*9870*/  USHF.L.U32 UR35, UR10, 0x6, URZ ;  /* 0x000000060a237899 */ /* 0x000fe4000800063f */
[----:B------:R-:W-:Y:S02]  /*9880*/  UIADD3 UR33, UR40, 0x26810, URZ ;  /* 0x0002681028217890 */ /* 0x000fe4000fffe03f */
[----:B------:R-:W-:Y:S02]  /*9890*/  UIADD3 UR8, UP0, UR35, UR22, URZ ;  /* 0x0000001623087290 */ /* 0x000fe4000ff1e03f */
[----:B------:R-:W-:Y:S01]  /*98a0*/  IMAD.U32 R5, RZ, RZ, UR35 ;  /* 0x00000023ff057e24 */ /* 0x000fe2000f8e00ff */
[----:B------:R-:W-:Y:S02]  /*98b0*/  UIADD3 UR35, UR35, UR7, URZ ;  /* 0x0000000723237290 */ /* 0x000fe4000fffe03f */
[----:B------:R-:W-:Y:S01]  /*98c0*/  UIADD3 UR24, UR40, 0x13000, URZ ;  /* 0x0001300028187890 */ /* 0x000fe2000fffe03f */
[----:B------:R-:W-:Y:S01]  /*98d0*/  IMAD.U32 R0, RZ, RZ, UR8 ;  /* 0x00000008ff007e24 */ /* 0x000fe2000f8e00ff */
[----:B------:R-:W-:Y:S01]  /*98e0*/  PLOP3.LUT P2, PT, PT, PT, UP0, 0x80, 0x0 ;  /* 0x000000000000781c */ /* 0x000fe20003f4f008 */
[----:B------:R-:W-:Y:S01]  /*98f0*/  UIADD3 UR16, UR40, 0x14000, URZ ;  /* 0x0001400028107890 */ /* 0x000fe2000fffe03f */
[----:B------:R-:W-:Y:S01]  /*9900*/  R2UR UR8, R2 ;  /* 0x00000000020872ca */ /* 0x000fe200000e0000 */
[----:B------:R-:W-:Y:S01]  /*9910*/  UIADD3 UR40, UR40, 0x1e000, URZ ;  /* 0x0001e00028287890 */ /* 0x000fe2000fffe03f */
[----:B----4-:R-:W-:Y:S01]  /*9920*/  LEA R4, P1, R0, R9, 0x2 ;  /* 0x0000000900047211 */ /* 0x010fe200078210ff */
[----:B------:R-:W-:Y:S01]  /*9930*/  UMOV UR25, UR33 ;  /* 0x0000002100197c82 */ /* 0x000fe20008000000 */
[----:B------:R-:W-:Y:S01]  /*9940*/  LEA.HI.X.SX32 R5, R5, R14, 0x1, P2 ;  /* 0x0000000e05057211 */ /* 0x000fe200010f0eff */
[----:B------:R-:W-:Y:S01]  /*9950*/  UMOV UR27, UR35 ;  /* 0x00000023001b7c82 */ /* 0x000fe20008000000 */
[----:B------:R-:W-:Y:S01]  /*9960*/  R2UR UR42, R4 ;  /* 0x00000000042a72ca */ /* 0x000fe200000e0000 */
[----:B------:R-:W-:Y:S01]  /*9970*/  UMOV UR17, UR33 ;  /* 0x0000002100117c82 */ /* 0x000fe20008000000 */
[----:B------:R-:W-:Y:S01]  /*9980*/  LEA.HI.X R0, R0, R8, R5, 0x2, P1 ;  /* 0x0000000800007211 */ /* 0x000fe200008f1405 */
[----:B------:R-:W-:Y:S01]  /*9990*/  UMOV UR19, UR35 ;  /* 0x0000002300137c82 */ /* 0x000fe20008000000 */
[----:B------:R-:W-:Y:S01]  /*99a0*/  ISETP.NE.AND P1, PT, R17, RZ, PT ;  /* 0x000000ff1100720c */ /* 0x000fe20003f25270 */
[----:B------:R-:W-:Y:S01]  /*99b0*/  UMOV UR41, UR33 ;  /* 0x0000002100297c82 */ /* 0x000fe20008000000 */
[----:B------:R-:W-:Y:S01]  /*99c0*/  R2UR UR43, R0 ;  /* 0x00000000002b72ca */ /* 0x000fe200000e0000 */
[----:B------:R4:W-:Y:S01]  /*99d0*/  UTMALDG.4D [UR32], [UR8], desc[UR30] ;  /* 0x00001e20080075b4 */ /* 0x0009e20008019000 */
[----:B------:R-:W-:Y:S01]  /*99e0*/  UMOV UR39, 0x10 ;  /* 0x0000001000277882 */ /* 0x000fe20000000000 */
[----:B------:R-:W-:Y:S01]  /*99f0*/  IMAD.U32 R0, RZ, RZ, UR10 ;  /* 0x0000000aff007e24 */ /* 0x000fe2000f8e00ff */
[----:B------:R4:W-:Y:S01]  /*9a00*/  UTMALDG.4D [UR24], [UR8], desc[UR30] ;  /* 0x00001e18080075b4 */ /* 0x0009e20008019000 */
[----:B------:R4:W-:Y:S08]  /*9a10*/  UTMALDG.4D [UR16], [UR8], desc[UR30] ;  /* 0x00001e10080075b4 */ /* 0x0009f00008019000 */
[----:B------:R4:W-:Y:S02]  /*9a20*/  UBLKCP.S.G [UR40], [UR42], UR39 ;  /* 0x000000282a0073ba */ /* 0x0009e40008000227 */
[----:B----4-:R-:W-:Y:S05]  /*9a30*/  @P1 BRA `(.L_x_1645) ;  /* 0xfffffff000cc1947 */ /* 0x010fea000383ffff */
.L_x_1636:
[----:B------:R-:W4:Y:S02]  /*9a40*/  LDL.LU R4, [R1+0x4] ;  /* 0x0000040001047983 */ /* 0x000f240000300800 */
[----:B----4-:R-:W-:Y:S02]  /*9a50*/  ISETP.NE.AND P1, PT, R4, RZ, PT ;  /* 0x000000ff0400720c */ /* 0x010fe40003f25270 */
[----:B------:R4:W5:Y:S11]  /*9a60*/  LDL R4, [R1] ;  /* 0x0000000001047983 */ /* 0x0009760000100800 */
[----:B----4-:R-:W-:Y:S05]  /*9a70*/  @!P1 BRA `(.L_x_1635) ;  /* 0x0000000400949947 */ /* 0x010fea0003800000 */
[----:B------:R-:W-:-:S04]  /*9a80*/  SHF.L.U32 R12, R10, 0x1f, RZ ;  /* 0x0000001f0a0c7819 */ /* 0x000fc800000006ff */
[----:B------:R-:W4:Y:S02]  /*9a90*/  SYNCS.PHASECHK.TRANS64.TRYWAIT P1, [R15+URZ+0x26840], R12 ;  /* 0x0268400c0f0075a7 */ /* 0x000f24000802017f */
[----:B----4-:R-:W-:Y:S05]  /*9aa0*/  @!P1 BRA `(.L_x_1646) ;  /* 0x0000000c00ec9947 */ /* 0x010fea0003800000 */
.L_x_1667:
[----:B------:R-:W-:Y:S05]  /*9ab0*/  @P0 BRA `(.L_x_1647) ;  /* 0x00000000001c0947 */ /* 0x000fea0003800000 */
[----:B-----5:R-:W1:Y:S02]  /*9ac0*/  S2R R4, SR_TID.X ;  /* 0x0000000000047919 */ /* 0x020e640000002100 */
[----:B-1----:R-:W-:Y:S01]  /*9ad0*/  LOP3.LUT R5, R4, 0x1f, RZ, 0xc0, !PT ;  /* 0x0000001f04057812 */ /* 0x002fe200078ec0ff */
[----:B------:R-:W-:-:S03]  /*9ae0*/  IMAD.MOV.U32 R4, RZ, RZ, 0x3100 ;  /* 0x00003100ff047424 */ /* 0x000fc600078e00ff */
[----:B------:R-:W-:Y:S01]  /*9af0*/  ISETP.NE.AND P1, PT, R5, RZ, PT ;  /* 0x000000ff0500720c */ /* 0x000fe20003f25270 */
[----:B------:R1:W-:-:S12]  /*9b00*/  SYNCS.ARRIVE.TRANS64 RZ, [R15+URZ+0x26830], R4 ;  /* 0x026830040fff79a7 */ /* 0x0003d8000800003f */
[----:B-1----:R-:W-:Y:S05]  /*9b10*/  @!P1 BRA `(.L_x_1647) ;  /* 0x0000000000049947 */ /* 0x002fea0003800000 */
[----:B------:R-:W-:Y:S01]  /*9b20*/  BPT.TRAP 0x1 ;  /* 0x000000040000795c */ /* 0x000fe20000300000 */
.L_x_1647:
[----:B-1---5:R-:W1:Y:S01]  /*9b30*/  LDC.64 R4, c[0x0][0x728] ;  /* 0x0001ca00ff047b82 */ /* 0x022e620000000a00 */
        /* <DEDUP_REMOVED lines=17> */
[----:B------:R-:W-:Y:S02]  /*9c50*/  UIADD3 UR35, UR35, UR7, URZ ;  /* 0x0000000723237290 */ /* 0x000fe4000fffe03f */
[----:B------:R-:W-:Y:S01]  /*9c60*/  UIADD3 UR24, UR16, 0x19000, URZ ;  /* 0x0001900010187890 */ /* 0x000fe2000fffe03f */
[C---:B-1----:R-:W-:Y:S01]  /*9c70*/  LEA R4, P2, R13.reuse, R4, 0x2 ;  /* 0x000000040d047211 */ /* 0x042fe200078410ff */
[----:B------:R-:W-:Y:S01]  /*9c80*/  UIADD3 UR16, UR16, 0x1a000, URZ ;  /* 0x0001a00010107890 */ /* 0x000fe2000fffe03f */
[----:B------:R-:W-:Y:S02]  /*9c90*/  UMOV UR25, UR33 ;  /* 0x0000002100197c82 */ /* 0x000fe40008000000 */
[----:B------:R-:W-:Y:S01]  /*9ca0*/  R2UR UR40, R4 ;  /* 0x00000000042872ca */ /* 0x000fe200000e0000 */
[----:B------:R-:W-:Y:S01]  /*9cb0*/  UMOV UR27, UR35 ;  /* 0x00000023001b7c82 */ /* 0x000fe20008000000 */
[----:B------:R-:W-:Y:S01]  /*9cc0*/  LEA.HI.X.SX32 R4, R0, R11, 0x1, P1 ;  /* 0x0000000b00047211 */ /* 0x000fe200008f0eff */
[----:B------:R-:W-:Y:S01]  /*9cd0*/  UMOV UR17, UR33 ;  /* 0x0000002100117c82 */ /* 0x000fe20008000000 */
[----:B------:R-:W-:Y:S01]  /*9ce0*/  UMOV UR19, UR35 ;  /* 0x0000002300137c82 */ /* 0x000fe20008000000 */
[----:B------:R-:W-:Y:S01]  /*9cf0*/  UMOV UR43, UR33 ;  /* 0x00000021002b7c82 */ /* 0x000fe20008000000 */
        /* <DEDUP_REMOVED lines=10> */
[----:B------:R-:W2:Y:S02]  /*9da0*/  SYNCS.PHASECHK.TRANS64.TRYWAIT P1, [R15+URZ+0x26828], R12 ;  /* 0x0268280c0f0075a7 */ /* 0x000ea4000802017f */
[----:B-12---:R-:W-:Y:S05]  /*9db0*/  @!P1 BRA `(.L_x_1648) ;  /* 0x0000000c003c9947 */ /* 0x006fea0003800000 */
.L_x_1668:
[----:B------:R-:W-:Y:S05]  /*9dc0*/  @P0 BRA `(.L_x_1649) ;  /* 0x00000000001c0947 */ /* 0x000fea0003800000 */
[----:B------:R-:W2:Y:S02]  /*9dd0*/  S2R R4, SR_TID.X ;  /* 0x0000000000047919 */ /* 0x000ea40000002100 */
[----:B--2---:R-:W-:Y:S01]  /*9de0*/  LOP3.LUT R5, R4, 0x1f, RZ, 0xc0, !PT ;  /* 0x0000001f04057812 */ /* 0x004fe200078ec0ff */
[----:B------:R-:W-:-:S03]  /*9df0*/  IMAD.MOV.U32 R4, RZ, RZ, 0x3100 ;  /* 0x00003100ff047424 */ /* 0x000fc600078e00ff */
[----:B------:R-:W-:Y:S01]  /*9e00*/  ISETP.NE.AND P0, PT, R5, RZ, PT ;  /* 0x000000ff0500720c */ /* 0x000fe20003f05270 */
[----:B------:R2:W-:-:S12]  /*9e10*/  SYNCS.ARRIVE.TRANS64 RZ, [R15+URZ+0x26818], R4 ;  /* 0x026818040fff79a7 */ /* 0x0005d8000800003f */
[----:B--2---:R-:W-:Y:S05]  /*9e20*/  @!P0 BRA `(.L_x_1649) ;  /* 0x0000000000048947 */ /* 0x004fea0003800000 */
[----:B------:R-:W-:Y:S01]  /*9e30*/  BPT.TRAP 0x1 ;  /* 0x000000040000795c */ /* 0x000fe20000300000 */
.L_x_1649:
[----:B------:R2:W5:Y:S01]  /*9e40*/  LDL.LU R4, [R1] ;  /* 0x0000000001047983 */ /* 0x0005620000300800 */
        /* <DEDUP_REMOVED lines=15> */
[----:B------:R-:W-:Y:S01]  /*9f40*/  IMAD.U32 R3, RZ, RZ, UR35 ;  /* 0x00000023ff037e24 */ /* 0x000fe2000f8e00ff */
[----:B------:R-:W-:Y:S02]  /*9f50*/  UIADD3 UR32, UR40, 0x15000, URZ ;  /* 0x0001500028207890 */ /* 0x000fe4000fffe03f */
[----:B------:R-:W-:Y:S01]  /*9f60*/  UIADD3 UR33, UR40, 0x26818, URZ ;  /* 0x0002681828217890 */ /* 0x000fe2000fffe03f */
[----:B------:R-:W-:Y:S01]  /*9f70*/  PLOP3.LUT P0, PT, PT, PT, UP0, 0x80, 0x0 ;  /* 0x000000000000781c */ /* 0x000fe20003f0f008 */
[----:B------:R-:W-:Y:S01]  /*9f80*/  IMAD.U32 R0, RZ, RZ, UR10 ;  /* 0x0000000aff007e24 */ /* 0x000fe2000f8e00ff */
[----:B------:R-:W-:Y:S02]  /*9f90*/  UIADD3 UR35, UR35, UR7, URZ ;  /* 0x0000000723237290 */ /* 0x000fe4000fffe03f */
[----:B------:R-:W-:Y:S01]  /*9fa0*/  LEA.HI.X.SX32 R3, R3, R14, 0x1, P0 ;  /* 0x0000000e03037211 */ /* 0x000fe200000f0eff */
[----:B------:R-:W-:Y:S01]  /*9fb0*/  UIADD3 UR24, UR40, 0x16000, URZ ;  /* 0x0001600028187890 */ /* 0x000fe2000fffe03f */
[----:B------:R-:W-:Y:S01]  /*9fc0*/  LEA R9, P0, R0, R9, 0x2 ;  /* 0x0000000900097211 */ /* 0x000fe200078010ff */
[----:B------:R-:W-:-:S02]  /*9fd0*/  UIADD3 UR16, UR40, 0x17000, URZ ;  /* 0x0001700028107890 */ /* 0x000fc4000fffe03f */
[----:B------:R-:W-:Y:S01]  /*9fe0*/  UIADD3 UR40, UR40, 0x1e100, URZ ;  /* 0x0001e10028287890 */ /* 0x000fe2000fffe03f */
[----:B------:R-:W-:Y:S01]  /*9ff0*/  LEA.HI.X R8, R0, R8, R3, 0x2, P0 ;  /* 0x0000000800087211 */ /* 0x000fe200000f1403 */
[----:B------:R-:W-:Y:S01]  /*a000*/  UMOV UR25, UR33 ;  /* 0x0000002100197c82 */ /* 0x000fe20008000000 */
[----:B------:R-:W-:Y:S01]  /*a010*/  R2UR UR42, R9 ;  /* 0x00000000092a72ca */ /* 0x000fe200000e0000 */
[----:B------:R-:W-:Y:S01]  /*a020*/  UMOV UR27, UR35 ;  /* 0x00000023001b7c82 */ /* 0x000fe20008000000 */
[----:B------:R-:W-:Y:S01]  /*a030*/  R2UR UR43, R8 ;  /* 0x00000000082b72ca */ /* 0x000fe200000e0000 */
[----:B------:R-:W-:Y:S01]  /*a040*/  UMOV UR17, UR33 ;  /* 0x0000002100117c82 */ /* 0x000fe20008000000 */
[----:B------:R2:W-:Y:S01]  /*a050*/  UTMALDG.4D [UR32], [UR8], desc[UR30] ;  /* 0x00001e20080075b4 */ /* 0x0005e20008019000 */
[----:B------:R-:W-:Y:S01]  /*a060*/  UMOV UR19, UR35 ;  /* 0x0000002300137c82 */ /* 0x000fe20008000000 */
[----:B------:R-:W-:Y:S01]  /*a070*/  UMOV UR41, UR33 ;  /* 0x0000002100297c82 */ /* 0x000fe20008000000 */
[----:B------:R-:W-:Y:S01]  /*a080*/  UMOV UR10, 0x10 ;  /* 0x00000010000a7882 */ /* 0x000fe20000000000 */
[----:B------:R2:W-:Y:S01]  /*a090*/  UTMALDG.4D [UR24], [UR8], desc[UR30] ;  /* 0x00001e18080075b4 */ /* 0x0005e20008019000 */
[----:B------:R2:W-:Y:S06]  /*a0a0*/  UTMALDG.4D [UR16], [UR8], desc[UR30] ;  /* 0x00001e10080075b4 */ /* 0x0005ec0008019000 */
[----:B------:R2:W-:Y:S02]  /*a0b0*/  UBLKCP.S.G [UR40], [UR42], UR10 ;  /* 0x000000282a0073ba */ /* 0x0005e4000800020a */
[----:B--2---:R-:W-:-:S07]  /*a0c0*/  IMAD.MOV.U32 R16, RZ, RZ, 0x1 ;  /* 0x00000001ff107424 */ /* 0x004fce00078e00ff */
.L_x_1635:
[----:B------:R-:W1:Y:S01]  /*a0d0*/  S2R R0, SR_TID.X ;  /* 0x0000000000007919 */ /* 0x000e620000002100 */
[----:B------:R-:W-:Y:S01]  /*a0e0*/  IMAD R3, R16, 0x8, R15 ;  /* 0x0000000810037824 */ /* 0x000fe200078e020f */
[----:B-1----:R-:W-:Y:S02]  /*a0f0*/  LOP3.LUT R2, R0, 0x7f, RZ, 0xc0, !PT ;  /* 0x0000007f00027812 */ /* 0x002fe400078ec0ff */
[----:B------:R-:W-:Y:S02]  /*a100*/  SHF.L.U32 R0, R10, 0x1f, RZ ;  /* 0x0000001f0a007819 */ /* 0x000fe400000006ff */
[----:B------:R-:W-:Y:S02]  /*a110*/  ISETP.NE.AND P1, PT, R2, RZ, PT ;  /* 0x000000ff0200720c */ /* 0x000fe40003f25270 */
[----:B------:R-:W1:Y:S02]  /*a120*/  SYNCS.PHASECHK.TRANS64.TRYWAIT P0, [R3+URZ+0x26840], R0 ;  /* 0x02684000030075a7 */ /* 0x000e64000800017f */
[----:B-1----:R-:W-:Y:S09]  /*a130*/  @!P0 BRA `(.L_x_1650) ;  /* 0x0000000800708947 */ /* 0x002ff20003800000 */
.L_x_1669:
[----:B------:R-:W-:Y:S05]  /*a140*/  @P1 BRA `(.L_x_1651) ;  /* 0x0000000000181947 */ /* 0x000fea0003800000 */
[----:B------:R-:W1:Y:S01]  /*a150*/  S2R R2, SR_TID.X ;  /* 0x0000000000027919 */ /* 0x000e620000002100 */
[----:B------:R-:W-:-:S04]  /*a160*/  IMAD.MOV.U32 R0, RZ, RZ, 0x3100 ;  /* 0x00003100ff007424 */ /* 0x000fc800078e00ff */
[----:B------:R1:W-:Y:S02]  /*a170*/  SYNCS.ARRIVE.TRANS64 RZ, [R3+URZ+0x26830], R0 ;  /* 0x0268300003ff79a7 */ /* 0x0003e4000800003f */
[----:B-1----:R-:W-:-:S13]  /*a180*/  LOP3.LUT P0, RZ, R2, 0x1f, RZ, 0xc0, !PT ;  /* 0x0000001f02ff7812 */ /* 0x002fda000780c0ff */
[----:B------:R-:W-:Y:S05]  /*a190*/  @!P0 BRA `(.L_x_1651) ;  /* 0x0000000000048947 */ /* 0x000fea0003800000 */
[----:B------:R-:W-:Y:S01]  /*a1a0*/  BPT.TRAP 0x1 ;  /* 0x000000040000795c */ /* 0x000fe20000300000 */
.L_x_1651:
[----:B-----5:R-:W-:Y:S01]  /*a1b0*/  R2UR UR35, R4 ;  /* 0x00000000042372ca */ /* 0x020fe200000e0000 */
[C-C-:B------:R-:W-:Y:S01]  /*a1c0*/  IMAD R0, R16.reuse, 0x3000, R15.reuse ;  /* 0x0000300010007824 */ /* 0x140fe200078e020f */
[----:B------:R-:W-:Y:S01]  /*a1d0*/  R2UR UR17, R11 ;  /* 0x000000000b1172ca */ /* 0x000fe200000e0000 */
[----:B--234-:R-:W-:Y:S01]  /*a1e0*/  IMAD R15, R16, 0x100, R15 ;  /* 0x00000100100f7824 */ /* 0x01cfe200078e020f */
[----:B------:R-:W-:Y:S01]  /*a1f0*/  IADD3 R7, P0, R7, 0x1f0, RZ ;  /* 0x000001f007077810 */ /* 0x000fe20007f1e0ff */
[----:B------:R-:W-:Y:S01]  /*a200*/  ULDC.64 UR30, c[0x0][0x728] ;  /* 0x0001ca00001e7ab9 */ /* 0x000fe20000000a00 */
[----:B------:R-:W-:Y:S01]  /*a210*/  R2UR UR33, R3 ;  /* 0x00000000032172ca */ /* 0x000fe200000e0000 */
[----:B------:R-:W-:Y:S01]  /*a220*/  UMOV UR40, 0x0 ;  /* 0x0000000000287882 */ /* 0x000fe20000000000 */
[----:B------:R-:W-:Y:S01]  /*a230*/  R2UR UR16, R0 ;  /* 0x00000000001072ca */ /* 0x000fe200000e0000 */
[----:B------:R-:W-:Y:S01]  /*a240*/  IMAD.X R6, RZ, RZ, R6, P0 ;  /* 0x000000ffff067224 */ /* 0x000fe200000e0606 */
        /* <DEDUP_REMOVED lines=10> */
[----:B------:R-:W-:Y:S02]  /*a2f0*/  ULEA.HI.X.SX32 UR17, UR35, UR17, 0x1, UP0 ;  /* 0x0000001123117291 */ /* 0x000fe400080f0e3f */
[----:B------:R-:W-:Y:S01]  /*a300*/  ULEA UR30, UP0, UR18, UR30, 0x2 ;  /* 0x0000001e121e7291 */ /* 0x000fe2000f80103f */
[C---:B------:R-:W-:Y:S01]  /*a310*/  ISETP.NE.AND P0, PT, R0.reuse, 0x2, PT ;  /* 0x000000020000780c */ /* 0x040fe20003f05270 */
[----:B------:R-:W-:Y:S02]  /*a320*/  UIADD3 UR35, UR35, UR7, URZ ;  /* 0x0000000723237290 */ /* 0x000fe4000fffe03f */
[----:B------:R-:W-:Y:S01]  /*a330*/  UIADD3 UR32, UR16, 0x18000, URZ ;  /* 0x0001800010207890 */ /* 0x000fe2000fffe03f */
[----:B------:R-:W-:Y:S01]  /*a340*/  SEL R3, RZ, 0x1, P0 ;  /* 0x00000001ff037807 */ /* 0x000fe20000000000 */
[----:B------:R-:W-:Y:S01]  /*a350*/  UIADD3 UR24, UR16, 0x19000, URZ ;  /* 0x0001900010187890 */ /* 0x000fe2000fffe03f */
[----:B------:R-:W-:Y:S01]  /*a360*/  SEL R0, R0, RZ, P0 ;  /* 0x000000ff00007207 */ /* 0x000fe20000000000 */
[----:B------:R-:W-:Y:S01]  /*a370*/  UIADD3 UR16, UR16, 0x1a000, URZ ;  /* 0x0001a00010107890 */ /* 0x000fe2000fffe03f */
[----:B------:R-:W-:Y:S01]  /*a380*/  LOP3.LUT R10, R10, R3, RZ, 0x3c, !PT ;  /* 0x000000030a0a7212 */ /* 0x000fe200078e3cff */
[----:B------:R-:W-:-:S02]  /*a390*/  ULEA.HI.X UR31, UR18, UR31, UR17, 0x2, UP0 ;  /* 0x0000001f121f7291 */ /* 0x000fc400080f1411 */
        /* <DEDUP_REMOVED lines=17> */
.L_x_1632:
[----:B------:R-:W-:Y:S05]  /*a4b0*/  BSYNC B0 ;  /* 0x0000000000007941 */ /* 0x000fea0003800000 */
.L_x_1627:
[----:B------:R-:W-:-:S03]  /*a4c0*/  UMOV UR8, 0xffffffff ;  /* 0xffffffff00087882 */ /* 0x000fc60000000000 */
[----:B------:R-:W-:Y:S05]  /*a4d0*/  BRA.DIV UR8, `(.L_x_1652) ;  /* 0x00000006089c7947 */ /* 0x000fea000b800000 */
[----:B------:R-:W-:-:S13]  /*a4e0*/  ELECT P6, URZ, PT ;  /* 0x00000000003f782f */ /* 0x000fda00038c0000 */
.L_x_1672:
[----:B------:R-:W-:Y:S05]  /*a4f0*/  @!P6 BRA `(.L_x_1554) ;  /* 0x000000000084e947 */ /* 0x000fea0003800000 */
[----:B------:R-:W-:-:S06]  /*a500*/  ULOP3.LUT UR8, UR38, 0x2, URZ, 0xfc, !UPT ;  /* 0x0000000226087892 */ /* 0x000fcc000f8efc3f */
[----:B------:R-:W-:-:S05]  /*a510*/  IMAD.U32 R2, RZ, RZ, UR8 ;  /* 0x00000008ff027e24 */ /* 0x000fca000f8e00ff */
[----:B------:R-:W-:-:S13]  /*a520*/  ISETP.NE.AND P2, PT, R2, 0x3, PT ;  /* 0x000000030200780c */ /* 0x000fda0003f45270 */
[----:B------:R-:W-:Y:S05]  /*a530*/  @!P2 BRA `(.L_x_1653) ;  /* 0x000000000004a947 */ /* 0x000fea0003800000 */
[----:B---3--:R-:W-:Y:S01]  /*a540*/  BPT.TRAP 0x1 ;  /* 0x000000040000795c */ /* 0x008fe20000300000 */
.L_x_1653:
        /* <DEDUP_REMOVED lines=8> */
[----:B------:R-:W-:Y:S02]  /*a5d0*/  SEL R5, RZ, 0x1, P1 ;  /* 0x00000001ff057807 */ /* 0x000fe40000800000 */
[----:B------:R-:W-:Y:S01]  /*a5e0*/  SEL R6, R2, RZ, P1 ;  /* 0x000000ff02067207 */ /* 0x000fe20000800000 */
[----:B------:R-:W1:Y:S01]  /*a5f0*/  SYNCS.PHASECHK.TRANS64.TRYWAIT P0, [R7+URZ], R4 ;  /* 0x00000004070075a7 */ /* 0x000e62000800017f */
[----:B------:R-:W-:-:S03]  /*a600*/  LOP3.LUT R5, R10, R5, RZ, 0x3c, !PT ;  /* 0x000000050a057212 */ /* 0x000fc600078e3cff */
[----:B------:R-:W-:Y:S01]  /*a610*/  IMAD R3, R6, 0x8, R3 ;  /* 0x0000000806037824 */ /* 0x000fe200078e0203 */
[----:B------:R-:W-:Y:S01]  /*a620*/  SHF.L.U32 R2, R5, 0x1f, RZ ;  /* 0x0000001f05027819 */ /* 0x000fe200000006ff */
[----:B-1----:R-:W-:Y:S06]  /*a630*/  @!P0 BRA `(.L_x_1654) ;  /* 0x0000000400648947 */ /* 0x002fec0003800000 */
.L_x_1673:
[----:B------:R-:W2:Y:S02]  /*a640*/  SYNCS.PHASECHK.TRANS64.TRYWAIT P0, [R3+URZ], R2 ;  /* 0x00000002030075a7 */ /* 0x000ea4000800017f */
[----:B--2---:R-:W-:Y:S05]  /*a650*/  @!P0 BRA `(.L_x_1655) ;  /* 0x0000000400708947 */ /* 0x004fea0003800000 */
.L_x_1674:
[----:B------:R-:W-:Y:S05]  /*a660*/  @!P2 BRA `(.L_x_1656) ;  /* 0x000000000004a947 */ /* 0x000fea0003800000 */
[----:B---3--:R-:W-:Y:S01]  /*a670*/  BPT.TRAP 0x1 ;  /* 0x000000040000795c */ /* 0x008fe20000300000 */
.L_x_1656:
[----:B--2---:R-:W-:-:S04]  /*a680*/  VIADD R3, R8, 0x26840 ;  /* 0x0002684008037836 */ /* 0x004fc80000000000 */
[----:B------:R-:W-:-:S04]  /*a690*/  IMAD R5, R0, 0x8, R3 ;  /* 0x0000000800057824 */ /* 0x000fc800078e0203 */
[----:B------:R-:W2:Y:S02]  /*a6a0*/  SYNCS.PHASECHK.TRANS64.TRYWAIT P0, [R5+URZ], R4 ;  /* 0x00000004050075a7 */ /* 0x000ea4000800017f */
[----:B--2---:R-:W-:Y:S05]  /*a6b0*/  @!P0 BRA `(.L_x_1657) ;  /* 0x00000004006c8947 */ /* 0x004fea0003800000 */
.L_x_1675:
[----:B------:R-:W-:-:S07]  /*a6c0*/  IMAD R3, R6, 0x8, R3 ;  /* 0x0000000806037824 */ /* 0x000fce00078e0203 */
.L_x_1658:
[----:B----4-:R4:W1:Y:S02]  /*a6d0*/  SYNCS.PHASECHK.TRANS64.TRYWAIT P0, [R3+URZ], R2 ;  /* 0x00000002030075a7 */ /* 0x010864000800017f */
[----:B-1----:R-:W-:Y:S05]  /*a6e0*/  @!P0 NANOSLEEP.SYNCS 0x989680 ;  /* 0x009896800000895d */ /* 0x002fea0003900000 */
[----:B------:R-:W1:Y:S02]  /*a6f0*/  @!P0 SYNCS.PHASECHK.TRANS64 P0, [R3+URZ], R2 ;  /* 0x00000002030085a7 */ /* 0x000e64000800007f */
[----:B-1----:R-:W-:Y:S05]  /*a700*/  @!P0 BRA `(.L_x_1658) ;  /* 0xfffffffc00f08947 */ /* 0x002fea000383ffff */
.L_x_1554:
[----:B---3--:R-:W-:Y:S05]  /*a710*/  BSYNC B6 ;  /* 0x0000000000067941 */ /* 0x008fea0003800000 */
.L_x_1548:
[----:B------:R-:W-:Y:S05]  /*a720*/  EXIT ;  /* 0x000000000000794d */ /* 0x000fea0003800000 */
.L_x_1565:
[----:B------:R-:W-:Y:S02]  /*a730*/  IMAD.MOV.U32 R13, RZ, RZ, R16 ;  /* 0x000000ffff0d7224 */ /* 0x000fe400078e0010 */
[----:B------:R-:W-:Y:S02]  /*a740*/  IMAD.MOV.U32 R12, RZ, RZ, RZ ;  /* 0x000000ffff0c7224 */ /* 0x000fe400078e00ff */
[----:B------:R-:W-:Y:S02]  /*a750*/  IMAD.MOV.U32 R11, RZ, RZ, 0x1f ;  /* 0x0000001fff0b7424 */ /* 0x000fe400078e00ff */
[----:B------:R-:W-:-:S07]  /*a760*/  IMAD.MOV.U32 R15, RZ, RZ, -0x1 ;  /* 0xffffffffff0f7424 */ /* 0x000fce00078e00ff */
[----:B------:R-:W-:Y:S05]  /*a770*/  WARPSYNC.COLLECTIVE R15, `(.L_x_1659) ;  /* 0x000000000f087348 */ /* 0x000fea0003c00000 */
[----:B------:R1:W2:Y:S02]  /*a780*/  SHFL.IDX P6, R14, R13, R12, R11 ;  /* 0x0000000c0d0e7389 */ /* 0x0002a400000c000b */
[----:B-12---:R-:W-:Y:S01]  /*a790*/  ENDCOLLECTIVE ;  /* 0x000000000000791b */ /* 0x006fe20003800000 */
.L_x_1659:
[----:B------:R-:W-:Y:S05]  /*a7a0*/  BRA `(.L_x_1660) ;  /* 0xffffff6c00547947 */ /* 0x000fea000383ffff */
.L_x_1567:
[----:B--2---:R2:W3:Y:S02]  /*a7b0*/  SYNCS.PHASECHK.TRANS64.TRYWAIT P0, [R18+URZ+0x26800], R5 ;  /* 0x02680005120075a7 */ /* 0x0044e4000800017f */
[----:B---3--:R-:W-:Y:S05]  /*a7c0*/  @!P0 NANOSLEEP.SYNCS 0x989680 ;  /* 0x009896800000895d */ /* 0x008fea0003900000 */
[----:B------:R-:W3:Y:S02]  /*a7d0*/  @!P0 SYNCS.PHASECHK.TRANS64 P0, [R18+URZ+0x26800], R5 ;  /* 0x02680005120085a7 */ /* 0x000ee4000800007f */
[----:B---3--:R-:W-:Y:S05]  /*a7e0*/  @!P0 BRA `(.L_x_1567) ;  /* 0xfffffffc00f08947 */ /* 0x008fea000383ffff */
[----:B------:R-:W-:Y:S05]  /*a7f0*/  BRA `(.L_x_1566) ;  /* 0xffffff6c007c7947 */ /* 0x000fea000383ffff */
.L_x_1572:
[----:B--2---:R-:W-:-:S04]  /*a800*/  IMAD.U32 R7, RZ, RZ, UR7 ;  /* 0x00000007ff077e24 */ /* 0x004fc8000f8e00ff */
[----:B------:R2:W3:Y:S03]  /*a810*/  SYNCS.PHASECHK.TRANS64.TRYWAIT P0, [R7+URZ+0x26810], R16 ;  /* 0x02681010070075a7 */ /* 0x0004e6000800017f */
[----:B---3--:R-:W-:Y:S05]  /*a820*/  @!P0 NANOSLEEP.SYNCS 0x989680 ;  /* 0x009896800000895d */ /* 0x008fea0003900000 */
[----:B------:R-:W3:Y:S02]  /*a830*/  @!P0 SYNCS.PHASECHK.TRANS64 P0, [R7+URZ+0x26810], R16 ;  /* 0x02681010070085a7 */ /* 0x000ee4000800007f */
[----:B---3--:R-:W-:Y:S05]  /*a840*/  @!P0 BRA `(.L_x_1572) ;  /* 0xfffffffc00ec8947 */ /* 0x008fea000383ffff */
[----:B------:R-:W-:Y:S05]  /*a850*/  BRA `(.L_x_1571) ;  /* 0xffffff7400d07947 */ /* 0x000fea000383ffff */
.L_x_1576:
[----:B------:R-:W-:-:S04]  /*a860*/  IMAD.U32 R121, RZ, RZ, UR7 ;  /* 0x00000007ff797e24 */ /* 0x000fc8000f8e00ff */
[----:B------:R1:W1:Y:S03]  /*a870*/  SYNCS.PHASECHK.TRANS64.TRYWAIT P0, [R121+URZ+0x26830], R16 ;  /* 0x02683010790075a7 */ /* 0x000266000800017f */
[----:B-1----:R-:W-:Y:S05]  /*a880*/  @!P0 NANOSLEEP.SYNCS 0x989680 ;  /* 0x009896800000895d */ /* 0x002fea0003900000 */
[----:B------:R-:W1:Y:S02]  /*a890*/  @!P0 SYNCS.PHASECHK.TRANS64 P0, [R121+URZ+0x26830], R16 ;  /* 0x02683010790085a7 */ /* 0x000e64000800007f */
[----:B-1----:R-:W-:Y:S05]  /*a8a0*/  @!P0 BRA `(.L_x_1576) ;  /* 0xfffffffc00ec8947 */ /* 0x002fea000383ffff */
[----:B------:R-:W-:Y:S05]  /*a8b0*/  BRA `(.L_x_1575) ;  /* 0xffffff7800d87947 */ /* 0x000fea000383ffff */
.L_x_1633:
[----:B-1----:R1:W2:Y:S02]  /*a8c0*/  SYNCS.PHASECHK.TRANS64.TRYWAIT P0, [R15+URZ+0x26820], R0 ;  /* 0x026820000f0075a7 */ /* 0x0022a4000800017f */
[----:B--2---:R-:W-:Y:S05]  /*a8d0*/  @!P0 NANOSLEEP.SYNCS 0x989680 ;  /* 0x009896800000895d */ /* 0x004fea0003900000 */
[----:B------:R-:W2:Y:S02]  /*a8e0*/  @!P0 SYNCS.PHASECHK.TRANS64 P0, [R15+URZ+0x26820], R0 ;  /* 0x026820000f0085a7 */ /* 0x000ea4000800007f */
[----:B--2---:R-:W-:Y:S05]  /*a8f0*/  @!P0 BRA `(.L_x_1633) ;  /* 0xfffffffc00f08947 */ /* 0x004fea000383ffff */
[----:B------:R-:W-:Y:S05]  /*a900*/  BRA `(.L_x_1661) ;  /* 0xffffffd800e07947 */ /* 0x000fea000383ffff */
.L_x_1637:
[----:B--2---:R2:W3:Y:S02]  /*a910*/  SYNCS.PHASECHK.TRANS64.TRYWAIT P1, [R15+URZ+0x26840], R18 ;  /* 0x026840120f0075a7 */ /* 0x0044e4000802017f */
[----:B---3--:R-:W-:Y:S05]  /*a920*/  @!P1 NANOSLEEP.SYNCS 0x989680 ;  /* 0x009896800000995d */ /* 0x008fea0003900000 */
[----:B------:R-:W3:Y:S02]  /*a930*/  @!P1 SYNCS.PHASECHK.TRANS64 P1, [R15+URZ+0x26840], R18 ;  /* 0x026840120f0095a7 */ /* 0x000ee4000802007f */
[----:B---3--:R-:W-:Y:S05]  /*a940*/  @!P1 BRA `(.L_x_1637) ;  /* 0xfffffffc00f09947 */ /* 0x008fea000383ffff */
[----:B------:R-:W-:Y:S05]  /*a950*/  BRA `(.L_x_1662) ;  /* 0xffffffe400107947 */ /* 0x000fea000383ffff */
.L_x_1639:
[----:B-1----:R1:W3:Y:S02]  /*a960*/  SYNCS.PHASECHK.TRANS64.TRYWAIT P1, [R15+URZ+0x26828], R18 ;  /* 0x026828120f0075a7 */ /* 0x0022e4000802017f */
[----:B---3--:R-:W-:Y:S05]  /*a970*/  @!P1 NANOSLEEP.SYNCS 0x989680 ;  /* 0x009896800000995d */ /* 0x008fea0003900000 */
[----:B------:R-:W3:Y:S02]  /*a980*/  @!P1 SYNCS.PHASECHK.TRANS64 P1, [R15+URZ+0x26828], R18 ;  /* 0x026828120f0095a7 */ /* 0x000ee4000802007f */
[----:B---3--:R-:W-:Y:S05]  /*a990*/  @!P1 BRA `(.L_x_1639) ;  /* 0xfffffffc00f09947 */ /* 0x008fea000383ffff */
[----:B------:R-:W-:Y:S05]  /*a9a0*/  BRA `(.L_x_1663) ;  /* 0xffffffe400cc7947 */ /* 0x000fea000383ffff */
.L_x_1641:
[----:B---3--:R3:W4:Y:S02]  /*a9b0*/  SYNCS.PHASECHK.TRANS64.TRYWAIT P1, [R15+URZ+0x26848], R18 ;  /* 0x026848120f0075a7 */ /* 0x008724000802017f */
[----:B----4-:R-:W-:Y:S05]  /*a9c0*/  @!P1 NANOSLEEP.SYNCS 0x989680 ;  /* 0x009896800000995d */ /* 0x010fea0003900000 */
[----:B------:R-:W4:Y:S02]  /*a9d0*/  @!P1 SYNCS.PHASECHK.TRANS64 P1, [R15+URZ+0x26848], R18 ;  /* 0x026848120f0095a7 */ /* 0x000f24000802007f */
[----:B----4-:R-:W-:Y:S05]  /*a9e0*/  @!P1 BRA `(.L_x_1641) ;  /* 0xfffffffc00f09947 */ /* 0x010fea000383ffff */
[----:B------:R-:W-:Y:S05]  /*a9f0*/  BRA `(.L_x_1664) ;  /* 0xffffffe800887947 */ /* 0x000fea000383ffff */
.L_x_1643:
[----:B------:R-:W-:-:S07]  /*aa00*/  SHF.L.U32 R4, R10, 0x1f, RZ ;  /* 0x0000001f0a047819 */ /* 0x000fce00000006ff */
.L_x_1665:
[----:B----4-:R4:W1:Y:S02]  /*aa10*/  SYNCS.PHASECHK.TRANS64.TRYWAIT P1, [R15+URZ+0x26820], R4 ;  /* 0x026820040f0075a7 */ /* 0x010864000802017f */
[----:B-1----:R-:W-:Y:S05]  /*aa20*/  @!P1 NANOSLEEP.SYNCS 0x989680 ;  /* 0x009896800000995d */ /* 0x002fea0003900000 */
[----:B------:R-:W1:Y:S02]  /*aa30*/  @!P1 SYNCS.PHASECHK.TRANS64 P1, [R15+URZ+0x26820], R4 ;  /* 0x026820040f0095a7 */ /* 0x000e64000802007f */
[----:B-1----:R-:W-:Y:S05]  /*aa40*/  @!P1 BRA `(.L_x_1665) ;  /* 0xfffffffc00f09947 */ /* 0x002fea000383ffff */
[----:B------:R-:W-:Y:S05]  /*aa50*/  BRA `(.L_x_1666) ;  /* 0xffffffec00287947 */ /* 0x000fea000383ffff */
.L_x_1646:
[----:B----4-:R4:W1:Y:S02]  /*aa60*/  SYNCS.PHASECHK.TRANS64.TRYWAIT P1, [R15+URZ+0x26840], R12 ;  /* 0x0268400c0f0075a7 */ /* 0x010864000802017f */
[----:B-1----:R-:W-:Y:S05]  /*aa70*/  @!P1 NANOSLEEP.SYNCS 0x989680 ;  /* 0x009896800000995d */ /* 0x002fea0003900000 */
[----:B------:R-:W1:Y:S02]  /*aa80*/  @!P1 SYNCS.PHASECHK.TRANS64 P1, [R15+URZ+0x26840], R12 ;  /* 0x0268400c0f0095a7 */ /* 0x000e64000802007f */
[----:B-1----:R-:W-:Y:S05]  /*aa90*/  @!P1 BRA `(.L_x_1646) ;  /* 0xfffffffc00f09947 */ /* 0x002fea000383ffff */
[----:B------:R-:W-:Y:S05]  /*aaa0*/  BRA `(.L_x_1667) ;  /* 0xfffffff000007947 */ /* 0x000fea000383ffff */
.L_x_1648:
[----:B-1----:R1:W2:Y:S02]  /*aab0*/  SYNCS.PHASECHK.TRANS64.TRYWAIT P1, [R15+URZ+0x26828], R12 ;  /* 0x0268280c0f0075a7 */ /* 0x0022a4000802017f */
[----:B--2---:R-:W-:Y:S05]  /*aac0*/  @!P1 NANOSLEEP.SYNCS 0x989680 ;  /* 0x009896800000995d */ /* 0x004fea0003900000 */
[----:B------:R-:W2:Y:S02]  /*aad0*/  @!P1 SYNCS.PHASECHK.TRANS64 P1, [R15+URZ+0x26828], R12 ;  /* 0x0268280c0f0095a7 */ /* 0x000ea4000802007f */
[----:B--2---:R-:W-:Y:S05]  /*aae0*/  @!P1 BRA `(.L_x_1648) ;  /* 0xfffffffc00f09947 */ /* 0x004fea000383ffff */
[----:B------:R-:W-:Y:S05]  /*aaf0*/  BRA `(.L_x_1668) ;  /* 0xfffffff000b07947 */ /* 0x000fea000383ffff */
.L_x_1650:
[----:B------:R1:W1:Y:S02]  /*ab00*/  SYNCS.PHASECHK.TRANS64.TRYWAIT P0, [R3+URZ+0x26840], R0 ;  /* 0x02684000030075a7 */ /* 0x000264000800017f */
[----:B-1----:R-:W-:Y:S05]  /*ab10*/  @!P0 NANOSLEEP.SYNCS 0x989680 ;  /* 0x009896800000895d */ /* 0x002fea0003900000 */
[----:B------:R-:W1:Y:S02]  /*ab20*/  @!P0 SYNCS.PHASECHK.TRANS64 P0, [R3+URZ+0x26840], R0 ;  /* 0x02684000030085a7 */ /* 0x000e64000800007f */
[----:B-1----:R-:W-:Y:S05]  /*ab30*/  @!P0 BRA `(.L_x_1650) ;  /* 0xfffffffc00f08947 */ /* 0x002fea000383ffff */
[----:B------:R-:W-:Y:S05]  /*ab40*/  BRA `(.L_x_1669) ;  /* 0xfffffff4007c7947 */ /* 0x000fea000383ffff */
.L_x_1652:
[----:B------:R-:W-:Y:S01]  /*ab50*/  BSSY B0, `(.L_x_1670) ;  /* 0x0000006000007945 */ /* 0x000fe20003800000 */
[----:B------:R-:W-:-:S07]  /*ab60*/  IMAD.MOV.U32 R15, RZ, RZ, -0x1 ;  /* 0xffffffffff0f7424 */ /* 0x000fce00078e00ff */
[----:B---3--:R-:W-:Y:S05]  /*ab70*/  WARPSYNC.COLLECTIVE R15, `(.L_x_1671) ;  /* 0x000000000f0c7348 */ /* 0x008fea0003c00000 */
[----:B------:R-:W-:Y:S02]  /*ab80*/  ELECT P6, UR62, PT ;  /* 0x00000000003e782f */ /* 0x000fe400038c0000 */
[----:B------:R-:W-:Y:S01]  /*ab90*/  MOV R14, UR62 ;  /* 0x0000003e000e7c02 */ /* 0x000fe20008000f00 */
[----:B---3--:R-:W-:Y:S10]  /*aba0*/  ENDCOLLECTIVE ;  /* 0x000000000000791b */ /* 0x008ff40003800000 */
.L_x_1671:
[----:B------:R-:W-:Y:S05]  /*abb0*/  BSYNC B0 ;  /* 0x0000000000007941 */ /* 0x000fea0003800000 */
.L_x_1670:
[----:B------:R-:W-:Y:S05]  /*abc0*/  BRA `(.L_x_1672) ;  /* 0xfffffff800487947 */ /* 0x000fea000383ffff */
.L_x_1654:
[----:B-1----:R1:W2:Y:S02]  /*abd0*/  SYNCS.PHASECHK.TRANS64.TRYWAIT P0, [R7+URZ], R4 ;  /* 0x00000004070075a7 */ /* 0x0022a4000800017f */
[----:B--2---:R-:W-:Y:S05]  /*abe0*/  @!P0 NANOSLEEP.SYNCS 0x989680 ;  /* 0x009896800000895d */ /* 0x004fea0003900000 */
[----:B------:R-:W2:Y:S02]  /*abf0*/  @!P0 SYNCS.PHASECHK.TRANS64 P0, [R7+URZ], R4 ;  /* 0x00000004070085a7 */ /* 0x000ea4000800007f */
[----:B--2---:R-:W-:Y:S05]  /*ac00*/  @!P0 BRA `(.L_x_1654) ;  /* 0xfffffffc00f08947 */ /* 0x004fea000383ffff */
[----:B------:R-:W-:Y:S05]  /*ac10*/  BRA `(.L_x_1673) ;  /* 0xfffffff800887947 */ /* 0x000fea000383ffff */
.L_x_1655:
[----:B--2---:R2:W4:Y:S02]  /*ac20*/  SYNCS.PHASECHK.TRANS64.TRYWAIT P0, [R3+URZ], R2 ;  /* 0x00000002030075a7 */ /* 0x004524000800017f */
[----:B----4-:R-:W-:Y:S05]  /*ac30*/  @!P0 NANOSLEEP.SYNCS 0x989680 ;  /* 0x009896800000895d */ /* 0x010fea0003900000 */
[----:B------:R-:W4:Y:S02]  /*ac40*/  @!P0 SYNCS.PHASECHK.TRANS64 P0, [R3+URZ], R2 ;  /* 0x00000002030085a7 */ /* 0x000f24000800007f */
[----:B----4-:R-:W-:Y:S05]  /*ac50*/  @!P0 BRA `(.L_x_1655) ;  /* 0xfffffffc00f08947 */ /* 0x010fea000383ffff */
[----:B------:R-:W-:Y:S05]  /*ac60*/  BRA `(.L_x_1674) ;  /* 0xfffffff8007c7947 */ /* 0x000fea000383ffff */
.L_x_1657:
[----:B--2---:R2:W4:Y:S02]  /*ac70*/  SYNCS.PHASECHK.TRANS64.TRYWAIT P0, [R5+URZ], R4 ;  /* 0x00000004050075a7 */ /* 0x004524000800017f */
[----:B----4-:R-:W-:Y:S05]  /*ac80*/  @!P0 NANOSLEEP.SYNCS 0x989680 ;  /* 0x009896800000895d */ /* 0x010fea0003900000 */
[----:B------:R-:W4:Y:S02]  /*ac90*/  @!P0 SYNCS.PHASECHK.TRANS64 P0, [R5+URZ], R4 ;  /* 0x00000004050085a7 */ /* 0x000f24000800007f */
[----:B----4-:R-:W-:Y:S05]  /*aca0*/  @!P0 BRA `(.L_x_1657) ;  /* 0xfffffffc00f08947 */ /* 0x010fea000383ffff */
[----:B------:R-:W-:Y:S05]  /*acb0*/  BRA `(.L_x_1675) ;  /* 0xfffffff800807947 */ /* 0x000fea000383ffff */
.L_x_1676:
        /* <DEDUP_REMOVED lines=12> */
.L_x_3305:


//--------------------- .text._ZN7cutlass13device_kernelIN5flash11enable_sm90INS1_16FlashAttnBwdSm90INS1_25CollectiveMainloopBwdSm90ILi2ELi2ELi2EN4cute5tupleIJNS5_1CILi1EEES8_S8_EEENS6_IJNS7_ILi64EEENS7_ILi128EEENS7_ILi96EEEEEENS_10bfloat16_tEfNS_4arch4Sm90ELb0ELb1ELb0ELb1ELb1ELb1ELb0ELb0ELi2ELi1ELi2ELi1ELb1EEENS1_21CollectiveEpilogueBwdISD_SE_SG_Li256ELb1ELb0ELi1EEENS1_19SingleTileSchedulerILb1ELb0ELb0ELi128EEEEEEEEEvNT_6ParamsE --------------------------
	.section	.text._ZN7cutlass13device_kernelIN5flash11enable_sm90INS1_16FlashAttnBwdSm90INS1_25CollectiveMainloopBwdSm90ILi2ELi2ELi2EN4cute5tupleIJNS5_1CILi1EEES8_S8_EEENS6_IJNS7_ILi64EEENS7_ILi128EEENS7_ILi96EEEEEENS_10bfloat16_tEfNS_4arch4Sm90ELb0ELb1ELb0ELb1ELb1ELb1ELb0ELb0ELi2ELi1ELi2ELi1ELb1EEENS1_21CollectiveEpilogueBwdISD_SE_SG_Li256ELb1ELb0ELi1EEENS1_19SingleTileSchedulerILb1ELb0ELb0ELi128EEEEEEEEEvNT_6ParamsE,"ax",@progbits
	.align	128
.text._ZN7cutlass13device_kernelIN5flash11enable_sm90INS1_16FlashAttnBwdSm90INS1_25CollectiveMainloopBwdSm90ILi2ELi2ELi2EN4cute5tupleIJNS5_1CILi1EEES8_S8_EEENS6_IJNS7_ILi64EEENS7_ILi128EEENS7_ILi96EEEEEENS_10bfloat16_tEfNS_4arch4Sm90ELb0ELb1ELb0ELb1ELb1ELb1ELb0ELb0ELi2ELi1ELi2ELi1ELb1EEENS1_21CollectiveEpilogueBwdISD_SE_SG_Li256ELb1ELb0ELi1EEENS1_19SingleTileSchedulerILb1ELb0ELb0ELi128EEEEEEEEEvNT_6ParamsE:
        .type           _ZN7cutlass13device_kernelIN5flash11enable_sm90INS1_16FlashAttnBwdSm90INS1_25CollectiveMainloopBwdSm90ILi2ELi2ELi2EN4cute5tupleIJNS5_1CILi1EEES8_S8_EEENS6_IJNS7_ILi64EEENS7_ILi128EEENS7_ILi96EEEEEENS_10bfloat16_tEfNS_4arch4Sm90ELb0ELb1ELb0ELb1ELb1ELb1ELb0ELb0ELi2ELi1ELi2ELi1ELb1EEENS1_21CollectiveEpilogueBwdISD_SE_SG_Li256ELb1ELb0ELi1EEENS1_19SingleTileSchedulerILb1ELb0ELb0ELi128EEEEEEEEEvNT_6ParamsE,@function
        .size           _ZN7cutlass13device_kernelIN5flash11enable_sm90INS1_16FlashAttnBwdSm90INS1_25CollectiveMainloopBwdSm90ILi2ELi2ELi2EN4cute5tupleIJNS5_1CILi1EEES8_S8_EEENS6_IJNS7_ILi64EEENS7_ILi128EEENS7_ILi96EEEEEENS_10bfloat16_tEfNS_4arch4Sm90ELb0ELb1ELb0ELb1ELb1ELb1ELb0ELb0ELi2ELi1ELi2ELi1ELb1EEENS1_21CollectiveEpilogueBwdISD_SE_SG_Li256ELb1ELb0ELi1EEENS1_19SingleTileSchedulerILb1ELb0ELb0ELi128EEEEEEEEEvNT_6ParamsE,(.L_x_3306 - _ZN7cutlass13device_kernelIN5flash11enable_sm90INS1_16FlashAttnBwdSm90INS1_25CollectiveMainloopBwdSm90ILi2ELi2ELi2EN4cute5tupleIJNS5_1CILi1EEES8_S8_EEENS6_IJNS7_ILi64EEENS7_ILi128EEENS7_ILi96EEEEEENS_10bfloat16_tEfNS_4arch4Sm90ELb0ELb1ELb0ELb1ELb1ELb1ELb0ELb0ELi2ELi1ELi2ELi1ELb1EEENS1_21CollectiveEpilogueBwdISD_SE_SG_Li256ELb1ELb0ELi1EEENS1_19SingleTileSchedulerILb1ELb0ELb0ELi128EEEEEEEEEvNT_6ParamsE)
        .other          _ZN7cutlass13device_kernelIN5flash11enable_sm90INS1_16FlashAttnBwdSm90INS1_25CollectiveMainloopBwdSm90ILi2ELi2ELi2EN4cute5tupleIJNS5_1CILi1EEES8_S8_EEENS6_IJNS7_ILi64EEENS7_ILi128EEENS7_ILi96EEEEEENS_10bfloat16_tEfNS_4arch4Sm90ELb0ELb1ELb0ELb1ELb1ELb1ELb0ELb0ELi2ELi1ELi2ELi1ELb1EEENS1_21CollectiveEpilogueBwdISD_SE_SG_Li256ELb1ELb0ELi1EEENS1_19SingleTileSchedulerILb1ELb0ELb0ELi128EEEEEEEEEvNT_6ParamsE,@"STO_CUDA_ENTRY STV_DEFAULT"
_ZN7cutlass13device_kernelIN5flash11enable_sm90INS1_16FlashAttnBwdSm90INS1_25CollectiveMainloopBwdSm90ILi2ELi2ELi2EN4cute5tupleIJNS5_1CILi1EEES8_S8_EEENS6_IJNS7_ILi64EEENS7_ILi128EEENS7_ILi96EEEEEENS_10bfloat16_tEfNS_4arch4Sm90ELb0ELb1ELb0ELb1ELb1ELb1ELb0ELb0ELi2ELi1ELi2ELi1ELb1EEENS1_21CollectiveEpilogueBwdISD_SE_SG_Li256ELb1ELb0ELi1EEENS1_19SingleTileSchedulerILb1ELb0ELb0ELi128EEEEEEEEEvNT_6ParamsE:
        /* <DEDUP_REMOVED lines=24> */
.L_x_1678:
[----:B------:R-:W-:Y:S05]  /*0180*/  BSYNC B0 ;  /* 0x0000000000007941 */ /* 0x000fea0003800000 */
.L_x_1677:
        /* <DEDUP_REMOVED lines=37> */
.L_x_1679:
        /* <DEDUP_REMOVED lines=22> */
.L_x_1680:
[----:B------:R-:W-:Y:S01]  /*0540*/  PLOP3.LUT P0, PT, PT, PT, UP0, 0x80, 0x0 ;  /* 0x000000000000781c */ /* 0x000fe20003f0f008 */
[----:B------:R-:W-:Y:S01]  /*0550*/  NOP ;  /* 0x0000000000007918 */ /* 0x000fe20000000000 */
[----:B------:R-:W-:Y:S01]  /*0560*/  ULDC.64 UR46, c[0x0][0x208] ;  /* 0x00008200002e7ab9 */ /* 0x000fe20000000a00 */
[----:B------:R-:W-:Y:S01]  /*0570*/  BSSY B6, `(.L_x_1681) ;  /* 0x0000b0e000067945 */ /* 0x000fe20003800000 */
[----:B-12-4-:R-:W-:Y:S09]  /*0580*/  BAR.SYNC.DEFER_BLOCKING 0x0 ;  /* 0x0000000000007b1d */ /* 0x016ff20000010000 */
[----:B------:R-:W-:Y:S05]  /*0590*/  @!P0 BRA `(.L_x_1682) ;  /* 0x0000006000488947 */ /* 0x000fea0003800000 */
.L_x_1683:
        /* <DEDUP_REMOVED lines=22> */
.L_x_1684:
        /* <DEDUP_REMOVED lines=14> */
.L_x_1686:
[----:B------:R-:W-:-:S05]  /*07e0*/  ULDC UR4, c[0x0][0x8bc] ;  /* 0x00022f0000047ab9 */ /* 0x000fca0000000800 */
.L_x_1685:
        /* <DEDUP_REMOVED lines=19> */
.L_x_1688:
        /* <DEDUP_REMOVED lines=14> */
.L_x_1689:
        /* <DEDUP_REMOVED lines=11> */
.L_x_1690:
        /* <DEDUP_REMOVED lines=13> */
.L_x_1691:
        /* <DEDUP_REMOVED lines=66> */
.L_x_1692:
        /* <DEDUP_REMOVED lines=28> */
.L_x_1695:
        /* <DEDUP_REMOVED lines=15> */
.L_x_1694:
        /* <DEDUP_REMOVED lines=22> */
.L_x_1697:
        /* <DEDUP_REMOVED lines=15> */
.L_x_1696:
[----:B------:R-:W-:Y:S01]  /*14a0*/  SHF.R.S32.HI R25, RZ, 0x1f, R22 ;  /* 0x0000001fff197819 */ /* 0x000fe20000011416 */
[----:B------:R-:W-:-:S03]  /*14b0*/  UMOV UR4, 0xffffffff ;  /* 0xffffffff00047882 */ /* 0x000fc60000000000 */
[----:B------:R-:W-:-:S04]  /*14c0*/  LEA.HI R0, R25, R22, RZ, 0x7 ;  /* 0x0000001619007211 */ /* 0x000fc800078f38ff */
[----:B------:R-:W-:Y:S01]  /*14d0*/  SHF.R.S32.HI R16, RZ, 0x7, R0 ;  /* 0x00000007ff107819 */ /* 0x000fe20000011400 */
[----:B------:R-:W-:Y:S06]  /*14e0*/  BRA.DIV UR4, `(.L_x_1698) ;  /* 0x000000a204607947 */ /* 0x000fec000b800000 */
[----:B------:R1:W2:Y:S02]  /*14f0*/  SHFL.IDX PT, R14, R16, RZ, 0x1f ;  /* 0x00001fff100e7589 */ /* 0x0002a400000e0000 */
.L_x_1821:
        /* <DEDUP_REMOVED lines=15> */
.L_x_1699:
        /* <DEDUP_REMOVED lines=19> */
.L_x_1701:
        /* <DEDUP_REMOVED lines=122> */
.L_x_1712:
[----:B------:R-:W-:-:S06]  /*1ec0*/  UISETP.NE.AND UP0, UPT, UR9, 0x3, UPT ;  /* 0x000000030900788c */ /* 0x000fcc000bf05270 */
[----:B------:R-:W-:-:S13]  /*1ed0*/  PLOP3.LUT P6, PT, PT, PT, UP0, 0x80, 0x0 ;  /* 0x000000000000781c */ /* 0x000fda0003fcf008 */
[----:B-1----:R-:W-:Y:S05]  /*1ee0*/  @!P6 BRA `(.L_x_1702) ;  /* 0x000000000004e947 */ /* 0x002fea0003800000 */
[----:B------:R-:W-:Y:S01]  /*1ef0*/  BPT.TRAP 0x1 ;  /* 0x000000040000795c */ /* 0x000fe20000300000 */
.L_x_1702:
[----:B------:R-:W-:Y:S01]  /*1f00*/  R2UR UR7, R18 ;  /* 0x00000000120772ca */ /* 0x000fe200000e0000 */
[----:B------:R-:W-:-:S05]  /*1f10*/  IMAD.U32 R16, RZ, RZ, UR4 ;  /* 0x00000004ff107e24 */ /* 0x000fca000f8e00ff */
[----:B------:R-:W-:-:S07]  /*1f20*/  SHF.L.U32 R16, R16, 0x1f, RZ ;  /* 0x0000001f10107819 */ /* 0x000fce00000006ff */
[----:B------:R-:W-:-:S09]  /*1f30*/  ULEA UR7, UR5, UR7, 0x3 ;  /* 0x0000000705077291 */ /* 0x000fd2000f8e183f */
[----:B------:R1:W2:Y:S01]  /*1f40*/  SYNCS.PHASECHK.TRANS64.TRYWAIT P0, [UR7+0x26810], R16 ;  /* 0x02681010ff0075a7 */ /* 0x0002a20008000147 */
[----:B------:R-:W-:Y:S05]  /*1f50*/  @!P6 BRA `(.L_x_1703) ;  /* 0x000000000004e947 */ /* 0x000fea0003800000 */
[----:B------:R-:W-:Y:S01]  /*1f60*/  BPT.TRAP 0x1 ;  /* 0x000000040000795c */ /* 0x000fe20000300000 */
.L_x_1703:
[----:B--2---:R-:W-:Y:S05]  /*1f70*/  @P0 BRA `(.L_x_1704) ;  /* 0x0000000000080947 */ /* 0x004fea0003800000 */
[----:B------:R-:W2:Y:S02]  /*1f80*/  SYNCS.PHASECHK.TRANS64.TRYWAIT P0, [UR7+0x26810], R16 ;  /* 0x02681010ff0075a7 */ /* 0x000ea40008000147 */
[----:B--2---:R-:W-:Y:S05]  /*1f90*/  @!P0 BRA `(.L_x_1705) ;  /* 0x0000009400e88947 */ /* 0x004fea0003800000 */
.L_x_1704:
        /* <DEDUP_REMOVED lines=66> */
.L_x_1706:
[----:B------:R1:W1:Y:S01]  /*23c0*/  SYNCS.PHASECHK.TRANS64.TRYWAIT P0, [UR7+0x26830], R16 ;  /* 0x02683010ff0075a7 */ /* 0x0002620008000147 */
[----:B------:R-:W-:Y:S05]  /*23d0*/  @!P6 BRA `(.L_x_1707) ;  /* 0x000000000004e947 */ /* 0x000fea0003800000 */
[----:B------:R-:W-:Y:S01]  /*23e0*/  BPT.TRAP 0x1 ;  /* 0x000000040000795c */ /* 0x000fe20000300000 */
.L_x_1707:
[----:B-1----:R-:W-:Y:S05]  /*23f0*/  @P0 BRA `(.L_x_1708) ;  /* 0x0000000000080947 */ /* 0x002fea0003800000 */
[----:B------:R-:W1:Y:S02]  /*2400*/  SYNCS.PHASECHK.TRANS64.TRYWAIT P0, [UR7+0x26830], R16 ;  /* 0x02683010ff0075a7 */ /* 0x000e640008000147 */
[----:B-1----:R-:W-:Y:S05]  /*2410*/  @!P0 BRA `(.L_x_1709) ;  /* 0x0000009000e08947 */ /* 0x002fea0003800000 */
.L_x_1708:
        /* <DEDUP_REMOVED lines=517> */
.L_x_1710:
        /* <DEDUP_REMOVED lines=44> */
.L_x_1711:
        /* <DEDUP_REMOVED lines=62> */
.L_x_1693:
        /* <DEDUP_REMOVED lines=150> */
.L_x_1714:
        /* <DEDUP_REMOVED lines=60> */
.L_x_1716:
[----:B------:R-:W-:Y:S05]  /*5830*/  BSYNC B0 ;  /* 0x0000000000007941 */ /* 0x000fea0003800000 */
.L_x_1715:
        /* <DEDUP_REMOVED lines=22> */
.L_x_1718:
[----:B------:R-:W-:Y:S05]  /*59a0*/  BSYNC B0 ;  /* 0x0000000000007941 */ /* 0x000fea0003800000 */
.L_x_1717:
        /* <DEDUP_REMOVED lines=26> */
.L_x_1720:
[----:B------:R-:W-:Y:S05]  /*5b50*/  BSYNC B0 ;  /* 0x0000000000007941 */ /* 0x000fea0003800000 */
.L_x_1719:
        /* <DEDUP_REMOVED lines=23> */
.L_x_1713:
        /* <DEDUP_REMOVED lines=41> */
.L_x_1721:
        /* <DEDUP_REMOVED lines=47> */
.L_x_1723:
[----:B------:R-:W-:Y:S05]  /*6250*/  BSYNC B0 ;  /* 0x0000000000007941 */ /* 0x000fea0003800000 */
.L_x_1722:
        /* <DEDUP_REMOVED lines=21> */
.L_x_1725:
[----:B------:R-:W-:Y:S05]  /*63b0*/  BSYNC B0 ;  /* 0x0000000000007941 */ /* 0x000fea0003800000 */
.L_x_1724:
        /* <DEDUP_REMOVED lines=25> */
.L_x_1727:
[----:B------:R-:W-:Y:S05]  /*6550*/  BSYNC B0 ;  /* 0x0000000000007941 */ /* 0x000fea0003800000 */
.L_x_1726:
        /* <DEDUP_REMOVED lines=22> */
.L_x_1682:
        /* <DEDUP_REMOVED lines=21> */
.L_x_1729:
        /* <DEDUP_REMOVED lines=13> */
.L_x_1731:
[----:B------:R-:W-:-:S05]  /*68e0*/  ULDC UR4, c[0x0][0x8bc] ;  /* 0x00022f0000047ab9 */ /* 0x000fca0000000800 */
.L_x_1730:
        /* <DEDUP_REMOVED lines=26> */
[----:B------:R-:W-:Y:S01]  /*6a90*/  ULDC UR10, c[0x0][0x280] ;  /* 0x0000a000000a7ab9 */ /* 0x000fe20000000800 */
[----:B-1----:R-:W-:-:S11]  /*6aa0*/  USHF.R.S32.HI UR15, URZ, 0x1f, UR7 ;  /* 0x0000001f3f0f7899 */ /* 0x002fd60008011407 */
[----:B--2---:R-:W-:Y:S02]  /*6ab0*/  @P0 R2UR UR4, R0 ;  /* 0x00000000000402ca */ /* 0x004fe400000e0000 */
[----:B------:R-:W-:-:S04]  /*6ac0*/  ISETP.NE.U32.AND P0, PT, RZ, UR8, PT ;  /* 0x00000008ff007c0c */ /* 0x000fc8000bf05070 */
        /* <DEDUP_REMOVED lines=14> */
.L_x_1732:
        /* <DEDUP_REMOVED lines=13> */
.L_x_1733:
        /* <DEDUP_REMOVED lines=12> */
.L_x_1734:
[----:B------:R-:W-:Y:S01]  /*6d40*/  UIADD3 UR8, -UR12, UR10, UR6 ;  /* 0x0000000a0c087290 */ /* 0x000fe2000fffe106 */
[----:B------:R-:W-:Y:S01]  /*6d50*/  ISETP.LE.AND P0, PT, RZ, UR22, PT ;  /* 0x00000016ff007c0c */ /* 0x000fe2000bf03270 */
[----:B------:R-:W-:Y:S01]  /*6d60*/  ULDC UR9, c[0x0][0x74c] ;  /* 0x0001d30000097ab9 */ /* 0x000fe20000000800 */
[----:B------:R-:W-:Y:S01]  /*6d70*/  ULDC UR20, c[0x0][0x288] ;  /* 0x0000a20000147ab9 */ /* 0x000fe20000000800 */
[----:B------:R-:W-:Y:S02]  /*6d80*/  UIADD3 UR9, UR8, -UR9, URZ ;  /* 0x8000000908097290 */ /* 0x000fe4000fffe03f */
[----:B------:R-:W-:Y:S02]  /*6d90*/  UIADD3 UR8, UR10, 0x3f, URZ ;  /* 0x0000003f0a087890 */ /* 0x000fe4000fffe03f */
[----:B------:R-:W-:Y:S02]  /*6da0*/  USHF.R.S32.HI UR11, URZ, 0x1f, UR9 ;  /* 0x0000001f3f0b7899 */ /* 0x000fe40008011409 */
[----:B------:R-:W-:-:S02]  /*6db0*/  USHF.R.S32.HI UR14, URZ, 0x1f, UR13 ;  /* 0x0000001f3f0e7899 */ /* 0x000fc4000801140d */
[----:B------:R-:W-:Y:S02]  /*6dc0*/  ULEA.HI UR11, UR11, UR9, URZ, 0x6 ;  /* 0x000000090b0b7291 */ /* 0x000fe4000f8f303f */
[----:B------:R-:W-:Y:S02]  /*6dd0*/  USHF.R.S32.HI UR9, URZ, 0x1f, UR8 ;  /* 0x0000001f3f097899 */ /* 0x000fe40008011408 */
[----:B------:R-:W-:Y:S02]  /*6de0*/  USHF.R.S32.HI UR11, URZ, 0x6, UR11 ;  /* 0x000000063f0b7899 */ /* 0x000fe4000801140b */
[----:B------:R-:W-:Y:S02]  /*6df0*/  ULEA.HI UR8, UR9, UR8, URZ, 0x6 ;  /* 0x0000000809087291 */ /* 0x000fe4000f8f303f */
[----:B------:R-:W-:Y:S02]  /*6e00*/  UISETP.LT.AND UP1, UPT, URZ, UR11, UPT ;  /* 0x0000000b3f00728c */ /* 0x000fe4000bf21270 */
[----:B------:R-:W-:-:S02]  /*6e10*/  USHF.R.S32.HI UR8, URZ, 0x6, UR8 ;  /* 0x000000063f087899 */ /* 0x000fc40008011408 */
[----:B------:R-:W-:Y:S02]  /*6e20*/  USEL UR16, UR13, URZ, !UP0 ;  /* 0x0000003f0d107287 */ /* 0x000fe4000c000000 */
[----:B------:R-:W-:Y:S02]  /*6e30*/  USEL UR9, URZ, UR11, !UP1 ;  /* 0x0000000b3f097287 */ /* 0x000fe4000c800000 */
[----:B------:R-:W-:Y:S01]  /*6e40*/  UIMAD UR13, UR13, UR20, URZ ;  /* 0x000000140d0d72a4 */ /* 0x000fe2000f8e023f */
[----:B------:R-:W-:Y:S01]  /*6e50*/  UMOV UR11, UR8 ;  /* 0x00000008000b7c82 */ /* 0x000fe20008000000 */
[----:B------:R-:W-:Y:S10]  /*6e60*/  @!P0 BRA `(.L_x_1735) ;  /* 0x0000000000208947 */ /* 0x000ff40003800000 */
[----:B------:R-:W-:-:S03]  /*6e70*/  UIADD3 UR6, UR6, 0xbf, UR10 ;  /* 0x000000bf06067890 */ /* 0x000fc6000fffe00a */
[----:B------:R-:W-:Y:S02]  /*6e80*/  ULDC UR10, c[0x0][0x748] ;  /* 0x0001d200000a7ab9 */ /* 0x000fe40000000800 */
[----:B------:R-:W-:-:S04]  /*6e90*/  UIADD3 UR6, UR6, UR10, -UR12 ;  /* 0x0000000a06067290 */ /* 0x000fc8000fffe80c */
[----:B------:R-:W-:-:S04]  /*6ea0*/  USHF.R.S32.HI UR10, URZ, 0x1f, UR6 ;  /* 0x0000001f3f0a7899 */ /* 0x000fc80008011406 */
[----:B------:R-:W-:-:S04]  /*6eb0*/  ULEA.HI UR10, UR10, UR6, URZ, 0x6 ;  /* 0x000000060a0a7291 */ /* 0x000fc8000f8f303f */
[----:B------:R-:W-:-:S04]  /*6ec0*/  USHF.R.S32.HI UR10, URZ, 0x6, UR10 ;  /* 0x000000063f0a7899 */ /* 0x000fc8000801140a */
[----:B------:R-:W-:-:S04]  /*6ed0*/  UISETP.LT.AND UP1, UPT, UR8, UR10, UPT ;  /* 0x0000000a0800728c */ /* 0x000fc8000bf21270 */
[----:B------:R-:W-:-:S12]  /*6ee0*/  USEL UR11, UR8, UR10, UP1 ;  /* 0x0000000a080b7287 */ /* 0x000fd80008800000 */
.L_x_1735:
[----:B------:R-:W-:Y:S02]  /*6ef0*/  UISETP.GT.AND UP1, UPT, UR11, UR9, UPT ;  /* 0x000000090b00728c */ /* 0x000fe4000bf24270 */
[----:B------:R-:W-:Y:S02]  /*6f00*/  USEL UR21, UR14, URZ, !UP0 ;  /* 0x0000003f0e157287 */ /* 0x000fe4000c000000 */
[----:B------:R-:W-:Y:S02]  /*6f10*/  UIADD3 UR23, UP0, UR13, UR7, URZ ;  /* 0x000000070d177290 */ /* 0x000fe4000ff1e03f */
[----:B------:R-:W-:Y:S02]  /*6f20*/  PLOP3.LUT P1, PT, PT, PT, UP1, 0x80, 0x0 ;  /* 0x000000000000781c */ /* 0x000fe40003f2f018 */
[----:B------:R-:W-:Y:S01]  /*6f30*/  ELECT P0, URZ, PT ;  /* 0x00000000003f782f */ /* 0x000fe20003800000 */
[----:B------:R-:W-:-:S10]  /*6f40*/  ULEA.HI.X.SX32 UR10, UR13, UR15, 0x1, UP0 ;  /* 0x0000000f0d0a7291 */ /* 0x000fd400080f0e3f */
[----:B------:R-:W-:Y:S05]  /*6f50*/  @!P1 BRA `(.L_x_1736) ;  /* 0x0000001000909947 */ /* 0x000fea0003800000 */
[----:B------:R-:W-:Y:S01]  /*6f60*/  ULDC.64 UR18, c[0x0][0x2d8] ;  /* 0x0000b60000127ab9 */ /* 0x000fe20000000a00 */
[----:B------:R-:W1:Y:S01]  /*6f70*/  S2R R0, SR_TID.X ;  /* 0x0000000000007919 */ /* 0x000e620000002100 */
[----:B------:R-:W-:Y:S02]  /*6f80*/  UIMAD UR6, UR15, UR18, URZ ;  /* 0x000000120f0672a4 */ /* 0x000fe4000f8e023f */
[----:B------:R-:W-:Y:S02]  /*6f90*/  UIMAD.WIDE.U32 UR12, UR7, UR18, URZ ;  /* 0x00000012070c72a5 */ /* 0x000fe4000f8e003f */
[----:B------:R-:W-:Y:S02]  /*6fa0*/  UIMAD UR19, UR7, UR19, UR6 ;  /* 0x00000013071372a4 */ /* 0x000fe4000f8e0206 */
[----:B------:R-:W-:Y:S02]  /*6fb0*/  UIADD3 UR7, -UR9, UR11, URZ ;  /* 0x0000000b09077290 */ /* 0x000fe4000fffe13f */
[----:B------:R-:W-:-:S02]  /*6fc0*/  UIADD3 UR6, UP0, UR4, UR12, URZ ;  /* 0x0000000c04067290 */ /* 0x000fc4000ff1e03f */
[----:B------:R-:W-:Y:S02]  /*6fd0*/  UIADD3 UR19, UR13, UR19, URZ ;  /* 0x000000130d137290 */ /* 0x000fe4000fffe03f */
[----:B------:R-:W-:Y:S02]  /*6fe0*/  ULOP3.LUT UR17, UR7, 0x1, URZ, 0xc0, !UPT ;  /* 0x0000000107117892 */ /* 0x000fe4000f8ec03f */
[----:B------:R-:W-:Y:S02]  /*6ff0*/  UIADD3.X UR7, UR5, UR19, URZ, UP0, !UPT ;  /* 0x0000001305077290 */ /* 0x000fe400087fe43f */
[----:B------:R-:W-:Y:S01]  /*7000*/  UISETP.NE.U32.AND UP0, UPT, UR17, 0x1, UPT ;  /* 0x000000011100788c */ /* 0x000fe2000bf05070 */
[----:B------:R-:W-:Y:S02]  /*7010*/  ULDC.64 UR14, c[0x0][0x2e0] ;  /* 0x0000b800000e7ab9 */ /* 0x000fe40000000a00 */
[----:B------:R-:W-:-:S03]  /*7020*/  UIMAD UR18, UR21, UR14, URZ ;  /* 0x0000000e151272a4 */ /* 0x000fc6000f8e023f */
[----:B------:R-:W-:Y:S01]  /*7030*/  PLOP3.LUT P1, PT, PT, PT, UP0, 0x80, 0x0 ;  /* 0x000000000000781c */ /* 0x000fe20003f2f008 */
[----:B------:R-:W-:Y:S02]  /*7040*/  UIMAD.WIDE.U32 UR6, UR16, UR14, UR6 ;  /* 0x0000000e100672a5 */ /* 0x000fe4000f8e0006 */
[----:B------:R-:W-:Y:S01]  /*7050*/  UIMAD UR18, UR16, UR15, UR18 ;  /* 0x0000000f101272a4 */ /* 0x000fe2000f8e0212 */
[----:B------:R-:W-:Y:S02]  /*7060*/  ULDC UR21, c[0x0][0x760] ;  /* 0x0001d80000157ab9 */ /* 0x000fe40000000800 */
[----:B------:R-:W-:Y:S02]  /*7070*/  UIMAD UR15, UR20, UR21, URZ ;  /* 0x00000015140f72a4 */ /* 0x000fe4000f8e023f */
[----:B------:R-:W-:Y:S01]  /*7080*/  UIADD3 UR24, UR7, UR18, URZ ;  /* 0x0000001207187290 */ /* 0x000fe2000fffe03f */
[----:B-1----:R-:W-:-:S04]  /*7090*/  LOP3.LUT R9, R0, 0x1f, RZ, 0xc0, !PT ;  /* 0x0000001f00097812 */ /* 0x002fc800078ec0ff */
[----:B------:R-:W-:Y:S07]  /*70a0*/  @P1 BRA `(.L_x_1737) ;  /* 0x00000004006c1947 */ /* 0x000fee0003800000 */
        /* <DEDUP_REMOVED lines=11> */
.L_x_1740:
[----:B------:R-:W2:Y:S04]  /*7160*/  LDG.E.STRONG.GPU R0, desc[UR46][R2.64] ;  /* 0x0000002e02007981 */ /* 0x000ea8000c1ef900 */
[----:B--2---:R-:W-:Y:S01]  /*7170*/  CCTL.IVALL ;  /* 0x00000000ff00798f */ /* 0x004fe20002000000 */
[----:B------:R-:W-:Y:S05]  /*7180*/  YIELD ;  /* 0x0000000000007946 */ /* 0x000fea0003800000 */
[----:B------:R-:W-:-:S13]  /*7190*/  ISETP.NE.AND P1, PT, R0, UR22, PT ;  /* 0x0000001600007c0c */ /* 0x000fda000bf25270 */
[----:B------:R-:W-:Y:S05]  /*71a0*/  @P1 BRA `(.L_x_1740) ;  /* 0xfffffffc00ec1947 */ /* 0x000fea000383ffff */
.L_x_1739:
[----:B------:R-:W-:Y:S05]  /*71b0*/  BSYNC B0 ;  /* 0x0000000000007941 */ /* 0x000fea0003800000 */
.L_x_1738:
[----:B------:R-:W-:-:S03]  /*71c0*/  UMOV UR17, 0xffffffff ;  /* 0xffffffff00117882 */ /* 0x000fc60000000000 */
[----:B------:R-:W-:Y:S05]  /*71d0*/  BRA.DIV UR17, `(.L_x_1741) ;  /* 0x0000004611887947 */ /* 0x000fea000b800000 */
[----:B------:R-:W-:Y:S01]  /*71e0*/  NOP ;  /* 0x0000000000007918 */ /* 0x000fe20000000000 */
.L_x_1824:
        /* <DEDUP_REMOVED lines=22> */
.L_x_1743:
[----:B------:R-:W-:Y:S05]  /*7350*/  BSYNC B0 ;  /* 0x0000000000007941 */ /* 0x000fea0003800000 */
.L_x_1742:
        /* <DEDUP_REMOVED lines=20> */
.L_x_1745:
[----:B------:R-:W-:Y:S05]  /*74a0*/  BSYNC B0 ;  /* 0x0000000000007941 */ /* 0x000fea0003800000 */
.L_x_1744:
[----:B------:R-:W-:Y:S06]  /*74b0*/  BAR.ARV 0xa, 0xa0 ;  /* 0x0282800000007b1d */ /* 0x000fec0000002000 */
[----:B------:R-:W-:Y:S04]  /*74c0*/  BSSY B0, `(.L_x_1746) ;  /* 0x0000003000007945 */ /* 0x000fe80003800000 */
[----:B------:R-:W-:Y:S05]  /*74d0*/  @!P0 BRA `(.L_x_1747) ;  /* 0x0000000000048947 */ /* 0x000fea0003800000 */
[----:B------:R-:W-:-:S04]  /*74e0*/  DEPBAR.LE SB0, 0x0 ;  /* 0x000080000000791a */ /* 0x000fc80000000000 */
.L_x_1747:
[----:B------:R-:W-:Y:S05]  /*74f0*/  BSYNC B0 ;  /* 0x0000000000007941 */ /* 0x000fea0003800000 */
.L_x_1746:
        /* <DEDUP_REMOVED lines=19> */
.L_x_1749:
[----:B------:R-:W-:Y:S05]  /*7630*/  BSYNC B0 ;  /* 0x0000000000007941 */ /* 0x000fea0003800000 */
.L_x_1748:
[----:B------:R-:W-:Y:S01]  /*7640*/  UIADD3 UR17, UR9, 0x1, URZ ;  /* 0x0000000109117890 */ /* 0x000fe2000fffe03f */
[----:B------:R-:W-:Y:S11]  /*7650*/  BRA `(.L_x_1750) ;  /* 0x0000000000047947 */ /* 0x000ff60003800000 */
.L_x_1737:
[----:B------:R-:W-:-:S05]  /*7660*/  UMOV UR17, UR9 ;  /* 0x0000000900117c82 */ /* 0x000fca0008000000 */
.L_x_1750:
[----:B------:R-:W-:-:S04]  /*7670*/  UIADD3 UR9, UR9, 0x1, URZ ;  /* 0x0000000109097890 */ /* 0x000fc8000fffe03f */
[----:B------:R-:W-:-:S03]  /*7680*/  UISETP.NE.AND UP0, UPT, UR11, UR9, UPT ;  /* 0x000000090b00728c */ /* 0x000fc6000bf05270 */
[----:B------:R-:W-:-:S03]  /*7690*/  UMOV UR9, UR17 ;  /* 0x0000001100097c82 */ /* 0x000fc60008000000 */
[----:B------:R-:W-:-:S13]  /*76a0*/  PLOP3.LUT P1, PT, PT, PT, UP0, 0x80, 0x0 ;  /* 0x000000000000781c */ /* 0x000fda0003f2f008 */
[----:B------:R-:W-:Y:S05]  /*76b0*/  @!P1 BRA `(.L_x_1736) ;  /* 0x0000000800b89947 */ /* 0x000fea0003800000 */
[----:B------:R-:W-:Y:S01]  /*76c0*/  UMOV UR13, UR19 ;  /* 0x00000013000d7c82 */ /* 0x000fe20008000000 */
[----:B------:R-:W-:Y:S01]  /*76d0*/  ULDC.64 UR20, c[0x0][0x2c0] ;  /* 0x0000b00000147ab9 */ /* 0x000fe20000000a00 */
[----:B------:R-:W-:Y:S01]  /*76e0*/  UIMAD.WIDE.U32 UR12, UR16, UR14, UR12 ;  /* 0x0000000e100c72a5 */ /* 0x000fe2000f8e000c */
[----:B------:R-:W-:-:S03]  /*76f0*/  UMOV UR9, UR17 ;  /* 0x0000001100097c82 */ /* 0x000fc60008000000 */
[----:B------:R-:W-:-:S04]  /*7700*/  UIADD3 UR4, UP0, UR4, UR12, URZ ;  /* 0x0000000c04047290 */ /* 0x000fc8000ff1e03f */
[----:B------:R-:W-:Y:S02]  /*7710*/  UIADD3.X UR5, UR5, UR18, UR13, UP0, !UPT ;  /* 0x0000001205057290 */ /* 0x000fe400087fe40d */
[----:B------:R-:W-:-:S04]  /*7720*/  ULEA UR14, UP0, UR4, UR20, 0x2 ;  /* 0x00000014040e7291 */ /* 0x000fc8000f80103f */
[----:B------:R-:W-:Y:S02]  /*7730*/  ULEA.HI.X UR5, UR4, UR21, UR5, 0x2, UP0 ;  /* 0x0000001504057291 */ /* 0x000fe400080f1405 */
[----:B------:R-:W-:Y:S01]  /*7740*/  UIADD3 UR14, UP0, UR14, 0x3000, URZ ;  /* 0x000030000e0e7890 */ /* 0x000fe2000ff1e03f */
[----:B------:R-:W-:-:S03]  /*7750*/  UMOV UR4, URZ ;  /* 0x0000003f00047c82 */ /* 0x000fc60008000000 */
[----:B------:R-:W-:-:S12]  /*7760*/  UIADD3.X UR5, URZ, UR5, URZ, UP0, !UPT ;  /* 0x000000053f057290 */ /* 0x000fd800087fe43f */
.L_x_1775:
        /* <DEDUP_REMOVED lines=11> */
.L_x_1753:
[----:B------:R-:W2:Y:S04]  /*7820*/  LDG.E.STRONG.GPU R0, desc[UR46][R2.64] ;  /* 0x0000002e02007981 */ /* 0x000ea8000c1ef900 */
[----:B--2---:R-:W-:Y:S01]  /*7830*/  CCTL.IVALL ;  /* 0x00000000ff00798f */ /* 0x004fe20002000000 */
[----:B------:R-:W-:Y:S05]  /*7840*/  YIELD ;  /* 0x0000000000007946 */ /* 0x000fea0003800000 */
[----:B------:R-:W-:-:S13]  /*7850*/  ISETP.NE.AND P1, PT, R0, UR22, PT ;  /* 0x0000001600007c0c */ /* 0x000fda000bf25270 */
[----:B------:R-:W-:Y:S05]  /*7860*/  @P1 BRA `(.L_x_1753) ;  /* 0xfffffffc00ec1947 */ /* 0x000fea000383ffff */
.L_x_1752:
[----:B------:R-:W-:Y:S05]  /*7870*/  BSYNC B0 ;  /* 0x0000000000007941 */ /* 0x000fea0003800000 */
.L_x_1751:
[----:B------:R-:W-:-:S03]  /*7880*/  UMOV UR16, 0xffffffff ;  /* 0xffffffff00107882 */ /* 0x000fc60000000000 */
[----:B------:R-:W-:Y:S05]  /*7890*/  BRA.DIV UR16, `(.L_x_1754) ;  /* 0x0000003e10f47947 */ /* 0x000fea000b800000 */
[----:B------:R-:W-:Y:S01]  /*78a0*/  NOP ;  /* 0x0000000000007918 */ /* 0x000fe20000000000 */
.L_x_1827:
        /* <DEDUP_REMOVED lines=9> */
[----:B------:R-:W-:-:S03]  /*7940*/  UMOV UR27, 0x14f00000 ;  /* 0x14f00000001b7882 */ /* 0x000fc60000000000 */
[----:B------:R-:W-:Y:S02]  /*7950*/  ULEA.HI.X.SX32 UR16, UR16, UR24, 0x1, UP0 ;  /* 0x0000001810107291 */ /* 0x000fe400080f0e3f */
[----:B------:R-:W-:-:S04]  /*7960*/  ULEA UR18, UP0, UR26, UR18, 0x2 ;  /* 0x000000121a127291 */ /* 0x000fc8000f80103f */
[----:B------:R-:W-:-:S03]  /*7970*/  ULEA.HI.X UR19, UR26, UR19, UR16, 0x2, UP0 ;  /* 0x000000131a137291 */ /* 0x000fc600080f1410 */
[----:B------:R-:W-:Y:S01]  /*7980*/  UMOV UR16, 0x300 ;  /* 0x0000030000107882 */ /* 0x000fe20000000000 */
[----:B------:R-:W-:Y:S01]  /*7990*/  UMOV UR26, 0x0 ;  /* 0x00000000001a7882 */ /* 0x000fe20000000000 */
[----:B-1----:R-:W-:-:S04]  /*79a0*/  ULEA UR21, UR25, UR21, 0x18 ;  /* 0x0000001519157291 */ /* 0x002fc8000f8ec03f */
[----:B------:R-:W-:-:S09]  /*79b0*/  UIADD3 UR21, UR21, 0xc000, URZ ;  /* 0x0000c00015157890 */ /* 0x000fd2000fffe03f */
[----:B------:R1:W-:Y:S02]  /*79c0*/  UBLKRED.G.S.ADD.F32.RN [UR18], [UR21], UR16, desc[UR26] ;  /* 0x00001a12150073bb */ /* 0x0003e400080a1410 */
[----:B-1----:R0:W-:Y:S02]  /*79d0*/  UTMACMDFLUSH ;  /* 0x00000000000079b7 */ /* 0x0021e40000000000 */
.L_x_1756:
[----:B------:R-:W-:Y:S05]  /*79e0*/  BSYNC B0 ;  /* 0x0000000000007941 */ /* 0x000fea0003800000 */
.L_x_1755:
[----:B------:R-:W-:Y:S01]  /*79f0*/  UIMAD UR16, UR17, 0x1800, UR4 ;  /* 0x00001800111078a4 */ /* 0x000fe2000f8e0204 */
[----:B------:R-:W-:Y:S06]  /*7a00*/  BAR.SYNC.DEFER_BLOCKING 0xe, 0xa0 ;  /* 0x0382800000007b1d */ /* 0x000fec0000010000 */
[----:B------:R-:W-:Y:S01]  /*7a10*/  UMOV UR18, UR14 ;  /* 0x0000000e00127c82 */ /* 0x000fe20008000000 */
[----:B------:R-:W-:Y:S01]  /*7a20*/  UMOV UR19, UR5 ;  /* 0x0000000500137c82 */ /* 0x000fe20008000000 */
[----:B------:R-:W-:Y:S01]  /*7a30*/  BSSY B0, `(.L_x_1757) ;  /* 0x000000d000007945 */ /* 0x000fe20003800000 */
[----:B------:R-:W-:-:S03]  /*7a40*/  UIMAD.WIDE UR18, UR16, 0x4, UR18 ;  /* 0x00000004101278a5 */ /* 0x000fc6000f8e0212 */
[----:B------:R-:W-:Y:S09]  /*7a50*/  @!P0 BRA `(.L_x_1758) ;  /* 0x0000000000288947 */ /* 0x000ff20003800000 */
        /* <DEDUP_REMOVED lines=10> */
.L_x_1758:
[----:B------:R-:W-:Y:S05]  /*7b00*/  BSYNC B0 ;  /* 0x0000000000007941 */ /* 0x000fea0003800000 */
.L_x_1757:
[----:B------:R-:W-:Y:S06]  /*7b10*/  BAR.ARV 0xa, 0xa0 ;  /* 0x0282800000007b1d */ /* 0x000fec0000002000 */
[----:B------:R-:W-:Y:S04]  /*7b20*/  BSSY B0, `(.L_x_1759) ;  /* 0x0000003000007945 */ /* 0x000fe80003800000 */
[----:B------:R-:W-:Y:S05]  /*7b30*/  @!P0 BRA `(.L_x_1760) ;  /* 0x0000000000048947 */ /* 0x000fea0003800000 */
[----:B------:R-:W-:-:S04]  /*7b40*/  DEPBAR.LE SB0, 0x0 ;  /* 0x000080000000791a */ /* 0x000fc80000000000 */
.L_x_1760:
[----:B------:R-:W-:Y:S05]  /*7b50*/  BSYNC B0 ;  /* 0x0000000000007941 */ /* 0x000fea0003800000 */
.L_x_1759:
        /* <DEDUP_REMOVED lines=19> */
.L_x_1762:
[----:B------:R-:W-:Y:S05]  /*7c90*/  BSYNC B0 ;  /* 0x0000000000007941 */ /* 0x000fea0003800000 */
.L_x_1761:
        /* <DEDUP_REMOVED lines=9> */
.L_x_1765:
[----:B------:R-:W2:Y:S04]  /*7d30*/  LDG.E.STRONG.GPU R0, desc[UR46][R2.64] ;  /* 0x0000002e02007981 */ /* 0x000ea8000c1ef900 */
[----:B--2---:R-:W-:Y:S01]  /*7d40*/  CCTL.IVALL ;  /* 0x00000000ff00798f */ /* 0x004fe20002000000 */
[----:B------:R-:W-:Y:S05]  /*7d50*/  YIELD ;  /* 0x0000000000007946 */ /* 0x000fea0003800000 */
[----:B------:R-:W-:-:S13]  /*7d60*/  ISETP.NE.AND P1, PT, R0, UR22, PT ;  /* 0x0000001600007c0c */ /* 0x000fda000bf25270 */
[----:B------:R-:W-:Y:S05]  /*7d70*/  @P1 BRA `(.L_x_1765) ;  /* 0xfffffffc00ec1947 */ /* 0x000fea000383ffff */
.L_x_1764:
[----:B------:R-:W-:Y:S05]  /*7d80*/  BSYNC B0 ;  /* 0x0000000000007941 */ /* 0x000fea0003800000 */
.L_x_1763:
[----:B------:R-:W-:-:S03]  /*7d90*/  UMOV UR12, 0xffffffff ;  /* 0xffffffff000c7882 */ /* 0x000fc60000000000 */
[----:B------:R-:W-:Y:S05]  /*7da0*/  BRA.DIV UR12, `(.L_x_1766) ;  /* 0x0000003a0ccc7947 */ /* 0x000fea000b800000 */
[----:B------:R-:W-:Y:S01]  /*7db0*/  NOP ;  /* 0x0000000000007918 */ /* 0x000fe20000000000 */
.L_x_1830:
        /* <DEDUP_REMOVED lines=15> */
.L_x_1768:
[----:B------:R-:W-:Y:S05]  /*7eb0*/  BSYNC B0 ;  /* 0x0000000000007941 */ /* 0x000fea0003800000 */
.L_x_1767:
        /* <DEDUP_REMOVED lines=15> */
.L_x_1770:
[----:B------:R-:W-:Y:S05]  /*7fb0*/  BSYNC B0 ;  /* 0x0000000000007941 */ /* 0x000fea0003800000 */
.L_x_1769:
[----:B------:R-:W-:Y:S06]  /*7fc0*/  BAR.ARV 0xa, 0xa0 ;  /* 0x0282800000007b1d */ /* 0x000fec0000002000 */
[----:B------:R-:W-:Y:S04]  /*7fd0*/  BSSY B0, `(.L_x_1771) ;  /* 0x0000003000007945 */ /* 0x000fe80003800000 */
[----:B------:R-:W-:Y:S05]  /*7fe0*/  @!P0 BRA `(.L_x_1772) ;  /* 0x0000000000048947 */ /* 0x000fea0003800000 */
[----:B------:R-:W-:-:S04]  /*7ff0*/  DEPBAR.LE SB0, 0x0 ;  /* 0x000080000000791a */ /* 0x000fc80000000000 */
.L_x_1772:
[----:B------:R-:W-:Y:S05]  /*8000*/  BSYNC B0 ;  /* 0x0000000000007941 */ /* 0x000fea0003800000 */
.L_x_1771:
        /* <DEDUP_REMOVED lines=19> */
.L_x_1774:
[----:B------:R-:W-:Y:S05]  /*8140*/  BSYNC B0 ;  /* 0x0000000000007941 */ /* 0x000fea0003800000 */
.L_x_1773:
[----:B------:R-:W-:Y:S02]  /*8150*/  UIADD3 UR9, UR9, 0x2, URZ ;  /* 0x0000000209097890 */ /* 0x000fe4000fffe03f */
[----:B------:R-:W-:Y:S02]  /*8160*/  UIADD3 UR4, UR4, 0x3000, URZ ;  /* 0x0000300004047890 */ /* 0x000fe4000fffe03f */
[----:B------:R-:W-:-:S06]  /*8170*/  UISETP.GE.AND UP0, UPT, UR9, UR11, UPT ;  /* 0x0000000b0900728c */ /* 0x000fcc000bf06270 */
[----:B------:R-:W-:-:S13]  /*8180*/  PLOP3.LUT P1, PT, PT, PT, UP0, 0x80, 0x0 ;  /* 0x000000000000781c */ /* 0x000fda0003f2f008 */
[----:B------:R-:W-:Y:S05]  /*8190*/  @!P1 BRA `(.L_x_1775) ;  /* 0xfffffff400749947 */ /* 0x000fea000383ffff */
.L_x_1736:
        /* <DEDUP_REMOVED lines=41> */
.L_x_1778:
[----:B------:R-:W-:Y:S05]  /*8430*/  BSYNC B0 ;  /* 0x0000000000007941 */ /* 0x000fea0003800000 */
.L_x_1777:
[----:B------:R-:W-:Y:S05]  /*8440*/  BRA `(.L_x_1779) ;  /* 0x0000000000047947 */ /* 0x000fea0003800000 */
.L_x_1776:
[----:B------:R-:W-:-:S05]  /*8450*/  UMOV UR4, UR9 ;  /* 0x0000000900047c82 */ /* 0x000fca0008000000 */
.L_x_1779:
        /* <DEDUP_REMOVED lines=11> */
.L_x_1784:
        /* <DEDUP_REMOVED lines=24> */
.L_x_1781:
[----:B------:R-:W-:Y:S05]  /*8690*/  BSYNC B0 ;  /* 0x0000000000007941 */ /* 0x000fea0003800000 */
.L_x_1780:
        /* <DEDUP_REMOVED lines=24> */
.L_x_1783:
[----:B------:R-:W-:Y:S05]  /*8820*/  BSYNC B0 ;  /* 0x0000000000007941 */ /* 0x000fea0003800000 */
.L_x_1782:
[----:B------:R-:W-:Y:S02]  /*8830*/  UIADD3 UR7, UR7, 0x2, URZ ;  /* 0x0000000207077890 */ /* 0x000fe4000fffe03f */
[----:B------:R-:W-:Y:S02]  /*8840*/  ULEA UR5, UR19, UR5, 0x1 ;  /* 0x0000000513057291 */ /* 0x000fe4000f8e083f */
[----:B------:R-:W-:Y:S02]  /*8850*/  ULEA UR6, UR19, UR6, 0x1 ;  /* 0x0000000613067291 */ /* 0x000fe4000f8e083f */
[----:B------:R-:W-:-:S13]  /*8860*/  ISETP.NE.AND P0, PT, RZ, UR7, PT ;  /* 0x00000007ff007c0c */ /* 0x000fda000bf05270 */
[----:B------:R-:W-:Y:S05]  /*8870*/  @!P0 BRA `(.L_x_1687) ;  /* 0x0000002c00748947 */ /* 0x000fea0003800000 */
[----:B------:R-:W-:Y:S05]  /*8880*/  BRA `(.L_x_1784) ;  /* 0xfffffffc00207947 */ /* 0x000fea000383ffff */
.L_x_1728:
        /* <DEDUP_REMOVED lines=14> */
.L_x_1785:
        /* <DEDUP_REMOVED lines=14> */
.L_x_1787:
[----:B------:R-:W-:-:S05]  /*8a50*/  ULDC UR4, c[0x0][0x8bc] ;  /* 0x00022f0000047ab9 */ /* 0x000fca0000000800 */
.L_x_1786:
        /* <DEDUP_REMOVED lines=59> */
.L_x_1789:
        /* <DEDUP_REMOVED lines=13> */
.L_x_1790:
        /* <DEDUP_REMOVED lines=8> */
.L_x_1791:
        /* <DEDUP_REMOVED lines=21> */
.L_x_1792:
        /* <DEDUP_REMOVED lines=50> */
.L_x_1831:
        /* <DEDUP_REMOVED lines=15> */
.L_x_1795:
        /* <DEDUP_REMOVED lines=127> */
.L_x_1806:
[----:B-123--:R-:W-:-:S04]  /*9cb0*/  SHF.L.U32 R18, R10, 0x1f, RZ ;  /* 0x0000001f0a127819 */ /* 0x00efc800000006ff */
[----:B------:R-:W2:Y:S02]  /*9cc0*/  SYNCS.PHASECHK.TRANS64.TRYWAIT P1, [R15+URZ+0x26840], R18 ;  /* 0x026840120f0075a7 */ /* 0x000ea4000802017f */
[----:B--2---:R-:W-:Y:S05]  /*9cd0*/  @!P1 BRA `(.L_x_1798) ;  /* 0x0000001c00309947 */ /* 0x004fea0003800000 */
.L_x_1832:
        /* <DEDUP_REMOVED lines=8> */
.L_x_1799:
        /* <DEDUP_REMOVED lines=44> */
.L_x_1833:
        /* <DEDUP_REMOVED lines=8> */
.L_x_1801:
        /* <DEDUP_REMOVED lines=44> */
.L_x_1834:
        /* <DEDUP_REMOVED lines=8> */
.L_x_1803:
        /* <DEDUP_REMOVED lines=38> */
.L_x_1836:
        /* <DEDUP_REMOVED lines=8> */
.L_x_1805:
        /* <DEDUP_REMOVED lines=44> */
.L_x_1797:
[----:B------:R-:W4:Y:S02]  /*a980*/  LDL.LU R4, [R1+0x4] ;  /* 0x0000040001047983 */ /* 0x000f240000300800 */
[----:B----4-:R-:W-:Y:S02]  /*a990*/  ISETP.NE.AND P1, PT, R4, RZ, PT ;  /* 0x000000ff0400720c */ /* 0x010fe40003f25270 */
[----:B------:R4:W5:Y:S11]  /*a9a0*/  LDL R4, [R1] ;  /* 0x0000000001047983 */ /* 0x0009760000100800 */
[----:B----4-:R-:W-:Y:S05]  /*a9b0*/  @!P1 BRA `(.L_x_1796) ;  /* 0x0000000400949947 */ /* 0x010fea0003800000 */
[----:B------:R-:W-:-:S04]  /*a9c0*/  SHF.L.U32 R12, R10, 0x1f, RZ ;  /* 0x0000001f0a0c7819 */ /* 0x000fc800000006ff */
[----:B------:R-:W4:Y:S02]  /*a9d0*/  SYNCS.PHASECHK.TRANS64.TRYWAIT P1, [R15+URZ+0x26840], R12 ;  /* 0x0268400c0f0075a7 */ /* 0x000f24000802017f */
[----:B----4-:R-:W-:Y:S05]  /*a9e0*/  @!P1 BRA `(.L_x_1807) ;  /* 0x0000001000409947 */ /* 0x010fea0003800000 */
.L_x_1837:
        /* <DEDUP_REMOVED lines=8> */
.L_x_1808:
        /* <DEDUP_REMOVED lines=41> */
.L_x_1838:
        /* <DEDUP_REMOVED lines=8> */
.L_x_1810:
        /* <DEDUP_REMOVED lines=41> */
.L_x_1796:
[----:B------:R-:W1:Y:S01]  /*b010*/  S2R R0, SR_TID.X ;  /* 0x0000000000007919 */ /* 0x000e620000002100 */
[----:B------:R-:W-:Y:S01]  /*b020*/  IMAD R3, R16, 0x8, R15 ;  /* 0x0000000810037824 */ /* 0x000fe200078e020f */
[----:B-1----:R-:W-:Y:S02]  /*b030*/  LOP3.LUT R2, R0, 0x7f, RZ, 0xc0, !PT ;  /* 0x0000007f00027812 */ /* 0x002fe400078ec0ff */
[----:B------:R-:W-:Y:S02]  /*b040*/  SHF.L.U32 R0, R10, 0x1f, RZ ;  /* 0x0000001f0a007819 */ /* 0x000fe400000006ff */
[----:B------:R-:W-:Y:S02]  /*b050*/  ISETP.NE.AND P1, PT, R2, RZ, PT ;  /* 0x000000ff0200720c */ /* 0x000fe40003f25270 */
[----:B------:R-:W1:Y:S02]  /*b060*/  SYNCS.PHASECHK.TRANS64.TRYWAIT P0, [R3+URZ+0x26840], R0 ;  /* 0x02684000030075a7 */ /* 0x000e64000800017f */
[----:B-1----:R-:W-:Y:S09]  /*b070*/  @!P0 BRA `(.L_x_1811) ;  /* 0x0000000800c48947 */ /* 0x002ff20003800000 */
.L_x_1839:
[----:B------:R-:W-:Y:S05]  /*b080*/  @P1 BRA `(.L_x_1812) ;  /* 0x0000000000181947 */ /* 0x000fea0003800000 */
[----:B------:R-:W1:Y:S01]  /*b090*/  S2R R2, SR_TID.X ;  /* 0x0000000000027919 */ /* 0x000e620000002100 */
[----:B------:R-:W-:-:S04]  /*b0a0*/  IMAD.MOV.U32 R0, RZ, RZ, 0x3100 ;  /* 0x00003100ff007424 */ /* 0x000fc800078e00ff */
[----:B------:R1:W-:Y:S02]  /*b0b0*/  SYNCS.ARRIVE.TRANS64 RZ, [R3+URZ+0x26830], R0 ;  /* 0x0268300003ff79a7 */ /* 0x0003e4000800003f */
[----:B-1----:R-:W-:-:S13]  /*b0c0*/  LOP3.LUT P0, RZ, R2, 0x1f, RZ, 0xc0, !PT ;  /* 0x0000001f02ff7812 */ /* 0x002fda000780c0ff */
[----:B------:R-:W-:Y:S05]  /*b0d0*/  @!P0 BRA `(.L_x_1812) ;  /* 0x0000000000048947 */ /* 0x000fea0003800000 */
[----:B------:R-:W-:Y:S01]  /*b0e0*/  BPT.TRAP 0x1 ;  /* 0x000000040000795c */ /* 0x000fe20000300000 */
.L_x_1812:
        /* <DEDUP_REMOVED lines=48> */
.L_x_1793:
[----:B------:R-:W-:Y:S05]  /*b3f0*/  BSYNC B0 ;  /* 0x0000000000007941 */ /* 0x000fea0003800000 */
.L_x_1788:
[----:B------:R-:W-:-:S03]  /*b400*/  UMOV UR8, 0xffffffff ;  /* 0xffffffff00087882 */ /* 0x000fc60000000000 */
[----:B------:R-:W-:Y:S05]  /*b410*/  BRA.DIV UR8, `(.L_x_1813) ;  /* 0x0000000608f07947 */ /* 0x000fea000b800000 */
[----:B------:R-:W-:-:S13]  /*b420*/  ELECT P6, URZ, PT ;  /* 0x00000000003f782f */ /* 0x000fda00038c0000 */
.L_x_1842:
[----:B------:R-:W-:Y:S05]  /*b430*/  @!P6 BRA `(.L_x_1687) ;  /* 0x000000000084e947 */ /* 0x000fea0003800000 */
[----:B------:R-:W-:-:S06]  /*b440*/  ULOP3.LUT UR8, UR38, 0x2, URZ, 0xfc, !UPT ;  /* 0x0000000226087892 */ /* 0x000fcc000f8efc3f */
[----:B------:R-:W-:-:S05]  /*b450*/  IMAD.U32 R2, RZ, RZ, UR8 ;  /* 0x00000008ff027e24 */ /* 0x000fca000f8e00ff */
[----:B------:R-:W-:-:S13]  /*b460*/  ISETP.NE.AND P2, PT, R2, 0x3, PT ;  /* 0x000000030200780c */ /* 0x000fda0003f45270 */
[----:B------:R-:W-:Y:S05]  /*b470*/  @!P2 BRA `(.L_x_1814) ;  /* 0x000000000004a947 */ /* 0x000fea0003800000 */
[----:B---3--:R-:W-:Y:S01]  /*b480*/  BPT.TRAP 0x1 ;  /* 0x000000040000795c */ /* 0x008fe20000300000 */
.L_x_1814:
        /* <DEDUP_REMOVED lines=15> */
.L_x_1843:
[----:B------:R-:W2:Y:S02]  /*b580*/  SYNCS.PHASECHK.TRANS64.TRYWAIT P0, [R3+URZ], R2 ;  /* 0x00000002030075a7 */ /* 0x000ea4000800017f */
[----:B--2---:R-:W-:Y:S05]  /*b590*/  @!P0 BRA `(.L_x_1816) ;  /* 0x0000000400c48947 */ /* 0x004fea0003800000 */
.L_x_1844:
[----:B------:R-:W-:Y:S05]  /*b5a0*/  @!P2 BRA `(.L_x_1817) ;  /* 0x000000000004a947 */ /* 0x000fea0003800000 */
[----:B---3--:R-:W-:Y:S01]  /*b5b0*/  BPT.TRAP 0x1 ;  /* 0x000000040000795c */ /* 0x008fe20000300000 */
.L_x_1817:
[----:B--2---:R-:W-:-:S04]  /*b5c0*/  VIADD R3, R8, 0x26840 ;  /* 0x0002684008037836 */ /* 0x004fc80000000000 */
[----:B------:R-:W-:-:S04]  /*b5d0*/  IMAD R5, R0, 0x8, R3 ;  /* 0x0000000800057824 */ /* 0x000fc800078e0203 */
[----:B------:R-:W2:Y:S02]  /*b5e0*/  SYNCS.PHASECHK.TRANS64.TRYWAIT P0, [R5+URZ], R4 ;  /* 0x00000004050075a7 */ /* 0x000ea4000800017f */
[----:B--2---:R-:W-:Y:S05]  /*b5f0*/  @!P0 BRA `(.L_x_1818) ;  /* 0x0000000400c08947 */ /* 0x004fea0003800000 */
.L_x_1845:
[----:B------:R-:W-:-:S07]  /*b600*/  IMAD R3, R6, 0x8, R3 ;  /* 0x0000000806037824 */ /* 0x000fce00078e0203 */
.L_x_1819:
[----:B----4-:R4:W1:Y:S02]  /*b610*/  SYNCS.PHASECHK.TRANS64.TRYWAIT P0, [R3+URZ], R2 ;  /* 0x00000002030075a7 */ /* 0x010864000800017f */
[----:B-1----:R-:W-:Y:S05]  /*b620*/  @!P0 NANOSLEEP.SYNCS 0x989680 ;  /* 0x009896800000895d */ /* 0x002fea0003900000 */
[----:B------:R-:W1:Y:S02]  /*b630*/  @!P0 SYNCS.PHASECHK.TRANS64 P0, [R3+URZ], R2 ;  /* 0x00000002030085a7 */ /* 0x000e64000800007f */
[----:B-1----:R-:W-:Y:S05]  /*b640*/  @!P0 BRA `(.L_x_1819) ;  /* 0xfffffffc00f08947 */ /* 0x002fea000383ffff */
.L_x_1687:
[----:B---3--:R-:W-:Y:S05]  /*b650*/  BSYNC B6 ;  /* 0x0000000000067941 */ /* 0x008fea0003800000 */
.L_x_1681:
[----:B------:R-:W-:Y:S05]  /*b660*/  EXIT ;  /* 0x000000000000794d */ /* 0x000fea0003800000 */
.L_x_1698:
[----:B------:R-:W-:Y:S02]  /*b670*/  IMAD.MOV.U32 R13, RZ, RZ, R16 ;  /* 0x000000ffff0d7224 */ /* 0x000fe400078e0010 */
[----:B------:R-:W-:Y:S02]  /*b680*/  IMAD.MOV.U32 R12, RZ, RZ, RZ ;  /* 0x000000ffff0c7224 */ /* 0x000fe400078e00ff */
[----:B------:R-:W-:Y:S02]  /*b690*/  IMAD.MOV.U32 R11, RZ, RZ, 0x1f ;  /* 0x0000001fff0b7424 */ /* 0x000fe400078e00ff */
[----:B------:R-:W-:-:S07]  /*b6a0*/  IMAD.MOV.U32 R15, RZ, RZ, -0x1 ;  /* 0xffffffffff0f7424 */ /* 0x000fce00078e00ff */
[----:B------:R-:W-:Y:S05]  /*b6b0*/  WARPSYNC.COLLECTIVE R15, `(.L_x_1820) ;  /* 0x000000000f087348 */ /* 0x000fea0003c00000 */
[----:B------:R1:W2:Y:S02]  /*b6c0*/  SHFL.IDX P6, R14, R13, R12, R11 ;  /* 0x0000000c0d0e7389 */ /* 0x0002a400000c000b */
[----:B-12---:R-:W-:Y:S01]  /*b6d0*/  ENDCOLLECTIVE ;  /* 0x000000000000791b */ /* 0x006fe20003800000 */
.L_x_1820:
[----:B------:R-:W-:Y:S05]  /*b6e0*/  BRA `(.L_x_1821) ;  /* 0xffffff5c00847947 */ /* 0x000fea000383ffff */
.L_x_1700:
[----:B--2---:R2:W3:Y:S02]  /*b6f0*/  SYNCS.PHASECHK.TRANS64.TRYWAIT P0, [R18+URZ+0x26800], R5 ;  /* 0x02680005120075a7 */ /* 0x0044e4000800017f */
[----:B---3--:R-:W-:Y:S05]  /*b700*/  @!P0 NANOSLEEP.SYNCS 0x989680 ;  /* 0x009896800000895d */ /* 0x008fea0003900000 */
[----:B------:R-:W3:Y:S02]  /*b710*/  @!P0 SYNCS.PHASECHK.TRANS64 P0, [R18+URZ+0x26800], R5 ;  /* 0x02680005120085a7 */ /* 0x000ee4000800007f */
[----:B---3--:R-:W-:Y:S05]  /*b720*/  @!P0 BRA `(.L_x_1700) ;  /* 0xfffffffc00f08947 */ /* 0x008fea000383ffff */
[----:B------:R-:W-:Y:S05]  /*b730*/  BRA `(.L_x_1699) ;  /* 0xffffff5c00ac7947 */ /* 0x000fea000383ffff */
.L_x_1705:
[----:B--2---:R-:W-:-:S04]  /*b740*/  IMAD.U32 R7, RZ, RZ, UR7 ;  /* 0x00000007ff077e24 */ /* 0x004fc8000f8e00ff */
[----:B------:R2:W3:Y:S03]  /*b750*/  SYNCS.PHASECHK.TRANS64.TRYWAIT P0, [R7+URZ+0x26810], R16 ;  /* 0x02681010070075a7 */ /* 0x0004e6000800017f */
[----:B---3--:R-:W-:Y:S05]  /*b760*/  @!P0 NANOSLEEP.SYNCS 0x989680 ;  /* 0x009896800000895d */ /* 0x008fea0003900000 */
[----:B------:R-:W3:Y:S02]  /*b770*/  @!P0 SYNCS.PHASECHK.TRANS64 P0, [R7+URZ+0x26810], R16 ;  /* 0x02681010070085a7 */ /* 0x000ee4000800007f */
[----:B---3--:R-:W-:Y:S05]  /*b780*/  @!P0 BRA `(.L_x_1705) ;  /* 0xfffffffc00ec8947 */ /* 0x008fea000383ffff */
[----:B------:R-:W-:Y:S05]  /*b790*/  BRA `(.L_x_1704) ;  /* 0xffffff6800007947 */ /* 0x000fea000383ffff */
.L_x_1709:
[----:B------:R-:W-:-:S04]  /*b7a0*/  IMAD.U32 R121, RZ, RZ, UR7 ;  /* 0x00000007ff797e24 */ /* 0x000fc8000f8e00ff */
[----:B------:R1:W1:Y:S03]  /*b7b0*/  SYNCS.PHASECHK.TRANS64.TRYWAIT P0, [R121+URZ+0x26830], R16 ;  /* 0x02683010790075a7 */ /* 0x000266000800017f */
[----:B-1----:R-:W-:Y:S05]  /*b7c0*/  @!P0 NANOSLEEP.SYNCS 0x989680 ;  /* 0x009896800000895d */ /* 0x002fea0003900000 */
[----:B------:R-:W1:Y:S02]  /*b7d0*/  @!P0 SYNCS.PHASECHK.TRANS64 P0, [R121+URZ+0x26830], R16 ;  /* 0x02683010790085a7 */ /* 0x000e64000800007f */
[----:B-1----:R-:W-:Y:S05]  /*b7e0*/  @!P0 BRA `(.L_x_1709) ;  /* 0xfffffffc00ec8947 */ /* 0x002fea000383ffff */
[----:B------:R-:W-:Y:S05]  /*b7f0*/  BRA `(.L_x_1708) ;  /* 0xffffff6c00087947 */ /* 0x000fea000383ffff */
.L_x_1741:
[----:B------:R-:W-:Y:S01]  /*b800*/  BSSY B0, `(.L_x_1822) ;  /* 0x0000005000007945 */ /* 0x000fe20003800000 */
[----:B------:R-:W-:-:S07]  /*b810*/  IMAD.MOV.U32 R15, RZ, RZ, -0x1 ;  /* 0xffffffffff0f7424 */ /* 0x000fce00078e00ff */
[----:B------:R-:W-:Y:S05]  /*b820*/  WARPSYNC.COLLECTIVE R15, `(.L_x_1823) ;  /* 0x000000000f087348 */ /* 0x000fea0003c00000 */
[----:B------:R-:W-:Y:S01]  /*b830*/  NOP ;  /* 0x0000000000007918 */ /* 0x000fe20000000000 */
[----:B------:R-:W-:Y:S01]  /*b840*/  ENDCOLLECTIVE ;  /* 0x000000000000791b */ /* 0x000fe20003800000 */
.L_x_1823:
[----:B------:R-:W-:Y:S05]  /*b850*/  BSYNC B0 ;  /* 0x0000000000007941 */ /* 0x000fea0003800000 */
.L_x_1822:
[----:B------:R-:W-:Y:S05]  /*b860*/  BRA `(.L_x_1824) ;  /* 0xffffffb800607947 */ /* 0x000fea000383ffff */
.L_x_1754:
[----:B------:R-:W-:Y:S01]  /*b870*/  BSSY B0, `(.L_x_1825) ;  /* 0x0000005000007945 */ /* 0x000fe20003800000 */
[----:B------:R-:W-:-:S07]  /*b880*/  IMAD.MOV.U32 R15, RZ, RZ, -0x1 ;  /* 0xffffffffff0f7424 */ /* 0x000fce00078e00ff */
[----:B------:R-:W-:Y:S05]  /*b890*/  WARPSYNC.COLLECTIVE R15, `(.L_x_1826) ;  /* 0x000000000f087348 */ /* 0x000fea0003c00000 */
[----:B------:R-:W-:Y:S01]  /*b8a0*/  NOP ;  /* 0x0000000000007918 */ /* 0x000fe20000000000 */
[----:B------:R-:W-:Y:S01]  /*b8b0*/  ENDCOLLECTIVE ;  /* 0x000000000000791b */ /* 0x000fe20003800000 */
.L_x_1826:
[----:B------:R-:W-:Y:S05]  /*b8c0*/  BSYNC B0 ;  /* 0x0000000000007941 */ /* 0x000fea0003800000 */
.L_x_1825:
[----:B------:R-:W-:Y:S05]  /*b8d0*/  BRA `(.L_x_1827) ;  /* 0xffffffbc00f47947 */ /* 0x000fea000383ffff */
.L_x_1766:
[----:B------:R-:W-:Y:S01]  /*b8e0*/  BSSY B0, `(.L_x_1828) ;  /* 0x0000005000007945 */ /* 0x000fe20003800000 */
[----:B------:R-:W-:-:S07]  /*b8f0*/  IMAD.MOV.U32 R15, RZ, RZ, -0x1 ;  /* 0xffffffffff0f7424 */ /* 0x000fce00078e00ff */
[----:B------:R-:W-:Y:S05]  /*b900*/  WARPSYNC.COLLECTIVE R15, `(.L_x_1829) ;  /* 0x000000000f087348 */ /* 0x000fea0003c00000 */
[----:B------:R-:W-:Y:S01]  /*b910*/  NOP ;  /* 0x0000000000007918 */ /* 0x000fe20000000000 */
[----:B------:R-:W-:Y:S01]  /*b920*/  ENDCOLLECTIVE ;  /* 0x000000000000791b */ /* 0x000fe20003800000 */
.L_x_1829:
[----:B------:R-:W-:Y:S05]  /*b930*/  BSYNC B0 ;  /* 0x0000000000007941 */ /* 0x000fea0003800000 */
.L_x_1828:
[----:B------:R-:W-:Y:S05]  /*b940*/  BRA `(.L_x_1830) ;  /* 0xffffffc4001c7947 */ /* 0x000fea000383ffff */
.L_x_1794:
[----:B-1----:R1:W2:Y:S02]  /*b950*/  SYNCS.PHASECHK.TRANS64.TRYWAIT P0, [R15+URZ+0x26820], R0 ;  /* 0x026820000f0075a7 */ /* 0x0022a4000800017f */
[----:B--2---:R-:W-:Y:S05]  /*b960*/  @!P0 NANOSLEEP.SYNCS 0x989680 ;  /* 0x009896800000895d */ /* 0x004fea0003900000 */
[----:B------:R-:W2:Y:S02]  /*b970*/  @!P0 SYNCS.PHASECHK.TRANS64 P0, [R15+URZ+0x26820], R0 ;  /* 0x026820000f0085a7 */ /* 0x000ea4000800007f */
[----:B--2---:R-:W-:Y:S05]  /*b980*/  @!P0 BRA `(.L_x_1794) ;  /* 0xfffffffc00f08947 */ /* 0x004fea000383ffff */
[----:B------:R-:W-:Y:S05]  /*b990*/  BRA `(.L_x_1831) ;  /* 0xffffffd8008c7947 */ /* 0x000fea000383ffff */
.L_x_1798:
[----:B--2---:R2:W3:Y:S02]  /*b9a0*/  SYNCS.PHASECHK.TRANS64.TRYWAIT P1, [R15+URZ+0x26840], R18 ;  /* 0x026840120f0075a7 */ /* 0x0044e4000802017f */
[----:B---3--:R-:W-:Y:S05]  /*b9b0*/  @!P1 NANOSLEEP.SYNCS 0x989680 ;  /* 0x009896800000995d */ /* 0x008fea0003900000 */
[----:B------:R-:W3:Y:S02]  /*b9c0*/  @!P1 SYNCS.PHASECHK.TRANS64 P1, [R15+URZ+0x26840], R18 ;  /* 0x026840120f0095a7 */ /* 0x000ee4000802007f */
[----:B---3--:R-:W-:Y:S05]  /*b9d0*/  @!P1 BRA `(.L_x_1798) ;  /* 0xfffffffc00f09947 */ /* 0x008fea000383ffff */
[----:B------:R-:W-:Y:S05]  /*b9e0*/  BRA `(.L_x_1832) ;  /* 0xffffffe000bc7947 */ /* 0x000fea000383ffff */
.L_x_1800:
[----:B-1----:R1:W3:Y:S02]  /*b9f0*/  SYNCS.PHASECHK.TRANS64.TRYWAIT P1, [R15+URZ+0x26828], R18 ;  /* 0x026828120f0075a7 */ /* 0x0022e4000802017f */
[----:B---3--:R-:W-:Y:S05]  /*ba00*/  @!P1 NANOSLEEP.SYNCS 0x989680 ;  /* 0x009896800000995d */ /* 0x008fea0003900000 */
[----:B------:R-:W3:Y:S02]  /*ba10*/  @!P1 SYNCS.PHASECHK.TRANS64 P1, [R15+URZ+0x26828], R18 ;  /* 0x026828120f0095a7 */ /* 0x000ee4000802007f */
[----:B---3--:R-:W-:Y:S05]  /*ba20*/  @!P1 BRA `(.L_x_1800) ;  /* 0xfffffffc00f09947 */ /* 0x008fea000383ffff */
[----:B------:R-:W-:Y:S05]  /*ba30*/  BRA `(.L_x_1833) ;  /* 0xffffffe400787947 */ /* 0x000fea000383ffff */
.L_x_1802:
[----:B---3--:R3:W4:Y:S02]  /*ba40*/  SYNCS.PHASECHK.TRANS64.TRYWAIT P1, [R15+URZ+0x26848], R18 ;  /* 0x026848120f0075a7 */ /* 0x008724000802017f */
[----:B----4-:R-:W-:Y:S05]  /*ba50*/  @!P1 NANOSLEEP.SYNCS 0x989680 ;  /* 0x009896800000995d */ /* 0x010fea0003900000 */
[----:B------:R-:W4:Y:S02]  /*ba60*/  @!P1 SYNCS.PHASECHK.TRANS64 P1, [R15+URZ+0x26848], R18 ;  /* 0x026848120f0095a7 */ /* 0x000f24000802007f */
[----:B----4-:R-:W-:Y:S05]  /*ba70*/  @!P1 BRA `(.L_x_1802) ;  /* 0xfffffffc00f09947 */ /* 0x010fea000383ffff */
[----:B------:R-:W-:Y:S05]  /*ba80*/  BRA `(.L_x_1834) ;  /* 0xffffffe800347947 */ /* 0x000fea000383ffff */
.L_x_1804:
[----:B------:R-:W-:-:S07]  /*ba90*/  SHF.L.U32 R4, R10, 0x1f, RZ ;  /* 0x0000001f0a047819 */ /* 0x000fce00000006ff */
.L_x_1835:
[----:B----4-:R4:W1:Y:S02]  /*baa0*/  SYNCS.PHASECHK.TRANS64.TRYWAIT P1, [R15+URZ+0x26820], R4 ;  /* 0x026820040f0075a7 */ /* 0x010864000802017f */
[----:B-1----:R-:W-:Y:S05]  /*bab0*/  @!P1 NANOSLEEP.SYNCS 0x989680 ;  /* 0x009896800000995d */ /* 0x002fea0003900000 */
[----:B------:R-:W1:Y:S02]  /*bac0*/  @!P1 SYNCS.PHASECHK.TRANS64 P1, [R15+URZ+0x26820], R4 ;  /* 0x026820040f0095a7 */ /* 0x000e64000802007f */
[----:B-1----:R-:W-:Y:S05]  /*bad0*/  @!P1 BRA `(.L_x_1835) ;  /* 0xfffffffc00f09947 */ /* 0x002fea000383ffff */
[----:B------:R-:W-:Y:S05]  /*bae0*/  BRA `(.L_x_1836) ;  /* 0xffffffe800d47947 */ /* 0x000fea000383ffff */
.L_x_1807:
[----:B----4-:R4:W1:Y:S02]  /*baf0*/  SYNCS.PHASECHK.TRANS64.TRYWAIT P1, [R15+URZ+0x26840], R12 ;  /* 0x0268400c0f0075a7 */ /* 0x010864000802017f */
[----:B-1----:R-:W-:Y:S05]  /*bb00*/  @!P1 NANOSLEEP.SYNCS 0x989680 ;  /* 0x009896800000995d */ /* 0x002fea0003900000 */
[----:B------:R-:W1:Y:S02]  /*bb10*/  @!P1 SYNCS.PHASECHK.TRANS64 P1, [R15+URZ+0x26840], R12 ;  /* 0x0268400c0f0095a7 */ /* 0x000e64000802007f */
[----:B-1----:R-:W-:Y:S05]  /*bb20*/  @!P1 BRA `(.L_x_1807) ;  /* 0xfffffffc00f09947 */ /* 0x002fea000383ffff */
[----:B------:R-:W-:Y:S05]  /*bb30*/  BRA `(.L_x_1837) ;  /* 0xffffffec00ac7947 */ /* 0x000fea000383ffff */
.L_x_1809:
[----:B-1----:R1:W2:Y:S02]  /*bb40*/  SYNCS.PHASECHK.TRANS64.TRYWAIT P1, [R15+URZ+0x26828], R12 ;  /* 0x0268280c0f0075a7 */ /* 0x0022a4000802017f */
[----:B--2---:R-:W-:Y:S05]  /*bb50*/  @!P1 NANOSLEEP.SYNCS 0x989680 ;  /* 0x009896800000995d */ /* 0x004fea0003900000 */
[----:B------:R-:W2:Y:S02]  /*bb60*/  @!P1 SYNCS.PHASECHK.TRANS64 P1, [R15+URZ+0x26828], R12 ;  /* 0x0268280c0f0095a7 */ /* 0x000ea4000802007f */
[----:B--2---:R-:W-:Y:S05]  /*bb70*/  @!P1 BRA `(.L_x_1809) ;  /* 0xfffffffc00f09947 */ /* 0x004fea000383ffff */
[----:B------:R-:W-:Y:S05]  /*bb80*/  BRA `(.L_x_1838) ;  /* 0xfffffff0005c7947 */ /* 0x000fea000383ffff */
.L_x_1811:
[----:B------:R1:W1:Y:S02]  /*bb90*/  SYNCS.PHASECHK.TRANS64.TRYWAIT P0, [R3+URZ+0x26840], R0 ;  /* 0x02684000030075a7 */ /* 0x000264000800017f */
[----:B-1----:R-:W-:Y:S05]  /*bba0*/  @!P0 NANOSLEEP.SYNCS 0x989680 ;  /* 0x009896800000895d */ /* 0x002fea0003900000 */
[----:B------:R-:W1:Y:S02]  /*bbb0*/  @!P0 SYNCS.PHASECHK.TRANS64 P0, [R3+URZ+0x26840], R0 ;  /* 0x02684000030085a7 */ /* 0x000e64000800007f */
[----:B-1----:R-:W-:Y:S05]  /*bbc0*/  @!P0 BRA `(.L_x_1811) ;  /* 0xfffffffc00f08947 */ /* 0x002fea000383ffff */
[----:B------:R-:W-:Y:S05]  /*bbd0*/  BRA `(.L_x_1839) ;  /* 0xfffffff400287947 */ /* 0x000fea000383ffff */
.L_x_1813:
[----:B------:R-:W-:Y:S01]  /*bbe0*/  BSSY B0, `(.L_x_1840) ;  /* 0x0000006000007945 */ /* 0x000fe20003800000 */
[----:B------:R-:W-:-:S07]  /*bbf0*/  IMAD.MOV.U32 R15, RZ, RZ, -0x1 ;  /* 0xffffffffff0f7424 */ /* 0x000fce00078e00ff */
[----:B---3--:R-:W-:Y:S05]  /*bc00*/  WARPSYNC.COLLECTIVE R15, `(.L_x_1841) ;  /* 0x000000000f0c7348 */ /* 0x008fea0003c00000 */
[----:B------:R-:W-:Y:S02]  /*bc10*/  ELECT P6, UR62, PT ;  /* 0x00000000003e782f */ /* 0x000fe400038c0000 */
[----:B------:R-:W-:Y:S01]  /*bc20*/  MOV R14, UR62 ;  /* 0x0000003e000e7c02 */ /* 0x000fe20008000f00 */
[----:B---3--:R-:W-:Y:S10]  /*bc30*/  ENDCOLLECTIVE ;  /* 0x000000000000791b */ /* 0x008ff40003800000 */
.L_x_1841:
[----:B------:R-:W-:Y:S05]  /*bc40*/  BSYNC B0 ;  /* 0x0000000000007941 */ /* 0x000fea0003800000 */
.L_x_1840:
[----:B------:R-:W-:Y:S05]  /*bc50*/  BRA `(.L_x_1842) ;  /* 0xfffffff400f47947 */ /* 0x000fea000383ffff */
.L_x_1815:
[----:B-1----:R1:W2:Y:S02]  /*bc60*/  SYNCS.PHASECHK.TRANS64.TRYWAIT P0, [R7+URZ], R4 ;  /* 0x00000004070075a7 */ /* 0x0022a4000800017f */
[----:B--2---:R-:W-:Y:S05]  /*bc70*/  @!P0 NANOSLEEP.SYNCS 0x989680 ;  /* 0x009896800000895d */ /* 0x004fea0003900000 */
[----:B------:R-:W2:Y:S02]  /*bc80*/  @!P0 SYNCS.PHASECHK.TRANS64 P0, [R7+URZ], R4 ;  /* 0x00000004070085a7 */ /* 0x000ea4000800007f */
[----:B--2---:R-:W-:Y:S05]  /*bc90*/  @!P0 BRA `(.L_x_1815) ;  /* 0xfffffffc00f08947 */ /* 0x004fea000383ffff */
[----:B------:R-:W-:Y:S05]  /*bca0*/  BRA `(.L_x_1843) ;  /* 0xfffffff800347947 */ /* 0x000fea000383ffff */
.L_x_1816:
[----:B--2---:R2:W4:Y:S02]  /*bcb0*/  SYNCS.PHASECHK.TRANS64.TRYWAIT P0, [R3+URZ], R2 ;  /* 0x00000002030075a7 */ /* 0x004524000800017f */
[----:B----4-:R-:W-:Y:S05]  /*bcc0*/  @!P0 NANOSLEEP.SYNCS 0x989680 ;  /* 0x009896800000895d */ /* 0x010fea0003900000 */
[----:B------:R-:W4:Y:S02]  /*bcd0*/  @!P0 SYNCS.PHASECHK.TRANS64 P0, [R3+URZ], R2 ;  /* 0x00000002030085a7 */ /* 0x000f24000800007f */
[----:B----4-:R-:W-:Y:S05]  /*bce0*/  @!P0 BRA `(.L_x_1816) ;  /* 0xfffffffc00f08947 */ /* 0x010fea000383ffff */
[----:B------:R-:W-:Y:S05]  /*bcf0*/  BRA `(.L_x_1844) ;  /* 0xfffffff800287947 */ /* 0x000fea000383ffff */
.L_x_1818:
[----:B--2---:R2:W4:Y:S02]  /*bd00*/  SYNCS.PHASECHK.TRANS64.TRYWAIT P0, [R5+URZ], R4 ;  /* 0x00000004050075a7 */ /* 0x004524000800017f */
[----:B----4-:R-:W-:Y:S05]  /*bd10*/  @!P0 NANOSLEEP.SYNCS 0x989680 ;  /* 0x009896800000895d */ /* 0x010fea0003900000 */
[----:B------:R-:W4:Y:S02]  /*bd20*/  @!P0 SYNCS.PHASECHK.TRANS64 P0, [R5+URZ], R4 ;  /* 0x00000004050085a7 */ /* 0x000f24000800007f */
[----:B----4-:R-:W-:Y:S05]  /*bd30*/  @!P0 BRA `(.L_x_1818) ;  /* 0xfffffffc00f08947 */ /* 0x010fea000383ffff */
[----:B------:R-:W-:Y:S05]  /*bd40*/  BRA `(.L_x_1845) ;  /* 0xfffffff8002c7947 */ /* 0x000fea000383ffff */
.L_x_1846:
        /* <DEDUP_REMOVED lines=11> */
.L_x_3306:


//--------------------- .text._ZN7cutlass13device_kernelIN5flash11enable_sm90INS1_16FlashAttnBwdSm90INS1_25CollectiveMainloopBwdSm90ILi2ELi2ELi2EN4cute5tupleIJNS5_1CILi1EEES8_S8_EEENS6_IJNS7_ILi64EEENS7_ILi128EEENS7_ILi96EEEEEENS_10bfloat16_tEfNS_4arch4Sm90ELb0ELb1ELb0ELb1ELb0ELb1ELb0ELb0ELi2ELi1ELi2ELi1ELb1EEENS1_24CollectiveEpilogueBwdGQAISD_fSG_Li256ELb1ELb0EEENS1_19SingleTileSchedulerILb1ELb0ELb0ELi128EEEEEEEEEvNT_6ParamsE --------------------------
	.section	.text._ZN7cutlass13device_kernelIN5flash11enable_sm90INS1_16FlashAttnBwdSm90INS1_25CollectiveMainloopBwdSm90ILi2ELi2ELi2EN4cute5tupleIJNS5_1CILi1EEES8_S8_EEENS6_IJNS7_ILi64EEENS7_ILi128EEENS7_ILi96EEEEEENS_10bfloat16_tEfNS_4arch4Sm90ELb0ELb1ELb0ELb1ELb0ELb1ELb0ELb0ELi2ELi1ELi2ELi1ELb1EEENS1_24CollectiveEpilogueBwdGQAISD_fSG_Li256ELb1ELb0EEENS1_19SingleTileSchedulerILb1ELb0ELb0ELi128EEEEEEEEEvNT_6ParamsE,"ax",@progbits
	.align	128
.text._ZN7cutlass13device_kernelIN5flash11enable_sm90INS1_16FlashAttnBwdSm90INS1_25CollectiveMainloopBwdSm90ILi2ELi2ELi2EN4cute5tupleIJNS5_1CILi1EEES8_S8_EEENS6_IJNS7_ILi64EEENS7_ILi128EEENS7_ILi96EEEEEENS_10bfloat16_tEfNS_4arch4Sm90ELb0ELb1ELb0ELb1ELb0ELb1ELb0ELb0ELi2ELi1ELi2ELi1ELb1EEENS1_24CollectiveEpilogueBwdGQAISD_fSG_Li256ELb1ELb0EEENS1_19SingleTileSchedulerILb1ELb0ELb0ELi128EEEEEEEEEvNT_6ParamsE:
        .type           _ZN7cutlass13device_kernelIN5flash11enable_sm90INS1_16FlashAttnBwdSm90INS1_25CollectiveMainloopBwdSm90ILi2ELi2ELi2EN4cute5tupleIJNS5_1CILi1EEES8_S8_EEENS6_IJNS7_ILi64EEENS7_ILi128EEENS7_ILi96EEEEEENS_10bfloat16_tEfNS_4arch4Sm90ELb0ELb1ELb0ELb1ELb0ELb1ELb0ELb0ELi2ELi1ELi2ELi1ELb1EEENS1_24CollectiveEpilogueBwdGQAISD_fSG_Li256ELb1ELb0EEENS1_19SingleTileSchedulerILb1ELb0ELb0ELi128EEEEEEEEEvNT_6ParamsE,@function
        .size           _ZN7cutlass13device_kernelIN5flash11enable_sm90INS1_16FlashAttnBwdSm90INS1_25CollectiveMainloopBwdSm90ILi2ELi2ELi2EN4cute5tupleIJNS5_1CILi1EEES8_S8_EEENS6_IJNS7_ILi64EEENS7_ILi128EEENS7_ILi96EEEEEENS_10bfloat16_tEfNS_4arch4Sm90ELb0ELb1ELb0ELb1ELb0ELb1ELb0ELb0ELi2ELi1ELi2ELi1ELb1EEENS1_24CollectiveEpilogueBwdGQAISD_fSG_Li256ELb1ELb0EEENS1_19SingleTileSchedulerILb1ELb0ELb0ELi128EEEEEEEEEvNT_6ParamsE,(.L_x_3307 - _ZN7cutlass13device_kernelIN5flash11enable_sm90INS1_16FlashAttnBwdSm90INS1_25CollectiveMainloopBwdSm90ILi2ELi2ELi2EN4cute5tupleIJNS5_1CILi1EEES8_S8_EEENS6_IJNS7_ILi64EEENS7_ILi128EEENS7_ILi96EEEEEENS_10bfloat16_tEfNS_4arch4Sm90ELb0ELb1ELb0ELb1ELb0ELb1ELb0ELb0ELi2ELi1ELi2ELi1ELb1EEENS1_24CollectiveEpilogueBwdGQAISD_fSG_Li256ELb1ELb0EEENS1_19SingleTileSchedulerILb1ELb0ELb0ELi128EEEEEEEEEvNT_6ParamsE)
        .other          _ZN7cutlass13device_kernelIN5flash11enable_sm90INS1_16FlashAttnBwdSm90INS1_25CollectiveMainloopBwdSm90ILi2ELi2ELi2EN4cute5tupleIJNS5_1CILi1EEES8_S8_EEENS6_IJNS7_ILi64EEENS7_ILi128EEENS7_ILi96EEEEEENS_10bfloat16_tEfNS_4arch4Sm90ELb0ELb1ELb0ELb1ELb0ELb1ELb0ELb0ELi2ELi1ELi2ELi1ELb1EEENS1_24CollectiveEpilogueBwdGQAISD_fSG_Li256ELb1ELb0EEENS1_19SingleTileSchedulerILb1ELb0ELb0ELi128EEEEEEEEEvNT_6ParamsE,@"STO_CUDA_ENTRY STV_DEFAULT"
_ZN7cutlass13device_kernelIN5flash11enable_sm90INS1_16FlashAttnBwdSm90INS1_25CollectiveMainloopBwdSm90ILi2ELi2ELi2EN4cute5tupleIJNS5_1CILi1EEES8_S8_EEENS6_IJNS7_ILi64EEENS7_ILi128EEENS7_ILi96EEEEEENS_10bfloat16_tEfNS_4arch4Sm90ELb0ELb1ELb0ELb1ELb0ELb1ELb0ELb0ELi2ELi1ELi2ELi1ELb1EEENS1_24CollectiveEpilogueBwdGQAISD_fSG_Li256ELb1ELb0EEENS1_19SingleTileSchedulerILb1ELb0ELb0ELi128EEEEEEEEEvNT_6ParamsE:
        /* <DEDUP_REMOVED lines=24> */
.L_x_1848:
[----:B------:R-:W-:Y:S05]  /*0180*/  BSYNC B0 ;  /* 0x0000000000007941 */ /* 0x000fea0003800000 */
.L_x_1847:
        /* <DEDUP_REMOVED lines=37> */
.L_x_1849:
        /* <DEDUP_REMOVED lines=22> */
.L_x_1850:
[----:B------:R-:W-:Y:S01]  /*0540*/  PLOP3.LUT P0, PT, PT, PT, UP0, 0x80, 0x0 ;  /* 0x000000000000781c */ /* 0x000fe20003f0f008 */
[----:B------:R-:W-:Y:S01]  /*0550*/  NOP ;  /* 0x0000000000007918 */ /* 0x000fe20000000000 */
[----:B------:R-:W-:Y:S01]  /*0560*/  ULDC.64 UR46, c[0x0][0x208] ;  /* 0x00008200002e7ab9 */ /* 0x000fe20000000a00 */
[----:B------:R-:W-:Y:S01]  /*0570*/  BSSY B6, `(.L_x_1851) ;  /* 0x00008f4000067945 */ /* 0x000fe20003800000 */
[----:B-12-4-:R-:W-:Y:S09]  /*0580*/  BAR.SYNC.DEFER_BLOCKING 0x0 ;  /* 0x0000000000007b1d */ /* 0x016ff20000010000 */
[----:B------:R-:W-:Y:S05]  /*0590*/  @!P0 BRA `(.L_x_1852) ;  /* 0x0000004c00a08947 */ /* 0x000fea0003800000 */
.L_x_1853:
        /* <DEDUP_REMOVED lines=22> */
.L_x_1854:
        /* <DEDUP_REMOVED lines=14> */
.L_x_1856:
[----:B------:R-:W-:-:S05]  /*07e0*/  ULDC UR4, c[0x0][0x8c4] ;  /* 0x0002310000047ab9 */ /* 0x000fca0000000800 */
.L_x_1855:
        /* <DEDUP_REMOVED lines=19> */
.L_x_1858:
        /* <DEDUP_REMOVED lines=14> */
.L_x_1859:
        /* <DEDUP_REMOVED lines=11> */
.L_x_1860:
        /* <DEDUP_REMOVED lines=13> */
.L_x_1861:
        /* <DEDUP_REMOVED lines=66> */
.L_x_1862:
        /* <DEDUP_REMOVED lines=28> */
.L_x_1865:
        /* <DEDUP_REMOVED lines=15> */
.L_x_1864:
        /* <DEDUP_REMOVED lines=22> */
.L_x_1867:
        /* <DEDUP_REMOVED lines=15> */
.L_x_1866:
[----:B------:R-:W-:Y:S01]  /*14a0*/  SHF.R.S32.HI R25, RZ, 0x1f, R22 ;  /* 0x0000001fff197819 */ /* 0x000fe20000011416 */
[----:B------:R-:W-:-:S03]  /*14b0*/  UMOV UR4, 0xffffffff ;  /* 0xffffffff00047882 */ /* 0x000fc60000000000 */
[----:B------:R-:W-:-:S04]  /*14c0*/  LEA.HI R0, R25, R22, RZ, 0x7 ;  /* 0x0000001619007211 */ /* 0x000fc800078f38ff */
[----:B------:R-:W-:Y:S01]  /*14d0*/  SHF.R.S32.HI R16, RZ, 0x7, R0 ;  /* 0x00000007ff107819 */ /* 0x000fe20000011400 */
[----:B------:R-:W-:Y:S06]  /*14e0*/  BRA.DIV UR4, `(.L_x_1868) ;  /* 0x0000007e04f87947 */ /* 0x000fec000b800000 */
[----:B------:R1:W2:Y:S02]  /*14f0*/  SHFL.IDX PT, R14, R16, RZ, 0x1f ;  /* 0x00001fff100e7589 */ /* 0x0002a400000e0000 */
.L_x_1952:
        /* <DEDUP_REMOVED lines=15> */
.L_x_1869:
        /* <DEDUP_REMOVED lines=19> */
.L_x_1871:
        /* <DEDUP_REMOVED lines=122> */
.L_x_1882:
[----:B------:R-:W-:-:S06]  /*1ec0*/  UISETP.NE.AND UP0, UPT, UR9, 0x3, UPT ;  /* 0x000000030900788c */ /* 0x000fcc000bf05270 */
[----:B------:R-:W-:-:S13]  /*1ed0*/  PLOP3.LUT P6, PT, PT, PT, UP0, 0x80, 0x0 ;  /* 0x000000000000781c */ /* 0x000fda0003fcf008 */
[----:B-1----:R-:W-:Y:S05]  /*1ee0*/  @!P6 BRA `(.L_x_1872) ;  /* 0x000000000004e947 */ /* 0x002fea0003800000 */
[----:B------:R-:W-:Y:S01]  /*1ef0*/  BPT.TRAP 0x1 ;  /* 0x000000040000795c */ /* 0x000fe20000300000 */
.L_x_1872:
[----:B------:R-:W-:Y:S01]  /*1f00*/  R2UR UR7, R18 ;  /* 0x00000000120772ca */ /* 0x000fe200000e0000 */
[----:B------:R-:W-:-:S05]  /*1f10*/  IMAD.U32 R16, RZ, RZ, UR4 ;  /* 0x00000004ff107e24 */ /* 0x000fca000f8e00ff */
[----:B------:R-:W-:-:S07]  /*1f20*/  SHF.L.U32 R16, R16, 0x1f, RZ ;  /* 0x0000001f10107819 */ /* 0x000fce00000006ff */
[----:B------:R-:W-:-:S09]  /*1f30*/  ULEA UR7, UR5, UR7, 0x3 ;  /* 0x0000000705077291 */ /* 0x000fd2000f8e183f */
[----:B------:R1:W2:Y:S01]  /*1f40*/  SYNCS.PHASECHK.TRANS64.TRYWAIT P0, [UR7+0x26810], R16 ;  /* 0x02681010ff0075a7 */ /* 0x0002a20008000147 */
[----:B------:R-:W-:Y:S05]  /*1f50*/  @!P6 BRA `(.L_x_1873) ;  /* 0x000000000004e947 */ /* 0x000fea0003800000 */
[----:B------:R-:W-:Y:S01]  /*1f60*/  BPT.TRAP 0x1 ;  /* 0x000000040000795c */ /* 0x000fe20000300000 */
.L_x_1873:
[----:B--2---:R-:W-:Y:S05]  /*1f70*/  @P0 BRA `(.L_x_1874) ;  /* 0x0000000000080947 */ /* 0x004fea0003800000 */
[----:B------:R-:W2:Y:S02]  /*1f80*/  SYNCS.PHASECHK.TRANS64.TRYWAIT P0, [UR7+0x26810], R16 ;  /* 0x02681010ff0075a7 */ /* 0x000ea40008000147 */
[----:B--2---:R-:W-:Y:S05]  /*1f90*/  @!P0 BRA `(.L_x_1875) ;  /* 0x0000007400808947 */ /* 0x004fea0003800000 */
.L_x_1874:
        /* <DEDUP_REMOVED lines=66> */
.L_x_1876:
[----:B------:R1:W1:Y:S01]  /*23c0*/  SYNCS.PHASECHK.TRANS64.TRYWAIT P0, [UR7+0x26830], R16 ;  /* 0x02683010ff0075a7 */ /* 0x0002620008000147 */
[----:B------:R-:W-:Y:S05]  /*23d0*/  @!P6 BRA `(.L_x_1877) ;  /* 0x000000000004e947 */ /* 0x000fea0003800000 */
[----:B------:R-:W-:Y:S01]  /*23e0*/  BPT.TRAP 0x1 ;  /* 0x000000040000795c */ /* 0x000fe20000300000 */
.L_x_1877:
[----:B-1----:R-:W-:Y:S05]  /*23f0*/  @P0 BRA `(.L_x_1878) ;  /* 0x0000000000080947 */ /* 0x002fea0003800000 */
[----:B------:R-:W1:Y:S02]  /*2400*/  SYNCS.PHASECHK.TRANS64.TRYWAIT P0, [UR7+0x26830], R16 ;  /* 0x02683010ff0075a7 */ /* 0x000e640008000147 */
[----:B-1----:R-:W-:Y:S05]  /*2410*/  @!P0 BRA `(.L_x_1879) ;  /* 0x0000007000788947 */ /* 0x002fea0003800000 */
.L_x_1878:
        /* <DEDUP_REMOVED lines=16> */
[----:B-1----:R-:W-:Y:S01]  /*2520*/  IMAD.IADD R217, R212, 0x1, -R218 ;  /* 0x00000001d4d97824 */ /* 0x002fe200078e0ada */
[--C-:B------:R-:W-:Y:S02]  /*2530*/  IADD3 R216, RZ, -R218, -R213.reuse ;  /* 0x800000daffd87210 */ /* 0x100fe40007ffe8d5 */
[----:B------:R-:W-:Y:S01]  /*2540*/  UIMAD UR11, UR5, 0x300, UR11 ;  /* 0x00000300050b78a4 */ /* 0x000fe2000f8e020b */
[----:B------:R-:W-:Y:S01]  /*2550*/  IADD3 R213, -R218, 0x8, -R213 ;  /* 0x00000008dad57810 */ /* 0x000fe20007ffe9d5 */
        /* <DEDUP_REMOVED lines=50> */
[----:B------:R-:W-:Y:S01]  /*2880*/  MUFU.EX2 R16, R16 ;  /* 0x0000001000107308 */ /* 0x000fe20000000800 */
        /* <DEDUP_REMOVED lines=9> */
[----:B------:R-:W-:Y:S02]  /*2920*/  IADD3 R156, R212, 0x8, -R218 ;  /* 0x00000008d49c7810 */ /* 0x000fe40007ffe8da */
[----:B------:R-:W-:Y:S01]  /*2930*/  ISETP.GT.OR P0, PT, R216, 0x29, !P1 ;  /* 0x00000029d800780c */ /* 0x000fe20004f04670 */
[----:B------:R-:W-:Y:S01]  /*2940*/  FFMA.FTZ R168, R157, UR6, -R6 ;  /* 0x000000069da87c23 */ /* 0x000fe20008010806 */
[----:B------:R-:W-:Y:S01]  /*2950*/  ISETP.GE.AND P1, PT, R217, 0x30, PT ;  /* 0x00000030d900780c */ /* 0x000fe20003f26270 */
[----:B------:R-:W-:Y:S01]  /*2960*/  MUFU.EX2 R160, R160 ;  /* 0x000000a000a07308 */ /* 0x000fe20000000800 */
[----:B------:R-:W-:Y:S02]  /*2970*/  SEL R156, R156, 0x40, !P2 ;  /* 0x000000409c9c7807 */ /* 0x000fe40005000000 */
[----:B------:R-:W-:Y:S01]  /*2980*/  FSEL R172, R173, -INF , !P0 ;  /* 0xff800000adac7808 */ /* 0x000fe20004000000 */
[----:B------:R-:W-:Y:S02]  /*2990*/  WARPGROUP.DEPBAR.LE gsb0, 0x0 ;  /* 0x00008000000079c5 */ /* 0x000fe40000010000 */
[----:B------:R-:W-:Y:S01]  /*29a0*/  WARPGROUP.ARRIVE ;  /* 0x00000000000079c5 */ /* 0x000fe20000000000 */
[----:B------:R-:W-:Y:S01]  /*29b0*/  ISETP.GT.OR P0, PT, R216, 0x30, !P1 ;  /* 0x00000030d800780c */ /* 0x000fe20004f04670 */
[----:B------:R-:W-:Y:S01]  /*29c0*/  FFMA.FTZ R173, R172, UR6, -R7 ;  /* 0x00000006acad7c23 */ /* 0x000fe20008010807 */
[----:B------:R-:W-:Y:S01]  /*29d0*/  SEL R212, R213, 0x40, P3 ;  /* 0x00000040d5d47807 */ /* 0x000fe20001800000 */
[----:B------:R-:W-:Y:S01]  /*29e0*/  MUFU.EX2 R168, R168 ;  /* 0x000000a800a87308 */ /* 0x000fe20000000800 */
        /* <DEDUP_REMOVED lines=9> */
[----:B------:R-:W-:Y:S01]  /*2a80*/  MUFU.EX2 R173, R173 ;  /* 0x000000ad00ad7308 */ /* 0x000fe20000000800 */
[----:B------:R-:W-:Y:S02]  /*2a90*/  ISETP.GT.OR P0, PT, R212, 0x1, !P1 ;  /* 0x00000001d400780c */ /* 0x000fe40004f04670 */
[----:B------:R-:W-:Y:S01]  /*2aa0*/  ISETP.GE.AND P1, PT, R156, 0x8, PT ;  /* 0x000000089c00780c */ /* 0x000fe20003f26270 */
[----:B------:R-:W-:Y:S01]  /*2ab0*/  FFMA.FTZ R157, R157, UR6, -R20 ;  /* 0x000000069d9d7c23 */ /* 0x000fe20008010814 */
[----:B------:R-:W-:Y:S02]  /*2ac0*/  FSEL R20, R155, -INF , !P0 ;  /* 0xff8000009b147808 */ /* 0x000fe40004000000 */
[----:B------:R-:W-:Y:S01]  /*2ad0*/  ISETP.GT.OR P0, PT, R212, 0x8, !P1 ;  /* 0x00000008d400780c */ /* 0x000fe20004f04670 */
[----:B------:R1:W-:Y:S01]  /*2ae0*/  MUFU.EX2 R176, R157 ;  /* 0x0000009d00b07308 */ /* 0x0003e20000000800 */
[----:B------:R-:W-:Y:S01]  /*2af0*/  ISETP.GE.AND P1, PT, R156, 0x9, PT ;  /* 0x000000099c00780c */ /* 0x000fe20003f26270 */
[----:B------:R-:W-:Y:S01]  /*2b00*/  FFMA.FTZ R213, R20, UR6, -R21 ;  /* 0x0000000614d57c23 */ /* 0x000fe20008010815 */
[----:B------:R-:W-:-:S02]  /*2b10*/  FSEL R21, R158, -INF , !P0 ;  /* 0xff8000009e157808 */ /* 0x000fc40004000000 */
[----:B------:R-:W-:Y:S02]  /*2b20*/  ISETP.GT.OR P0, PT, R212, 0x9, !P1 ;  /* 0x00000009d400780c */ /* 0x000fe40004f04670 */
[C---:B------:R-:W-:Y:S01]  /*2b30*/  ISETP.GE.AND P3, PT, R156.reuse, 0x11, PT ;  /* 0x000000119c00780c */ /* 0x040fe20003f66270 */
[----:B------:R-:W-:Y:S01]  /*2b40*/  FFMA.FTZ R210, R21, UR6, -R210 ;  /* 0x0000000615d27c23 */ /* 0x000fe200080108d2 */
[----:B------:R-:W-:Y:S01]  /*2b50*/  ISETP.GE.AND P2, PT, R156, 0x10, PT ;  /* 0x000000109c00780c */ /* 0x000fe20003f46270 */
[----:B------:R-:W-:Y:S01]  /*2b60*/  MUFU.EX2 R213, R213 ;  /* 0x000000d500d57308 */ /* 0x000fe20000000800 */
[----:B------:R-:W-:Y:S02]  /*2b70*/  FSEL R20, R159, -INF , !P0 ;  /* 0xff8000009f147808 */ /* 0x000fe40004000000 */
[C---:B------:R-:W-:Y:S02]  /*2b80*/  ISETP.GT.OR P0, PT, R212.reuse, 0x11, !P3 ;  /* 0x00000011d400780c */ /* 0x040fe40005f04670 */
[----:B------:R-:W-:Y:S01]  /*2b90*/  ISETP.GT.OR P1, PT, R212, 0x10, !P2 ;  /* 0x00000010d400780c */ /* 0x000fe20005724670 */
[----:B------:R-:W-:Y:S01]  /*2ba0*/  FFMA.FTZ R211, R20, UR6, -R211 ;  /* 0x0000000614d37c23 */ /* 0x000fe200080108d3 */
[----:B------:R-:W-:Y:S01]  /*2bb0*/  ISETP.GE.AND P2, PT, R156, 0x19, PT ;  /* 0x000000199c00780c */ /* 0x000fe20003f46270 */
[----:B------:R-:W-:Y:S01]  /*2bc0*/  MUFU.EX2 R210, R210 ;  /* 0x000000d200d27308 */ /* 0x000fe20000000800 */
[----:B------:R-:W-:-:S02]  /*2bd0*/  FSEL R20, R163, -INF , !P0 ;  /* 0xff800000a3147808 */ /* 0x000fc40004000000 */
[----:B------:R-:W-:Y:S02]  /*2be0*/  ISETP.GE.AND P3, PT, R156, 0x20, PT ;  /* 0x000000209c00780c */ /* 0x000fe40003f66270 */
[----:B------:R-:W-:Y:S01]  /*2bf0*/  ISETP.GT.OR P2, PT, R212, 0x19, !P2 ;  /* 0x00000019d400780c */ /* 0x000fe20005744670 */
[----:B------:R-:W-:Y:S01]  /*2c00*/  FFMA.FTZ R209, R20, UR6, -R209 ;  /* 0x0000000614d17c23 */ /* 0x000fe200080108d1 */
[----:B------:R-:W-:Y:S01]  /*2c10*/  ISETP.GE.AND P0, PT, R156, 0x18, PT ;  /* 0x000000189c00780c */ /* 0x000fe20003f06270 */
[----:B------:R3:W-:Y:S01]  /*2c20*/  MUFU.EX2 R163, R211 ;  /* 0x000000d300a37308 */ /* 0x0007e20000000800 */
[----:B------:R-:W-:Y:S02]  /*2c30*/  FSEL R21, R162, -INF , !P1 ;  /* 0xff800000a2157808 */ /* 0x000fe40004800000 */
[C---:B------:R-:W-:Y:S02]  /*2c40*/  ISETP.GT.OR P3, PT, R212.reuse, 0x20, !P3 ;  /* 0x00000020d400780c */ /* 0x040fe40005f64670 */
[----:B------:R-:W-:Y:S01]  /*2c50*/  ISETP.GE.AND P1, PT, R217, 0x31, PT ;  /* 0x00000031d900780c */ /* 0x000fe20003f26270 */
[----:B------:R-:W-:Y:S01]  /*2c60*/  FFMA.FTZ R162, R21, UR6, -R208 ;  /* 0x0000000615a27c23 */ /* 0x000fe200080108d0 */
[----:B------:R-:W-:Y:S01]  /*2c70*/  FSEL R20, R167, -INF , !P2 ;  /* 0xff800000a7147808 */ /* 0x000fe20005000000 */
[----:B------:R-:W-:Y:S01]  /*2c80*/  MUFU.EX2 R165, R165 ;  /* 0x000000a500a57308 */ /* 0x000fe20000000800 */
[----:B------:R-:W-:-:S02]  /*2c90*/  ISETP.GT.OR P0, PT, R212, 0x18, !P0 ;  /* 0x00000018d400780c */ /* 0x000fc40004704670 */
[----:B------:R-:W-:Y:S01]  /*2ca0*/  ISETP.GE.AND P2, PT, R156, 0x21, PT ;  /* 0x000000219c00780c */ /* 0x000fe20003f46270 */
[----:B-1----:R-:W-:Y:S01]  /*2cb0*/  FFMA.FTZ R157, R20, UR6, -R15 ;  /* 0x00000006149d7c23 */ /* 0x002fe2000801080f */
[----:B------:R-:W-:Y:S02]  /*2cc0*/  FSEL R155, R170, -INF , !P3 ;  /* 0xff800000aa9b7808 */ /* 0x000fe40005800000 */
[----:B------:R-:W-:Y:S01]  /*2cd0*/  ISETP.GT.OR P3, PT, R216, 0x31, !P1 ;  /* 0x00000031d800780c */ /* 0x000fe20004f64670 */
[----:B------:R1:W-:Y:S01]  /*2ce0*/  MUFU.EX2 R167, R209 ;  /* 0x000000d100a77308 */ /* 0x0003e20000000800 */
[C---:B------:R-:W-:Y:S01]  /*2cf0*/  ISETP.GE.AND P1, PT, R156.reuse, 0x28, PT ;  /* 0x000000289c00780c */ /* 0x040fe20003f26270 */
[----:B------:R-:W-:Y:S01]  /*2d00*/  FFMA.FTZ R170, R155, UR6, -R8 ;  /* 0x000000069baa7c23 */ /* 0x000fe20008010808 */
[----:B------:R-:W-:Y:S02]  /*2d10*/  ISETP.GE.AND P5, PT, R156, 0x29, PT ;  /* 0x000000299c00780c */ /* 0x000fe40003fa6270 */
[----:B------:R-:W-:-:S02]  /*2d20*/  FSEL R21, R166, -INF , !P0 ;  /* 0xff800000a6157808 */ /* 0x000fc40004000000 */
[C---:B------:R-:W-:Y:S01]  /*2d30*/  ISETP.GT.OR P2, PT, R212.reuse, 0x21, !P2 ;  /* 0x00000021d400780c */ /* 0x040fe20005744670 */
[----:B------:R-:W4:Y:S01]  /*2d40*/  MUFU.EX2 R170, R170 ;  /* 0x000000aa00aa7308 */ /* 0x000f220000000800 */
[C---:B------:R-:W-:Y:S01]  /*2d50*/  ISETP.GT.OR P1, PT, R212.reuse, 0x28, !P1 ;  /* 0x00000028d400780c */ /* 0x040fe20004f24670 */
[----:B------:R-:W-:Y:S01]  /*2d60*/  FFMA.FTZ R166, R21, UR6, -R14 ;  /* 0x0000000615a67c23 */ /* 0x000fe2000801080e */
[----:B------:R-:W-:Y:S02]  /*2d70*/  ISETP.GT.OR P5, PT, R212, 0x29, !P5 ;  /* 0x00000029d400780c */ /* 0x000fe40006fa4670 */
[----:B------:R-:W-:Y:S02]  /*2d80*/  FSEL R8, R171, -INF , !P2 ;  /* 0xff800000ab087808 */ /* 0x000fe40005000000 */
[----:B------:R-:W-:Y:S01]  /*2d90*/  FSEL R218, R177, -INF , !P3 ;  /* 0xff800000b1da7808 */ /* 0x000fe20005800000 */
[----:B------:R-:W-:Y:S01]  /*2da0*/  MUFU.EX2 R162, R162 ;  /* 0x000000a200a27308 */ /* 0x000fe20000000800 */
[----:B------:R-:W-:Y:S01]  /*2db0*/  FSEL R159, R174, -INF , !P1 ;  /* 0xff800000ae9f7808 */ /* 0x000fe20004800000 */
[----:B------:R-:W-:Y:S01]  /*2dc0*/  FFMA.FTZ R171, R8, UR6, -R9 ;  /* 0x0000000608ab7c23 */ /* 0x000fe20008010809 */
[----:B------:R-:W-:-:S02]  /*2dd0*/  WARPGROUP.DEPBAR.LE gsb0, 0x0 ;  /* 0x00008000000079c5 */ /* 0x000fc40000010000 */
[----:B------:R-:W-:Y:S01]  /*2de0*/  WARPGROUP.ARRIVE ;  /* 0x00000000000079c5 */ /* 0x000fe20000000000 */
[----:B------:R-:W-:Y:S01]  /*2df0*/  FSEL R158, R175, -INF , !P5 ;  /* 0xff800000af9e7808 */ /* 0x000fe20006800000 */
[----:B------:R-:W-:Y:S01]  /*2e00*/  FFMA.FTZ R208, R159, UR6, -R6 ;  /* 0x000000069fd07c23 */ /* 0x000fe20008010806 */
[----:B------:R-:W-:Y:S01]  /*2e10*/  ISETP.GE.AND P0, PT, R217, 0x39, PT ;  /* 0x00000039d900780c */ /* 0x000fe20003f06270 */
[----:B------:R5:W-:Y:S01]  /*2e20*/  MUFU.EX2 R177, R157 ;  /* 0x0000009d00b17308 */ /* 0x000be20000000800 */
[C---:B------:R-:W-:Y:S01]  /*2e30*/  ISETP.GE.AND P3, PT, R156.reuse, 0x30, PT ;  /* 0x000000309c00780c */ /* 0x040fe20003f66270 */
[----:B------:R-:W-:Y:S01]  /*2e40*/  HGMMA.64x64x16.F32.BF16 R120, R188, gdesc[UR12], R120, gsb0 ;  /* 0x00e0000cbc787df0 */ /* 0x000fe20008001878 */
[----:B------:R-:W-:Y:S01]  /*2e50*/  UIADD3 UR14, UR11, 0x102, URZ ;  /* 0x000001020b0e7890 */ /* 0x000fe2000fffe03f */
[C---:B------:R-:W-:Y:S01]  /*2e60*/  ISETP.GE.AND P2, PT, R156.reuse, 0x31, PT ;  /* 0x000000319c00780c */ /* 0x040fe20003f46270 */
[----:B------:R-:W-:Y:S01]  /*2e70*/  UMOV UR15, 0x80000020 ;  /* 0x80000020000f7882 */ /* 0x000fe20000000000 */
[----:B------:R-:W-:Y:S01]  /*2e80*/  ISETP.GE.AND P1, PT, R156, 0x38, PT ;  /* 0x000000389c00780c */ /* 0x000fe20003f26270 */
[----:B------:R-:W-:Y:S01]  /*2e90*/  FFMA.FTZ R218, R218, UR6, -R13 ;  /* 0x00000006dada7c23 */ /* 0x000fe2000801080d */
[----:B------:R-:W-:Y:S01]  /*2ea0*/  ISETP.GE.AND P5, PT, R156, 0x39, PT ;  /* 0x000000399c00780c */ /* 0x000fe20003fa6270 */
[----:B------:R-:W2:Y:S01]  /*2eb0*/  MUFU.EX2 R171, R171 ;  /* 0x000000ab00ab7308 */ /* 0x000ea20000000800 */
[----:B------:R-:W-:-:S02]  /*2ec0*/  ISETP.GT.OR P4, PT, R216, 0x38, !P4 ;  /* 0x00000038d800780c */ /* 0x000fc40006784670 */
[----:B------:R-:W-:Y:S01]  /*2ed0*/  ISETP.GT.OR P0, PT, R216, 0x39, !P0 ;  /* 0x00000039d800780c */ /* 0x000fe20004704670 */
[----:B------:R-:W-:Y:S01]  /*2ee0*/  FFMA.FTZ R216, R158, UR6, -R7 ;  /* 0x000000069ed87c23 */ /* 0x000fe20008010807 */
[C---:B------:R-:W-:Y:S02]  /*2ef0*/  ISETP.GT.OR P3, PT, R212.reuse, 0x30, !P3 ;  /* 0x00000030d400780c */ /* 0x040fe40005f64670 */
[C---:B------:R-:W-:Y:S01]  /*2f00*/  ISETP.GT.OR P2, PT, R212.reuse, 0x31, !P2 ;  /* 0x00000031d400780c */ /* 0x040fe20005744670 */
[----:B------:R-:W2:Y:S01]  /*2f10*/  MUFU.EX2 R166, R166 ;  /* 0x000000a600a67308 */ /* 0x000ea20000000800 */
[C---:B------:R-:W-:Y:S02]  /*2f20*/  ISETP.GT.OR P1, PT, R212.reuse, 0x38, !P1 ;  /* 0x00000038d400780c */ /* 0x040fe40004f24670 */
[----:B------:R-:W-:Y:S02]  /*2f30*/  ISETP.GT.OR P5, PT, R212, 0x39, !P5 ;  /* 0x00000039d400780c */ /* 0x000fe40006fa4670 */
[----:B------:R-:W-:-:S02]  /*2f40*/  FSEL R212, R181, -INF , !P0 ;  /* 0xff800000b5d47808 */ /* 0x000fc40004000000 */
[----:B------:R-:W-:Y:S01]  /*2f50*/  FSEL R181, R178, -INF , !P3 ;  /* 0xff800000b2b57808 */ /* 0x000fe20005800000 */
[----:B------:R-:W2:Y:S01]  /*2f60*/  MUFU.EX2 R164, R164 ;  /* 0x000000a400a47308 */ /* 0x000ea20000000800 */
[----:B------:R-:W-:Y:S02]  /*2f70*/  FSEL R178, R179, -INF , !P2 ;  /* 0xff800000b3b27808 */ /* 0x000fe40005000000 */
[----:B---3--:R-:W-:Y:S01]  /*2f80*/  FSEL R211, R182, -INF , !P1 ;  /* 0xff800000b6d37808 */ /* 0x008fe20004800000 */
[----:B------:R-:W-:Y:S01]  /*2f90*/  FFMA.FTZ R217, R181, UR6, -R12 ;  /* 0x00000006b5d97c23 */ /* 0x000fe2000801080c */
[----:B-1----:R-:W-:Y:S01]  /*2fa0*/  FSEL R209, R180, -INF , !P4 ;  /* 0xff800000b4d17808 */ /* 0x002fe20006000000 */
[----:B------:R-:W-:Y:S01]  /*2fb0*/  FFMA.FTZ R219, R178, UR6, -R13 ;  /* 0x00000006b2db7c23 */ /* 0x000fe2000801080d */
[----:B------:R-:W-:Y:S01]  /*2fc0*/  FSEL R182, R183, -INF , !P5 ;  /* 0xff800000b7b67808 */ /* 0x000fe20006800000 */
[--C-:B------:R-:W-:Y:S01]  /*2fd0*/  FFMA.FTZ R178, R211, UR6, -R10.reuse ;  /* 0x00000006d3b27c23 */ /* 0x100fe2000801080a */
[--C-:B------:R-:W-:Y:S01]  /*2fe0*/  FFMA.FTZ R13, R212, UR6, -R11.reuse ;  /* 0x00000006d40d7c23 */ /* 0x100fe2000801080b */
[----:B------:R-:W-:Y:S01]  /*2ff0*/  FFMA.FTZ R180, R209, UR6, -R10 ;  /* 0x00000006d1b47c23 */ /* 0x000fe2000801080a */
[----:B------:R-:W1:Y:S01]  /*3000*/  MUFU.EX2 R169, R169 ;  /* 0x000000a900a97308 */ /* 0x000e620000000800 */
[----:B------:R-:W-:-:S07]  /*3010*/  FFMA.FTZ R12, R182, UR6, -R11 ;  /* 0x00000006b60c7c23 */ /* 0x000fce000801080b */
[----:B------:R-:W3:Y:S08]  /*3020*/  MUFU.EX2 R208, R208 ;  /* 0x000000d000d07308 */ /* 0x000ef00000000800 */
[----:B------:R-:W3:Y:S08]  /*3030*/  MUFU.EX2 R179, R216 ;  /* 0x000000d800b37308 */ /* 0x000ef00000000800 */
[----:B------:R-:W3:Y:S08]  /*3040*/  MUFU.EX2 R172, R172 ;  /* 0x000000ac00ac7308 */ /* 0x000ef00000000800 */
[----:B------:R-:W-:Y:S08]  /*3050*/  MUFU.EX2 R10, R217 ;  /* 0x000000d9000a7308 */ /* 0x000ff00000000800 */
[----:B------:R-:W3:Y:S01]  /*3060*/  MUFU.EX2 R11, R218 ;  /* 0x000000da000b7308 */ /* 0x000ee20000000800 */
[----:B------:R-:W-:-:S02]  /*3070*/  WARPGROUP.DEPBAR.LE gsb0, 0x0 ;  /* 0x00008000000079c5 */ /* 0x000fc40000010000 */
[----:B------:R-:W-:-:S05]  /*3080*/  WARPGROUP.ARRIVE ;  /* 0x00000000000079c5 */ /* 0x000fca0000000000 */
[----:B------:R-:W-:Y:S01]  /*3090*/  MUFU.EX2 R180, R180 ;  /* 0x000000b400b47308 */ /* 0x000fe20000000800 */
[----:B------:R-:W-:Y:S01]  /*30a0*/  HGMMA.64x64x16.F32.BF16 R120, R200, gdesc[UR12], R120, gsb0 ;  /* 0x00e0000cc8787df0 */ /* 0x000fe20008001878 */
[----:B------:R-:W-:Y:S01]  /*30b0*/  UIADD3 UR14, UR11, 0x200, URZ ;  /* 0x000002000b0e7890 */ /* 0x000fe2000fffe03f */
[----:B------:R-:W-:-:S05]  /*30c0*/  UMOV UR15, 0x80000020 ;  /* 0x80000020000f7882 */ /* 0x000fca0000000000 */
[----:B------:R-:W-:Y:S01]  /*30d0*/  MUFU.EX2 R178, R178 ;  /* 0x000000b200b27308 */ /* 0x000fe20000000800 */
[----:B------:R-:W-:-:S07]  /*30e0*/  UMOV UR11, 0x80000020 ;  /* 0x80000020000b7882 */ /* 0x000fce0000000000 */
[----:B------:R-:W-:Y:S08]  /*30f0*/  MUFU.EX2 R13, R13 ;  /* 0x0000000d000d7308 */ /* 0x000ff00000000800 */
[----:B------:R-:W-:Y:S01]  /*3100*/  MUFU.EX2 R12, R12 ;  /* 0x0000000c000c7308 */ /* 0x000fe20000000800 */
        /* <DEDUP_REMOVED lines=13> */
[----:B------:R-:W4:Y:S04]  /*31e0*/  LDS.64 R20, [R214+0x1e200] ;  /* 0x01e20000d6147984 */ /* 0x000f280000000a00 */
[----:B------:R-:W2:Y:S04]  /*31f0*/  LDS.64 R14, [R214+0x1e220] ;  /* 0x01e22000d60e7984 */ /* 0x000ea80000000a00 */
[----:B------:R-:W1:Y:S04]  /*3200*/  LDS.64 R154, [R214+0x1e240] ;  /* 0x01e24000d69a7984 */ /* 0x000e680000000a00 */
[----:B-----5:R-:W5:Y:S04]  /*3210*/  LDS.64 R156, [R214+0x1e260] ;  /* 0x01e26000d69c7984 */ /* 0x020f680000000a00 */
[----:B------:R-:W3:Y:S04]  /*3220*/  LDS.64 R8, [R214+0x1e280] ;  /* 0x01e28000d6087984 */ /* 0x000ee80000000a00 */
[----:B------:R-:W3:Y:S04]  /*3230*/  LDS.64 R6, [R214+0x1e2a0] ;  /* 0x01e2a000d6067984 */ /* 0x000ee80000000a00 */
[----:B------:R-:W3:Y:S04]  /*3240*/  LDS.64 R174, [R214+0x1e2e0] ;  /* 0x01e2e000d6ae7984 */ /* 0x000ee80000000a00 */
[----:B------:R-:W3:Y:S01]  /*3250*/  LDS.64 R158, [R214+0x1e2c0] ;  /* 0x01e2c000d69e7984 */ /* 0x000ee20000000a00 */
[--C-:B----4-:R-:W-:Y:S01]  /*3260*/  FADD.FTZ R181, R120, -R20.reuse ;  /* 0x8000001478b57221 */ /* 0x110fe20000010000 */
[----:B------:R-:W-:Y:S01]  /*3270*/  FADD.FTZ R183, R122, -R20 ;  /* 0x800000147ab77221 */ /* 0x000fe20000010000 */
[--C-:B------:R-:W-:Y:S01]  /*3280*/  FADD.FTZ R20, R121, -R21.reuse ;  /* 0x8000001579147221 */ /* 0x100fe20000010000 */
[----:B------:R-:W-:Y:S01]  /*3290*/  FADD.FTZ R120, R123, -R21 ;  /* 0x800000157b787221 */ /* 0x000fe20000010000 */
[--C-:B--2---:R-:W-:Y:S01]  /*32a0*/  FADD.FTZ R21, R124, -R14.reuse ;  /* 0x8000000e7c157221 */ /* 0x104fe20000010000 */
[----:B------:R-:W-:Y:S01]  /*32b0*/  FADD.FTZ R123, R126, -R14 ;  /* 0x8000000e7e7b7221 */ /* 0x000fe20000010000 */
[--C-:B------:R-:W-:Y:S01]  /*32c0*/  FADD.FTZ R14, R125, -R15.reuse ;  /* 0x8000000f7d0e7221 */ /* 0x100fe20000010000 */
[----:B------:R-:W-:Y:S01]  /*32d0*/  FADD.FTZ R124, R127, -R15 ;  /* 0x8000000f7f7c7221 */ /* 0x000fe20000010000 */
[--C-:B-1----:R-:W-:Y:S01]  /*32e0*/  FADD.FTZ R121, R128, -R154.reuse ;  /* 0x8000009a80797221 */ /* 0x102fe20000010000 */
[----:B------:R-:W-:Y:S01]  /*32f0*/  FADD.FTZ R126, R131, -R155 ;  /* 0x8000009b837e7221 */ /* 0x000fe20000010000 */
[----:B------:R-:W1:Y:S01]  /*3300*/  MUFU.EX2 R15, R219 ;  /* 0x000000db000f7308 */ /* 0x000e620000000800 */
[----:B------:R-:W-:Y:S01]  /*3310*/  FADD.FTZ R125, R130, -R154 ;  /* 0x8000009a827d7221 */ /* 0x000fe20000010000 */
[--C-:B-----5:R-:W-:Y:S01]  /*3320*/  FADD.FTZ R128, R133, -R157.reuse ;  /* 0x8000009d85807221 */ /* 0x120fe20000010000 */
[----:B------:R-:W-:Y:S01]  /*3330*/  FADD.FTZ R127, R132, -R156 ;  /* 0x8000009c847f7221 */ /* 0x000fe20000010000 */
[----:B------:R-:W-:Y:S01]  /*3340*/  FADD.FTZ R130, R135, -R157 ;  /* 0x8000009d87827221 */ /* 0x000fe20000010000 */
[----:B------:R-:W-:Y:S01]  /*3350*/  FADD.FTZ R122, R129, -R155 ;  /* 0x8000009b817a7221 */ /* 0x000fe20000010000 */
[--C-:B---3--:R-:W-:Y:S01]  /*3360*/  FADD.FTZ R133, R136, -R8.reuse ;  /* 0x8000000888857221 */ /* 0x108fe20000010000 */
[----:B------:R-:W-:Y:S01]  /*3370*/  FADD.FTZ R131, R138, -R8 ;  /* 0x800000088a837221 */ /* 0x000fe20000010000 */
[--C-:B------:R-:W-:Y:S01]  /*3380*/  FADD.FTZ R8, R139, -R9.reuse ;  /* 0x800000098b087221 */ /* 0x100fe20000010000 */
[----:B------:R-:W-:Y:S01]  /*3390*/  FADD.FTZ R132, R137, -R9 ;  /* 0x8000000989847221 */ /* 0x000fe20000010000 */
[--C-:B------:R-:W-:Y:S01]  /*33a0*/  FADD.FTZ R9, R140, -R6.reuse ;  /* 0x800000068c097221 */ /* 0x100fe20000010000 */
[----:B------:R-:W-:Y:S01]  /*33b0*/  FADD.FTZ R135, R142, -R6 ;  /* 0x800000068e877221 */ /* 0x000fe20000010000 */
[----:B------:R-:W-:Y:S01]  /*33c0*/  FADD.FTZ R6, R141, -R7 ;  /* 0x800000078d067221 */ /* 0x000fe20000010000 */
[----:B------:R-:W-:Y:S01]  /*33d0*/  FMUL.FTZ R131, R170, R131 ;  /* 0x00000083aa837220 */ /* 0x000fe20000410000 */
[----:B------:R-:W-:Y:S01]  /*33e0*/  FMUL.FTZ R8, R171, R8 ;  /* 0x00000008ab087220 */ /* 0x000fe20000410000 */
[----:B------:R-:W-:Y:S01]  /*33f0*/  FADD.FTZ R140, R149, -R175 ;  /* 0x800000af958c7221 */ /* 0x000fe20000010000 */
[----:B------:R-:W-:Y:S01]  /*3400*/  FMUL.FTZ R9, R168, R9 ;  /* 0x00000009a8097220 */ /* 0x000fe20000410000 */
[----:B------:R-:W-:Y:S01]  /*3410*/  FMUL.FTZ R6, R173, R6 ;  /* 0x00000006ad067220 */ /* 0x000fe20000410000 */
[----:B------:R-:W-:Y:S01]  /*3420*/  FADD.FTZ R129, R134, -R156 ;  /* 0x8000009c86817221 */ /* 0x000fe20000010000 */
[----:B------:R-:W-:Y:S01]  /*3430*/  F2FP.BF16.F32.PACK_AB R149, R8, R131 ;  /* 0x000000830895723e */ /* 0x000fe200000010ff */
[----:B------:R-:W-:-:S02]  /*3440*/  IMAD.U32 R8, RZ, RZ, UR5 ;  /* 0x00000005ff087e24 */ /* 0x000fc4000f8e00ff */
[----:B------:R-:W-:Y:S01]  /*3450*/  FADD.FTZ R134, R143, -R7 ;  /* 0x800000078f867221 */ /* 0x000fe20000010000 */
        /* <DEDUP_REMOVED lines=257> */
.L_x_1880:
        /* <DEDUP_REMOVED lines=44> */
.L_x_1881:
        /* <DEDUP_REMOVED lines=62> */
.L_x_1863:
[----:B------:R-:W-:Y:S05]  /*4b10*/  @P0 BRA `(.L_x_1857) ;  /* 0x0000004800640947 */ /* 0x000fea0003800000 */
[----:B------:R-:W-:Y:S01]  /*4b20*/  ULDC.64 UR4, c[0x0][0x878] ;  /* 0x00021e0000047ab9 */ /* 0x000fe20000000a00 */
[----:B------:R-:W2:Y:S01]  /*4b30*/  S2R R4, SR_TID.X ;  /* 0x0000000000047919 */ /* 0x000ea20000002100 */
[----:B------:R-:W-:Y:S01]  /*4b40*/  UISETP.NE.U32.AND UP0, UPT, UR4, URZ, UPT ;  /* 0x0000003f0400728c */ /* 0x000fe2000bf05070 */
[----:B------:R-:W3:Y:S08]  /*4b50*/  S2UR UR10, SR_CTAID.Y ;  /* 0x00000000000a79c3 */ /* 0x000ef00000002600 */
        /* <DEDUP_REMOVED lines=9> */
[----:B-1----:R-:W-:Y:S01]  /*4bf0*/  IMAD.U32 R3, RZ, RZ, UR5 ;  /* 0x00000005ff037e24 */ /* 0x002fe2000f8e00ff */
[----:B------:R-:W1:Y:S01]  /*4c00*/  S2UR UR11, SR_CgaCtaId ;  /* 0x00000000000b79c3 */ /* 0x000e620000008800 */
[----:B------:R-:W-:-:S03]  /*4c10*/  ULDC UR5, c[0x0][0x850] ;  /* 0x0002140000057ab9 */ /* 0x000fc60000000800 */
[----:B------:R2:W4:Y:S01]  /*4c20*/  @P0 LDG.E R2, desc[UR46][R2.64] ;  /* 0x0000002e02020981 */ /* 0x000522000c1e1900 */
[----:B------:R-:W-:Y:S01]  /*4c30*/  UISETP.NE.AND UP1, UPT, UR5, 0x1, UPT ;  /* 0x000000010500788c */ /* 0x000fe2000bf25270 */
[----:B------:R-:W-:Y:S01]  /*4c40*/  BSSY B0, `(.L_x_1883) ;  /* 0x0000059000007945 */ /* 0x000fe20003800000 */
[----:B--2---:R-:W-:-:S09]  /*4c50*/  VIADD R3, R4, 0xffffff80 ;  /* 0xffffff8004037836 */ /* 0x004fd20000000000 */
        /* <DEDUP_REMOVED lines=13> */
[----:B---3--:R-:W-:Y:S01]  /*4d30*/  UIMAD.WIDE.U32 UR4, UR10, UR4, URZ ;  /* 0x000000040a0472a5 */ /* 0x008fe2000f8e003f */
[----:B------:R-:W-:Y:S01]  /*4d40*/  IMAD.SHL.U32 R0, R0, 0x4, RZ ;  /* 0x0000000400007824 */ /* 0x000fe200078e00ff */
[----:B------:R-:W-:-:S02]  /*4d50*/  @UP0 ULEA.HI UR7, UR7, UR6, URZ, 0x7 ;  /* 0x0000000607070291 */ /* 0x000fc4000f8f383f */
[----:B------:R-:W-:Y:S02]  /*4d60*/  @UP1 USHF.R.U32.HI UR10, URZ, UR16, UR5 ;  /* 0x000000103f0a1299 */ /* 0x000fe40008011605 */
[----:B------:R-:W-:Y:S02]  /*4d70*/  @UP0 USHF.R.S32.HI UR7, URZ, 0x7, UR7 ;  /* 0x000000073f070899 */ /* 0x000fe40008011407 */
[----:B-1----:R-:W-:Y:S02]  /*4d80*/  ULEA UR4, UR11, UR9, 0x18 ;  /* 0x000000090b047291 */ /* 0x002fe4000f8ec03f */
        /* <DEDUP_REMOVED lines=61> */
.L_x_1885:
[----:B------:R-:W-:Y:S01]  /*5160*/  @P0 ELECT P1, URZ, PT ;  /* 0x00000000003f082f */ /* 0x000fe20003820000 */
[----:B------:R2:W-:-:S12]  /*5170*/  UBLKRED.G.S.ADD.F32.RN [UR6], [UR4], UR5, desc[UR8] ;  /* 0x00000806040073bb */ /* 0x0005d800080a1405 */
[----:B------:R-:W-:Y:S02]  /*5180*/  @P1 PLOP3.LUT P0, PT, P1, PT, PT, 0x8, 0x0 ;  /* 0x000000000000181c */ /* 0x000fe40000f0e170 */
[----:B------:R-:W-:-:S11]  /*5190*/  PLOP3.LUT P1, PT, PT, PT, PT, 0x8, 0x0 ;  /* 0x000000000000781c */ /* 0x000fd60003f2e170 */
[----:B--2---:R-:W-:Y:S05]  /*51a0*/  @P0 BRA.U.ANY `(.L_x_1885) ;  /* 0xfffffffd00ec0947 */ /* 0x004fea000393ffff */
[----:B------:R0:W-:Y:S01]  /*51b0*/  UTMACMDFLUSH ;  /* 0x00000000000079b7 */ /* 0x0001e20000000000 */
[----:B------:R-:W-:-:S04]  /*51c0*/  DEPBAR.LE SB0, 0x0 ;  /* 0x000080000000791a */ /* 0x000fc80000000000 */
.L_x_1884:
[----:B------:R-:W-:Y:S05]  /*51d0*/  BSYNC B0 ;  /* 0x0000000000007941 */ /* 0x000fea0003800000 */
.L_x_1883:
        /* <DEDUP_REMOVED lines=28> */
.L_x_1886:
        /* <DEDUP_REMOVED lines=8> */
.L_x_1852:
        /* <DEDUP_REMOVED lines=21> */
.L_x_1888:
        /* <DEDUP_REMOVED lines=13> */
.L_x_1890:
[----:B------:R-:W-:-:S05]  /*5640*/  ULDC UR4, c[0x0][0x8c4] ;  /* 0x0002310000047ab9 */ /* 0x000fca0000000800 */
.L_x_1889:
        /* <DEDUP_REMOVED lines=44> */
.L_x_1891:
        /* <DEDUP_REMOVED lines=13> */
.L_x_1892:
        /* <DEDUP_REMOVED lines=12> */
.L_x_1893:
[----:B------:R-:W-:Y:S01]  /*5aa0*/  UIADD3 UR7, -UR6, UR8, UR14 ;  /* 0x0000000806077290 */ /* 0x000fe2000fffe10e */
[----:B------:R-:W-:Y:S01]  /*5ab0*/  ISETP.LE.AND P0, PT, RZ, UR10, PT ;  /* 0x0000000aff007c0c */ /* 0x000fe2000bf03270 */
[----:B------:R-:W-:Y:S02]  /*5ac0*/  ULDC UR9, c[0x0][0x74c] ;  /* 0x0001d30000097ab9 */ /* 0x000fe40000000800 */
[----:B------:R-:W-:-:S04]  /*5ad0*/  UIADD3 UR7, UR7, -UR9, URZ ;  /* 0x8000000907077290 */ /* 0x000fc8000fffe03f */
        /* <DEDUP_REMOVED lines=18> */
.L_x_1894:
[----:B------:R-:W-:-:S06]  /*5c00*/  UISETP.GT.AND UP1, UPT, UR12, UR7, UPT ;  /* 0x000000070c00728c */ /* 0x000fcc000bf24270 */
[----:B------:R-:W-:-:S13]  /*5c10*/  PLOP3.LUT P0, PT, PT, PT, UP1, 0x80, 0x0 ;  /* 0x000000000000781c */ /* 0x000fda0003f0f018 */
[----:B------:R-:W-:Y:S05]  /*5c20*/  @!P0 BRA `(.L_x_1857) ;  /* 0x0000003800208947 */ /* 0x000fea0003800000 */
[----:B------:R-:W-:Y:S01]  /*5c30*/  ULDC.64 UR14, c[0x0][0x2d8] ;  /* 0x0000b600000e7ab9 */ /* 0x000fe20000000a00 */
[----:B------:R-:W-:Y:S01]  /*5c40*/  ULDC.64 UR28, c[0x0][0x2e0] ;  /* 0x0000b800001c7ab9 */ /* 0x000fe20000000a00 */
[----:B------:R-:W-:Y:S02]  /*5c50*/  UIMAD UR6, UR11, UR14, URZ ;  /* 0x0000000e0b0672a4 */ /* 0x000fe4000f8e023f */
[----:B------:R-:W-:Y:S02]  /*5c60*/  USHF.R.S32.HI UR11, URZ, 0x1f, UR13 ;  /* 0x0000001f3f0b7899 */ /* 0x000fe4000801140d */
[----:B------:R-:W-:Y:S02]  /*5c70*/  UIMAD UR15, UR16, UR15, UR6 ;  /* 0x0000000f100f72a4 */ /* 0x000fe4000f8e0206 */
[----:B------:R-:W-:Y:S02]  /*5c80*/  UIADD3 UR6, -UR7, UR12, URZ ;  /* 0x0000000c07067290 */ /* 0x000fe4000fffe13f */
[----:B------:R-:W-:-:S02]  /*5c90*/  UIMAD.WIDE.U32 UR8, UR16, UR14, URZ ;  /* 0x0000000e100872a5 */ /* 0x000fc4000f8e003f */
[----:B------:R-:W-:Y:S02]  /*5ca0*/  ULOP3.LUT UR6, UR6, 0x1, URZ, 0xc0, !UPT ;  /* 0x0000000106067892 */ /* 0x000fe4000f8ec03f */
[----:B------:R-:W-:Y:S02]  /*5cb0*/  USEL UR13, UR13, URZ, !UP0 ;  /* 0x0000003f0d0d7287 */ /* 0x000fe4000c000000 */
[----:B------:R-:W-:Y:S02]  /*5cc0*/  USEL UR14, UR11, URZ, !UP0 ;  /* 0x0000003f0b0e7287 */ /* 0x000fe4000c000000 */
[----:B------:R-:W-:Y:S02]  /*5cd0*/  UISETP.NE.U32.AND UP0, UPT, UR6, 0x1, UPT ;  /* 0x000000010600788c */ /* 0x000fe4000bf05070 */
[----:B------:R-:W-:Y:S02]  /*5ce0*/  UIADD3 UR10, UP1, UR4, UR8, URZ ;  /* 0x00000008040a7290 */ /* 0x000fe4000ff3e03f */
[----:B------:R-:W-:-:S02]  /*5cf0*/  UIADD3 UR15, UR9, UR15, URZ ;  /* 0x0000000f090f7290 */ /* 0x000fc4000fffe03f */
[----:B------:R-:W-:Y:S01]  /*5d00*/  PLOP3.LUT P1, PT, PT, PT, UP0, 0x80, 0x0 ;  /* 0x000000000000781c */ /* 0x000fe20003f2f008 */
[----:B------:R-:W-:Y:S02]  /*5d10*/  UIMAD UR14, UR14, UR28, URZ ;  /* 0x0000001c0e0e72a4 */ /* 0x000fe4000f8e023f */
[----:B------:R-:W-:Y:S02]  /*5d20*/  UIADD3.X UR11, UR5, UR15, URZ, UP1, !UPT ;  /* 0x0000000f050b7290 */ /* 0x000fe40008ffe43f */
[----:B------:R-:W-:Y:S02]  /*5d30*/  UIMAD UR14, UR13, UR29, UR14 ;  /* 0x0000001d0d0e72a4 */ /* 0x000fe4000f8e020e */
[----:B------:R-:W-:Y:S01]  /*5d40*/  UIMAD.WIDE.U32 UR10, UR13, UR28, UR10 ;  /* 0x0000001c0d0a72a5 */ /* 0x000fe2000f8e000a */
[----:B------:R-:W-:-:S03]  /*5d50*/  ELECT P0, URZ, PT ;  /* 0x00000000003f782f */ /* 0x000fc60003800000 */
[----:B------:R-:W-:Y:S02]  /*5d60*/  UIADD3 UR27, UR11, UR14, URZ ;  /* 0x0000000e0b1b7290 */ /* 0x000fe4000fffe03f */
[----:B------:R-:W-:Y:S10]  /*5d70*/  @P1 BRA `(.L_x_1895) ;  /* 0x0000000000bc1947 */ /* 0x000ff40003800000 */
        /* <DEDUP_REMOVED lines=18> */
.L_x_1897:
[----:B------:R-:W-:Y:S05]  /*5ea0*/  BSYNC B0 ;  /* 0x0000000000007941 */ /* 0x000fea0003800000 */
.L_x_1896:
        /* <DEDUP_REMOVED lines=19> */
.L_x_1899:
[----:B------:R-:W-:Y:S05]  /*5fe0*/  BSYNC B0 ;  /* 0x0000000000007941 */ /* 0x000fea0003800000 */
.L_x_1898:
[----:B------:R-:W-:Y:S06]  /*5ff0*/  BAR.ARV 0xa, 0xa0 ;  /* 0x0282800000007b1d */ /* 0x000fec0000002000 */
[----:B------:R-:W-:Y:S04]  /*6000*/  BSSY B0, `(.L_x_1900) ;  /* 0x0000003000007945 */ /* 0x000fe80003800000 */
[----:B------:R-:W-:Y:S05]  /*6010*/  @!P0 BRA `(.L_x_1901) ;  /* 0x0000000000048947 */ /* 0x000fea0003800000 */
[----:B------:R-:W-:-:S04]  /*6020*/  DEPBAR.LE SB0, 0x0 ;  /* 0x000080000000791a */ /* 0x000fc80000000000 */
.L_x_1901:
[----:B------:R-:W-:Y:S05]  /*6030*/  BSYNC B0 ;  /* 0x0000000000007941 */ /* 0x000fea0003800000 */
.L_x_1900:
[----:B------:R-:W-:Y:S06]  /*6040*/  BAR.ARV 0xb, 0xa0 ;  /* 0x02c2800000007b1d */ /* 0x000fec0000002000 */
[----:B------:R-:W-:Y:S01]  /*6050*/  UIADD3 UR18, UR7, 0x1, URZ ;  /* 0x0000000107127890 */ /* 0x000fe2000fffe03f */
[----:B------:R-:W-:Y:S11]  /*6060*/  BRA `(.L_x_1902) ;  /* 0x0000000000047947 */ /* 0x000ff60003800000 */
.L_x_1895:
[----:B------:R-:W-:-:S05]  /*6070*/  UMOV UR18, UR7 ;  /* 0x0000000700127c82 */ /* 0x000fca0008000000 */
.L_x_1902:
[----:B------:R-:W-:-:S04]  /*6080*/  UIADD3 UR6, UR7, 0x1, URZ ;  /* 0x0000000107067890 */ /* 0x000fc8000fffe03f */
[----:B------:R-:W-:-:S06]  /*6090*/  UISETP.NE.AND UP0, UPT, UR12, UR6, UPT ;  /* 0x000000060c00728c */ /* 0x000fcc000bf05270 */
[----:B------:R-:W-:-:S13]  /*60a0*/  PLOP3.LUT P1, PT, PT, PT, UP0, 0x80, 0x0 ;  /* 0x000000000000781c */ /* 0x000fda0003f2f008 */
[----:B------:R-:W-:Y:S05]  /*60b0*/  @!P1 BRA `(.L_x_1857) ;  /* 0x0000003000fc9947 */ /* 0x000fea0003800000 */
[----:B------:R-:W-:Y:S01]  /*60c0*/  UMOV UR16, UR8 ;  /* 0x0000000800107c82 */ /* 0x000fe20008000000 */
[----:B------:R-:W-:Y:S01]  /*60d0*/  UMOV UR17, UR15 ;  /* 0x0000000f00117c82 */ /* 0x000fe20008000000 */
[----:B------:R-:W-:Y:S01]  /*60e0*/  ULDC.64 UR20, c[0x0][0x2c0] ;  /* 0x0000b00000147ab9 */ /* 0x000fe20000000a00 */
[----:B------:R-:W-:Y:S02]  /*60f0*/  UIMAD.WIDE.U32 UR16, UR13, UR28, UR16 ;  /* 0x0000001c0d1072a5 */ /* 0x000fe4000f8e0010 */
[----:B------:R-:W-:Y:S02]  /*6100*/  UIMAD UR19, UR18, 0x1800, URZ ;  /* 0x00001800121378a4 */ /* 0x000fe4000f8e023f */
[----:B------:R-:W-:Y:S01]  /*6110*/  UIADD3 UR25, UP0, UR4, UR16, URZ ;  /* 0x0000001004197290 */ /* 0x000fe2000ff1e03f */
[----:B------:R-:W-:Y:S01]  /*6120*/  UMOV UR6, URZ ;  /* 0x0000003f00067c82 */ /* 0x000fe20008000000 */
[----:B------:R-:W-:Y:S02]  /*6130*/  ULDC.64 UR30, c[0x0][0x2c0] ;  /* 0x0000b000001e7ab9 */ /* 0x000fe40000000a00 */
[----:B------:R-:W-:-:S02]  /*6140*/  UIADD3.X UR16, UR5, UR14, UR17, UP0, !UPT ;  /* 0x0000000e05107290 */ /* 0x000fc400087fe411 */
[----:B------:R-:W-:Y:S01]  /*6150*/  ULEA UR24, UP0, UR25, UR20, 0x2 ;  /* 0x0000001419187291 */ /* 0x000fe2000f80103f */
[----:B------:R-:W-:-:S03]  /*6160*/  UMOV UR26, UR19 ;  /* 0x00000013001a7c82 */ /* 0x000fc60008000000 */
[----:B------:R-:W-:Y:S02]  /*6170*/  ULEA.HI.X UR25, UR25, UR21, UR16, 0x2, UP0 ;  /* 0x0000001519197291 */ /* 0x000fe400080f1410 */
[----:B------:R-:W-:Y:S02]  /*6180*/  UIADD3 UR20, UP0, UR24, 0x3000, URZ ;  /* 0x0000300018147890 */ /* 0x000fe4000ff1e03f */
[----:B------:R-:W-:Y:S02]  /*6190*/  UIADD3 UR22, UP1, UR24, 0x6000, URZ ;  /* 0x0000600018167890 */ /* 0x000fe4000ff3e03f */
[----:B------:R-:W-:Y:S02]  /*61a0*/  UIADD3 UR24, UP2, UR24, 0x9000, URZ ;  /* 0x0000900018187890 */ /* 0x000fe4000ff5e03f */
[----:B------:R-:W-:Y:S02]  /*61b0*/  UIADD3.X UR21, URZ, UR25, URZ, UP0, !UPT ;  /* 0x000000193f157290 */ /* 0x000fe400087fe43f */
[----:B------:R-:W-:-:S02]  /*61c0*/  UIADD3.X UR23, URZ, UR25, URZ, UP1, !UPT ;  /* 0x000000193f177290 */ /* 0x000fc40008ffe43f */
[----:B------:R-:W-:-:S12]  /*61d0*/  UIADD3.X UR25, URZ, UR25, URZ, UP2, !UPT ;  /* 0x000000193f197290 */ /* 0x000fd800097fe43f */
.L_x_1915:
        /* <DEDUP_REMOVED lines=20> */
.L_x_1904:
[----:B------:R-:W-:Y:S05]  /*6320*/  BSYNC B0 ;  /* 0x0000000000007941 */ /* 0x000fea0003800000 */
.L_x_1903:
        /* <DEDUP_REMOVED lines=13> */
.L_x_1906:
[----:B------:R-:W-:Y:S05]  /*6400*/  BSYNC B0 ;  /* 0x0000000000007941 */ /* 0x000fea0003800000 */
.L_x_1905:
[----:B------:R-:W-:Y:S06]  /*6410*/  BAR.ARV 0xa, 0xa0 ;  /* 0x0282800000007b1d */ /* 0x000fec0000002000 */
[----:B------:R-:W-:Y:S04]  /*6420*/  BSSY B0, `(.L_x_1907) ;  /* 0x0000003000007945 */ /* 0x000fe80003800000 */
[----:B------:R-:W-:Y:S05]  /*6430*/  @!P0 BRA `(.L_x_1908) ;  /* 0x0000000000048947 */ /* 0x000fea0003800000 */
[----:B------:R-:W-:-:S04]  /*6440*/  DEPBAR.LE SB0, 0x0 ;  /* 0x000080000000791a */ /* 0x000fc80000000000 */
.L_x_1908:
[----:B------:R-:W-:Y:S05]  /*6450*/  BSYNC B0 ;  /* 0x0000000000007941 */ /* 0x000fea0003800000 */
.L_x_1907:
        /* <DEDUP_REMOVED lines=13> */
.L_x_1910:
[----:B------:R-:W-:Y:S05]  /*6530*/  BSYNC B0 ;  /* 0x0000000000007941 */ /* 0x000fea0003800000 */
.L_x_1909:
        /* <DEDUP_REMOVED lines=13> */
.L_x_1912:
[----:B------:R-:W-:Y:S05]  /*6610*/  BSYNC B0 ;  /* 0x0000000000007941 */ /* 0x000fea0003800000 */
.L_x_1911:
[----:B------:R-:W-:Y:S01]  /*6620*/  UIADD3 UR18, UR18, 0x2, URZ ;  /* 0x0000000212127890 */ /* 0x000fe2000fffe03f */
[----:B------:R-:W-:Y:S06]  /*6630*/  BAR.ARV 0xa, 0xa0 ;  /* 0x0282800000007b1d */ /* 0x000fec0000002000 */
[----:B------:R-:W-:Y:S01]  /*6640*/  UISETP.GE.AND UP0, UPT, UR18, UR12, UPT ;  /* 0x0000000c1200728c */ /* 0x000fe2000bf06270 */
[----:B------:R-:W-:Y:S04]  /*6650*/  BSSY B0, `(.L_x_1913) ;  /* 0x0000003000007945 */ /* 0x000fe80003800000 */
[----:B------:R-:W-:Y:S06]  /*6660*/  @!P0 BRA `(.L_x_1914) ;  /* 0x0000000000048947 */ /* 0x000fec0003800000 */
[----:B------:R-:W-:-:S04]  /*6670*/  DEPBAR.LE SB0, 0x0 ;  /* 0x000080000000791a */ /* 0x000fc80000000000 */
.L_x_1914:
[----:B------:R-:W-:Y:S05]  /*6680*/  BSYNC B0 ;  /* 0x0000000000007941 */ /* 0x000fea0003800000 */
.L_x_1913:
[----:B------:R-:W-:Y:S06]  /*6690*/  BAR.ARV 0xb, 0xa0 ;  /* 0x02c2800000007b1d */ /* 0x000fec0000002000 */
[----:B------:R-:W-:Y:S01]  /*66a0*/  PLOP3.LUT P1, PT, PT, PT, UP0, 0x80, 0x0 ;  /* 0x000000000000781c */ /* 0x000fe20003f2f008 */
[----:B------:R-:W-:Y:S02]  /*66b0*/  UIADD3 UR26, UR26, 0x3000, URZ ;  /* 0x000030001a1a7890 */ /* 0x000fe4000fffe03f */
[----:B------:R-:W-:-:S10]  /*66c0*/  UIADD3 UR6, UR6, 0x3000, URZ ;  /* 0x0000300006067890 */ /* 0x000fd4000fffe03f */
[----:B------:R-:W-:Y:S05]  /*66d0*/  @!P1 BRA `(.L_x_1915) ;  /* 0xfffffff800c09947 */ /* 0x000fea000383ffff */
[----:B------:R-:W-:Y:S05]  /*66e0*/  BRA `(.L_x_1857) ;  /* 0x0000002c00707947 */ /* 0x000fea0003800000 */
.L_x_1887:
        /* <DEDUP_REMOVED lines=14> */
.L_x_1916:
        /* <DEDUP_REMOVED lines=14> */
.L_x_1918:
[----:B------:R-:W-:-:S05]  /*68b0*/  ULDC UR4, c[0x0][0x8c4] ;  /* 0x0002310000047ab9 */ /* 0x000fca0000000800 */
.L_x_1917:
        /* <DEDUP_REMOVED lines=59> */
.L_x_1920:
        /* <DEDUP_REMOVED lines=13> */
.L_x_1921:
        /* <DEDUP_REMOVED lines=8> */
.L_x_1922:
        /* <DEDUP_REMOVED lines=21> */
.L_x_1923:
        /* <DEDUP_REMOVED lines=50> */
.L_x_1953:
        /* <DEDUP_REMOVED lines=15> */
.L_x_1926:
        /* <DEDUP_REMOVED lines=127> */
.L_x_1937:
[----:B-123--:R-:W-:-:S04]  /*7b10*/  SHF.L.U32 R18, R10, 0x1f, RZ ;  /* 0x0000001f0a127819 */ /* 0x00efc800000006ff */
[----:B------:R-:W2:Y:S02]  /*7b20*/  SYNCS.PHASECHK.TRANS64.TRYWAIT P1, [R15+URZ+0x26840], R18 ;  /* 0x026840120f0075a7 */ /* 0x000ea4000802017f */
[----:B--2---:R-:W-:Y:S05]  /*7b30*/  @!P1 BRA `(.L_x_1929) ;  /* 0x0000001800dc9947 */ /* 0x004fea0003800000 */
.L_x_1954:
        /* <DEDUP_REMOVED lines=8> */
.L_x_1930:
        /* <DEDUP_REMOVED lines=44> */
.L_x_1955:
        /* <DEDUP_REMOVED lines=8> */
.L_x_1932:
        /* <DEDUP_REMOVED lines=44> */
.L_x_1956:
        /* <DEDUP_REMOVED lines=8> */
.L_x_1934:
        /* <DEDUP_REMOVED lines=38> */
.L_x_1958:
        /* <DEDUP_REMOVED lines=8> */
.L_x_1936:
        /* <DEDUP_REMOVED lines=44> */
.L_x_1928:
[----:B------:R-:W4:Y:S02]  /*87e0*/  LDL.LU R4, [R1+0x4] ;  /* 0x0000040001047983 */ /* 0x000f240000300800 */
[----:B----4-:R-:W-:Y:S02]  /*87f0*/  ISETP.NE.AND P1, PT, R4, RZ, PT ;  /* 0x000000ff0400720c */ /* 0x010fe40003f25270 */
[----:B------:R4:W5:Y:S11]  /*8800*/  LDL R4, [R1] ;  /* 0x0000000001047983 */ /* 0x0009760000100800 */
[----:B----4-:R-:W-:Y:S05]  /*8810*/  @!P1 BRA `(.L_x_1927) ;  /* 0x0000000400949947 */ /* 0x010fea0003800000 */
[----:B------:R-:W-:-:S04]  /*8820*/  SHF.L.U32 R12, R10, 0x1f, RZ ;  /* 0x0000001f0a0c7819 */ /* 0x000fc800000006ff */
[----:B------:R-:W4:Y:S02]  /*8830*/  SYNCS.PHASECHK.TRANS64.TRYWAIT P1, [R15+URZ+0x26840], R12 ;  /* 0x0268400c0f0075a7 */ /* 0x000f24000802017f */
[----:B----4-:R-:W-:Y:S05]  /*8840*/  @!P1 BRA `(.L_x_1938) ;  /* 0x0000000c00ec9947 */ /* 0x010fea0003800000 */
.L_x_1959:
        /* <DEDUP_REMOVED lines=8> */
.L_x_1939:
        /* <DEDUP_REMOVED lines=41> */
.L_x_1960:
        /* <DEDUP_REMOVED lines=8> */
.L_x_1941:
        /* <DEDUP_REMOVED lines=41> */
.L_x_1927:
[----:B------:R-:W1:Y:S01]  /*8e70*/  S2R R0, SR_TID.X ;  /* 0x0000000000007919 */ /* 0x000e620000002100 */
[----:B------:R-:W-:Y:S01]  /*8e80*/  IMAD R3, R16, 0x8, R15 ;  /* 0x0000000810037824 */ /* 0x000fe200078e020f */
[----:B-1----:R-:W-:Y:S02]  /*8e90*/  LOP3.LUT R2, R0, 0x7f, RZ, 0xc0, !PT ;  /* 0x0000007f00027812 */ /* 0x002fe400078ec0ff */
[----:B------:R-:W-:Y:S02]  /*8ea0*/  SHF.L.U32 R0, R10, 0x1f, RZ ;  /* 0x0000001f0a007819 */ /* 0x000fe400000006ff */
[----:B------:R-:W-:Y:S02]  /*8eb0*/  ISETP.NE.AND P1, PT, R2, RZ, PT ;  /* 0x000000ff0200720c */ /* 0x000fe40003f25270 */
[----:B------:R-:W1:Y:S02]  /*8ec0*/  SYNCS.PHASECHK.TRANS64.TRYWAIT P0, [R3+URZ+0x26840], R0 ;  /* 0x02684000030075a7 */ /* 0x000e64000800017f */
[----:B-1----:R-:W-:Y:S09]  /*8ed0*/  @!P0 BRA `(.L_x_1942) ;  /* 0x0000000800708947 */ /* 0x002ff20003800000 */
.L_x_1961:
[----:B------:R-:W-:Y:S05]  /*8ee0*/  @P1 BRA `(.L_x_1943) ;  /* 0x0000000000181947 */ /* 0x000fea0003800000 */
[----:B------:R-:W1:Y:S01]  /*8ef0*/  S2R R2, SR_TID.X ;  /* 0x0000000000027919 */ /* 0x000e620000002100 */
[----:B------:R-:W-:-:S04]  /*8f00*/  IMAD.MOV.U32 R0, RZ, RZ, 0x3100 ;  /* 0x00003100ff007424 */ /* 0x000fc800078e00ff */
[----:B------:R1:W-:Y:S02]  /*8f10*/  SYNCS.ARRIVE.TRANS64 RZ, [R3+URZ+0x26830], R0 ;  /* 0x0268300003ff79a7 */ /* 0x0003e4000800003f */
[----:B-1----:R-:W-:-:S13]  /*8f20*/  LOP3.LUT P0, RZ, R2, 0x1f, RZ, 0xc0, !PT ;  /* 0x0000001f02ff7812 */ /* 0x002fda000780c0ff */
[----:B------:R-:W-:Y:S05]  /*8f30*/  @!P0 BRA `(.L_x_1943) ;  /* 0x0000000000048947 */ /* 0x000fea0003800000 */
[----:B------:R-:W-:Y:S01]  /*8f40*/  BPT.TRAP 0x1 ;  /* 0x000000040000795c */ /* 0x000fe20000300000 */
.L_x_1943:
        /* <DEDUP_REMOVED lines=48> */
.L_x_1924:
[----:B------:R-:W-:Y:S05]  /*9250*/  BSYNC B0 ;  /* 0x0000000000007941 */ /* 0x000fea0003800000 */
.L_x_1919:
[----:B------:R-:W-:-:S03]  /*9260*/  UMOV UR8, 0xffffffff ;  /* 0xffffffff00087882 */ /* 0x000fc60000000000 */
[----:B------:R-:W-:Y:S05]  /*9270*/  BRA.DIV UR8, `(.L_x_1944) ;  /* 0x00000006089c7947 */ /* 0x000fea000b800000 */
[----:B------:R-:W-:-:S13]  /*9280*/  ELECT P6, URZ, PT ;  /* 0x00000000003f782f */ /* 0x000fda00038c0000 */
.L_x_1964:
[----:B------:R-:W-:Y:S05]  /*9290*/  @!P6 BRA `(.L_x_1857) ;  /* 0x000000000084e947 */ /* 0x000fea0003800000 */
[----:B------:R-:W-:-:S06]  /*92a0*/  ULOP3.LUT UR8, UR38, 0x2, URZ, 0xfc, !UPT ;  /* 0x0000000226087892 */ /* 0x000fcc000f8efc3f */
[----:B------:R-:W-:-:S05]  /*92b0*/  IMAD.U32 R2, RZ, RZ, UR8 ;  /* 0x00000008ff027e24 */ /* 0x000fca000f8e00ff */
[----:B------:R-:W-:-:S13]  /*92c0*/  ISETP.NE.AND P2, PT, R2, 0x3, PT ;  /* 0x000000030200780c */ /* 0x000fda0003f45270 */
[----:B------:R-:W-:Y:S05]  /*92d0*/  @!P2 BRA `(.L_x_1945) ;  /* 0x000000000004a947 */ /* 0x000fea0003800000 */
[----:B---3--:R-:W-:Y:S01]  /*92e0*/  BPT.TRAP 0x1 ;  /* 0x000000040000795c */ /* 0x008fe20000300000 */
.L_x_1945:
        /* <DEDUP_REMOVED lines=15> */
.L_x_1965:
[----:B------:R-:W2:Y:S02]  /*93e0*/  SYNCS.PHASECHK.TRANS64.TRYWAIT P0, [R3+URZ], R2 ;  /* 0x00000002030075a7 */ /* 0x000ea4000800017f */
[----:B--2---:R-:W-:Y:S05]  /*93f0*/  @!P0 BRA `(.L_x_1947) ;  /* 0x0000000400708947 */ /* 0x004fea0003800000 */
.L_x_1966:
[----:B------:R-:W-:Y:S05]  /*9400*/  @!P2 BRA `(.L_x_1948) ;  /* 0x000000000004a947 */ /* 0x000fea0003800000 */
[----:B---3--:R-:W-:Y:S01]  /*9410*/  BPT.TRAP 0x1 ;  /* 0x000000040000795c */ /* 0x008fe20000300000 */
.L_x_1948:
[----:B--2---:R-:W-:-:S04]  /*9420*/  VIADD R3, R8, 0x26840 ;  /* 0x0002684008037836 */ /* 0x004fc80000000000 */
[----:B------:R-:W-:-:S04]  /*9430*/  IMAD R5, R0, 0x8, R3 ;  /* 0x0000000800057824 */ /* 0x000fc800078e0203 */
[----:B------:R-:W2:Y:S02]  /*9440*/  SYNCS.PHASECHK.TRANS64.TRYWAIT P0, [R5+URZ], R4 ;  /* 0x00000004050075a7 */ /* 0x000ea4000800017f */
[----:B--2---:R-:W-:Y:S05]  /*9450*/  @!P0 BRA `(.L_x_1949) ;  /* 0x00000004006c8947 */ /* 0x004fea0003800000 */
.L_x_1967:
[----:B------:R-:W-:-:S07]  /*9460*/  IMAD R3, R6, 0x8, R3 ;  /* 0x0000000806037824 */ /* 0x000fce00078e0203 */
.L_x_1950:
[----:B----4-:R4:W1:Y:S02]  /*9470*/  SYNCS.PHASECHK.TRANS64.TRYWAIT P0, [R3+URZ], R2 ;  /* 0x00000002030075a7 */ /* 0x010864000800017f */
[----:B-1----:R-:W-:Y:S05]  /*9480*/  @!P0 NANOSLEEP.SYNCS 0x989680 ;  /* 0x009896800000895d */ /* 0x002fea0003900000 */
[----:B------:R-:W1:Y:S02]  /*9490*/  @!P0 SYNCS.PHASECHK.TRANS64 P0, [R3+URZ], R2 ;  /* 0x00000002030085a7 */ /* 0x000e64000800007f */
[----:B-1----:R-:W-:Y:S05]  /*94a0*/  @!P0 BRA `(.L_x_1950) ;  /* 0xfffffffc00f08947 */ /* 0x002fea000383ffff */
.L_x_1857:
[----:B---3--:R-:W-:Y:S05]  /*94b0*/  BSYNC B6 ;  /* 0x0000000000067941 */ /* 0x008fea0003800000 */
.L_x_1851:
[----:B------:R-:W-:Y:S05]  /*94c0*/  EXIT ;  /* 0x000000000000794d */ /* 0x000fea0003800000 */
.L_x_1868:
[----:B------:R-:W-:Y:S02]  /*94d0*/  IMAD.MOV.U32 R13, RZ, RZ, R16 ;  /* 0x000000ffff0d7224 */ /* 0x000fe400078e0010 */
[----:B------:R-:W-:Y:S02]  /*94e0*/  IMAD.MOV.U32 R12, RZ, RZ, RZ ;  /* 0x000000ffff0c7224 */ /* 0x000fe400078e00ff */
[----:B------:R-:W-:Y:S02]  /*94f0*/  IMAD.MOV.U32 R11, RZ, RZ, 0x1f ;  /* 0x0000001fff0b7424 */ /* 0x000fe400078e00ff */
[----:B------:R-:W-:-:S07]  /*9500*/  IMAD.MOV.U32 R15, RZ, RZ, -0x1 ;  /* 0xffffffffff0f7424 */ /* 0x000fce00078e00ff */
[----:B------:R-:W-:Y:S05]  /*9510*/  WARPSYNC.COLLECTIVE R15, `(.L_x_1951) ;  /* 0x000000000f087348 */ /* 0x000fea0003c00000 */
[----:B------:R1:W2:Y:S02]  /*9520*/  SHFL.IDX P6, R14, R13, R12, R11 ;  /* 0x0000000c0d0e7389 */ /* 0x0002a400000c000b */
[----:B-12---:R-:W-:Y:S01]  /*9530*/  ENDCOLLECTIVE ;  /* 0x000000000000791b */ /* 0x006fe20003800000 */
.L_x_1951:
[----:B------:R-:W-:Y:S05]  /*9540*/  BRA `(.L_x_1952) ;  /* 0xffffff7c00ec7947 */ /* 0x000fea000383ffff */
.L_x_1870:
[----:B--2---:R2:W3:Y:S02]  /*9550*/  SYNCS.PHASECHK.TRANS64.TRYWAIT P0, [R18+URZ+0x26800], R5 ;  /* 0x02680005120075a7 */ /* 0x0044e4000800017f */
[----:B---3--:R-:W-:Y:S05]  /*9560*/  @!P0 NANOSLEEP.SYNCS 0x989680 ;  /* 0x009896800000895d */ /* 0x008fea0003900000 */
[----:B------:R-:W3:Y:S02]  /*9570*/  @!P0 SYNCS.PHASECHK.TRANS64 P0, [R18+URZ+0x26800], R5 ;  /* 0x02680005120085a7 */ /* 0x000ee4000800007f */
[----:B---3--:R-:W-:Y:S05]  /*9580*/  @!P0 BRA `(.L_x_1870) ;  /* 0xfffffffc00f08947 */ /* 0x008fea000383ffff */
[----:B------:R-:W-:Y:S05]  /*9590*/  BRA `(.L_x_1869) ;  /* 0xffffff8000147947 */ /* 0x000fea000383ffff */
.L_x_1875:
[----:B--2---:R-:W-:-:S04]  /*95a0*/  IMAD.U32 R7, RZ, RZ, UR7 ;  /* 0x00000007ff077e24 */ /* 0x004fc8000f8e00ff */
[----:B------:R2:W3:Y:S03]  /*95b0*/  SYNCS.PHASECHK.TRANS64.TRYWAIT P0, [R7+URZ+0x26810], R16 ;  /* 0x02681010070075a7 */ /* 0x0004e6000800017f */
[----:B---3--:R-:W-:Y:S05]  /*95c0*/  @!P0 NANOSLEEP.SYNCS 0x989680 ;  /* 0x009896800000895d */ /* 0x008fea0003900000 */
[----:B------:R-:W3:Y:S02]  /*95d0*/  @!P0 SYNCS.PHASECHK.TRANS64 P0, [R7+URZ+0x26810], R16 ;  /* 0x02681010070085a7 */ /* 0x000ee4000800007f */
[----:B---3--:R-:W-:Y:S05]  /*95e0*/  @!P0 BRA `(.L_x_1875) ;  /* 0xfffffffc00ec8947 */ /* 0x008fea000383ffff */
[----:B------:R-:W-:Y:S05]  /*95f0*/  BRA `(.L_x_1874) ;  /* 0xffffff8800687947 */ /* 0x000fea000383ffff */
.L_x_1879:
[----:B------:R-:W-:-:S04]  /*9600*/  IMAD.U32 R121, RZ, RZ, UR7 ;  /* 0x00000007ff797e24 */ /* 0x000fc8000f8e00ff */
[----:B------:R1:W1:Y:S03]  /*9610*/  SYNCS.PHASECHK.TRANS64.TRYWAIT P0, [R121+URZ+0x26830], R16 ;  /* 0x02683010790075a7 */ /* 0x000266000800017f */
[----:B-1----:R-:W-:Y:S05]  /*9620*/  @!P0 NANOSLEEP.SYNCS 0x989680 ;  /* 0x009896800000895d */ /* 0x002fea0003900000 */
[----:B------:R-:W1:Y:S02]  /*9630*/  @!P0 SYNCS.PHASECHK.TRANS64 P0, [R121+URZ+0x26830], R16 ;  /* 0x02683010790085a7 */ /* 0x000e64000800007f */
[----:B-1----:R-:W-:Y:S05]  /*9640*/  @!P0 BRA `(.L_x_1879) ;  /* 0xfffffffc00ec8947 */ /* 0x002fea000383ffff */
[----:B------:R-:W-:Y:S05]  /*9650*/  BRA `(.L_x_1878) ;  /* 0xffffff8c00707947 */ /* 0x000fea000383ffff */
.L_x_1925:
[----:B-1----:R1:W2:Y:S02]  /*9660*/  SYNCS.PHASECHK.TRANS64.TRYWAIT P0, [R15+URZ+0x26820], R0 ;  /* 0x026820000f0075a7 */ /* 0x0022a4000800017f */
[----:B--2---:R-:W-:Y:S05]  /*9670*/  @!P0 NANOSLEEP.SYNCS 0x989680 ;  /* 0x009896800000895d */ /* 0x004fea0003900000 */
[----:B------:R-:W2:Y:S02]  /*9680*/  @!P0 SYNCS.PHASECHK.TRANS64 P0, [R15+URZ+0x26820], R0 ;  /* 0x026820000f0085a7 */ /* 0x000ea4000800007f */
[----:B--2---:R-:W-:Y:S05]  /*9690*/  @!P0 BRA `(.L_x_1925) ;  /* 0xfffffffc00f08947 */ /* 0x004fea000383ffff */
[----:B------:R-:W-:Y:S05]  /*96a0*/  BRA `(.L_x_1953) ;  /* 0xffffffd800e07947 */ /* 0x000fea000383ffff */
.L_x_1929:
[----:B--2---:R2:W3:Y:S02]  /*96b0*/  SYNCS.PHASECHK.TRANS64.TRYWAIT P1, [R15+URZ+0x26840], R18 ;  /* 0x026840120f0075a7 */ /* 0x0044e4000802017f */
[----:B---3--:R-:W-:Y:S05]  /*96c0*/  @!P1 NANOSLEEP.SYNCS 0x989680 ;  /* 0x009896800000995d */ /* 0x008fea0003900000 */
[----:B------:R-:W3:Y:S02]  /*96d0*/  @!P1 SYNCS.PHASECHK.TRANS64 P1, [R15+URZ+0x26840], R18 ;  /* 0x026840120f0095a7 */ /* 0x000ee4000802007f */
[----:B---3--:R-:W-:Y:S05]  /*96e0*/  @!P1 BRA `(.L_x_1929) ;  /* 0xfffffffc00f09947 */ /* 0x008fea000383ffff */
[----:B------:R-:W-:Y:S05]  /*96f0*/  BRA `(.L_x_1954) ;  /* 0xffffffe400107947 */ /* 0x000fea000383ffff */
.L_x_1931:
[----:B-1----:R1:W3:Y:S02]  /*9700*/  SYNCS.PHASECHK.TRANS64.TRYWAIT P1, [R15+URZ+0x26828], R18 ;  /* 0x026828120f0075a7 */ /* 0x0022e4000802017f */
[----:B---3--:R-:W-:Y:S05]  /*9710*/  @!P1 NANOSLEEP.SYNCS 0x989680 ;  /* 0x009896800000995d */ /* 0x008fea0003900000 */
[----:B------:R-:W3:Y:S02]  /*9720*/  @!P1 SYNCS.PHASECHK.TRANS64 P1, [R15+URZ+0x26828], R18 ;  /* 0x026828120f0095a7 */ /* 0x000ee4000802007f */
[----:B---3--:R-:W-:Y:S05]  /*9730*/  @!P1 BRA `(.L_x_1931) ;  /* 0xfffffffc00f09947 */ /* 0x008fea000383ffff */
[----:B------:R-:W-:Y:S05]  /*9740*/  BRA `(.L_x_1955) ;  /* 0xffffffe400cc7947 */ /* 0x000fea000383ffff */
.L_x_1933:
[----:B---3--:R3:W4:Y:S02]  /*9750*/  SYNCS.PHASECHK.TRANS64.TRYWAIT P1, [R15+URZ+0x26848], R18 ;  /* 0x026848120f0075a7 */ /* 0x008724000802017f */
[----:B----4-:R-:W-:Y:S05]  /*9760*/  @!P1 NANOSLEEP.SYNCS 0x989680 ;  /* 0x009896800000995d */ /* 0x010fea0003900000 */
[----:B------:R-:W4:Y:S02]  /*9770*/  @!P1 SYNCS.PHASECHK.TRANS64 P1, [R15+URZ+0x26848], R18 ;  /* 0x026848120f0095a7 */ /* 0x000f24000802007f */
[----:B----4-:R-:W-:Y:S05]  /*9780*/  @!P1 BRA `(.L_x_1933) ;  /* 0xfffffffc00f09947 */ /* 0x010fea000383ffff */
[----:B------:R-:W-:Y:S05]  /*9790*/  BRA `(.L_x_1956) ;  /* 0xffffffe800887947 */ /* 0x000fea000383ffff */
.L_x_1935:
[----:B------:R-:W-:-:S07]  /*97a0*/  SHF.L.U32 R4, R10, 0x1f, RZ ;  /* 0x0000001f0a047819 */ /* 0x000fce00000006ff */
.L_x_1957:
[----:B----4-:R4:W1:Y:S02]  /*97b0*/  SYNCS.PHASECHK.TRANS64.TRYWAIT P1, [R15+URZ+0x26820], R4 ;  /* 0x026820040f0075a7 */ /* 0x010864000802017f */
[----:B-1----:R-:W-:Y:S05]  /*97c0*/  @!P1 NANOSLEEP.SYNCS 0x989680 ;  /* 0x009896800000995d */ /* 0x002fea0003900000 */
[----:B------:R-:W1:Y:S02]  /*97d0*/  @!P1 SYNCS.PHASECHK.TRANS64 P1, [R15+URZ+0x26820], R4 ;  /* 0x026820040f0095a7 */ /* 0x000e64000802007f */
[----:B-1----:R-:W-:Y:S05]  /*97e0*/  @!P1 BRA `(.L_x_1957) ;  /* 0xfffffffc00f09947 */ /* 0x002fea000383ffff */
[----:B------:R-:W-:Y:S05]  /*97f0*/  BRA `(.L_x_1958) ;  /* 0xffffffec00287947 */ /* 0x000fea000383ffff */
.L_x_1938:
[----:B----4-:R4:W1:Y:S02]  /*9800*/  SYNCS.PHASECHK.TRANS64.TRYWAIT P1, [R15+URZ+0x26840], R12 ;  /* 0x0268400c0f0075a7 */ /* 0x010864000802017f */
[----:B-1----:R-:W-:Y:S05]  /*9810*/  @!P1 NANOSLEEP.SYNCS 0x989680 ;  /* 0x009896800000995d */ /* 0x002fea0003900000 */
[----:B------:R-:W1:Y:S02]  /*9820*/  @!P1 SYNCS.PHASECHK.TRANS64 P1, [R15+URZ+0x26840], R12 ;  /* 0x0268400c0f0095a7 */ /* 0x000e64000802007f */
[----:B-1----:R-:W-:Y:S05]  /*9830*/  @!P1 BRA `(.L_x_1938) ;  /* 0xfffffffc00f09947 */ /* 0x002fea000383ffff */
[----:B------:R-:W-:Y:S05]  /*9840*/  BRA `(.L_x_1959) ;  /* 0xfffffff000007947 */ /* 0x000fea000383ffff */
.L_x_1940:
[----:B-1----:R1:W2:Y:S02]  /*9850*/  SYNCS.PHASECHK.TRANS64.TRYWAIT P1, [R15+URZ+0x26828], R12 ;  /* 0x0268280c0f0075a7 */ /* 0x0022a4000802017f */
[----:B--2---:R-:W-:Y:S05]  /*9860*/  @!P1 NANOSLEEP.SYNCS 0x989680 ;  /* 0x009896800000995d */ /* 0x004fea0003900000 */
[----:B------:R-:W2:Y:S02]  /*9870*/  @!P1 SYNCS.PHASECHK.TRANS64 P1, [R15+URZ+0x26828], R12 ;  /* 0x0268280c0f0095a7 */ /* 0x000ea4000802007f */
[----:B--2---:R-:W-:Y:S05]  /*9880*/  @!P1 BRA `(.L_x_1940) ;  /* 0xfffffffc00f09947 */ /* 0x004fea000383ffff */
[----:B------:R-:W-:Y:S05]  /*9890*/  BRA `(.L_x_1960) ;  /* 0xfffffff000b07947 */ /* 0x000fea000383ffff */
.L_x_1942:
[----:B------:R1:W1:Y:S02]  /*98a0*/  SYNCS.PHASECHK.TRANS64.TRYWAIT P0, [R3+URZ+0x26840], R0 ;  /* 0x02684000030075a7 */ /* 0x000264000800017f */
[----:B-1----:R-:W-:Y:S05]  /*98b0*/  @!P0 NANOSLEEP.SYNCS 0x989680 ;  /* 0x009896800000895d */ /* 0x002fea0003900000 */
[----:B------:R-:W1:Y:S02]  /*98c0*/  @!P0 SYNCS.PHASECHK.TRANS64 P0, [R3+URZ+0x26840], R0 ;  /* 0x02684000030085a7 */ /* 0x000e64000800007f */
[----:B-1----:R-:W-:Y:S05]  /*98d0*/  @!P0 BRA `(.L_x_1942) ;  /* 0xfffffffc00f08947 */ /* 0x002fea000383ffff */
[----:B------:R-:W-:Y:S05]  /*98e0*/  BRA `(.L_x_1961) ;  /* 0xfffffff4007c7947 */ /* 0x000fea000383ffff */
.L_x_1944:
[----:B------:R-:W-:Y:S01]  /*98f0*/  BSSY B0, `(.L_x_1962) ;  /* 0x0000006000007945 */ /* 0x000fe20003800000 */
[----:B------:R-:W-:-:S07]  /*9900*/  IMAD.MOV.U32 R15, RZ, RZ, -0x1 ;  /* 0xffffffffff0f7424 */ /* 0x000fce00078e00ff */
[----:B---3--:R-:W-:Y:S05]  /*9910*/  WARPSYNC.COLLECTIVE R15, `(.L_x_1963) ;  /* 0x000000000f0c7348 */ /* 0x008fea0003c00000 */
[----:B------:R-:W-:Y:S02]  /*9920*/  ELECT P6, UR62, PT ;  /* 0x00000000003e782f */ /* 0x000fe400038c0000 */
[----:B------:R-:W-:Y:S01]  /*9930*/  MOV R14, UR62 ;  /* 0x0000003e000e7c02 */ /* 0x000fe20008000f00 */
[----:B---3--:R-:W-:Y:S10]  /*9940*/  ENDCOLLECTIVE ;  /* 0x000000000000791b */ /* 0x008ff40003800000 */
.L_x_1963:
[----:B------:R-:W-:Y:S05]  /*9950*/  BSYNC B0 ;  /* 0x0000000000007941 */ /* 0x000fea0003800000 */
.L_x_1962:
[----:B------:R-:W-:Y:S05]  /*9960*/  BRA `(.L_x_1964) ;  /* 0xfffffff800487947 */ /* 0x000fea000383ffff */
.L_x_1946:
[----:B-1----:R1:W2:Y:S02]  /*9970*/  SYNCS.PHASECHK.TRANS64.TRYWAIT P0, [R7+URZ], R4 ;  /* 0x00000004070075a7 */ /* 0x0022a4000800017f */
[----:B--2---:R-:W-:Y:S05]  /*9980*/  @!P0 NANOSLEEP.SYNCS 0x989680 ;  /* 0x009896800000895d */ /* 0x004fea0003900000 */
[----:B------:R-:W2:Y:S02]  /*9990*/  @!P0 SYNCS.PHASECHK.TRANS64 P0, [R7+URZ], R4 ;  /* 0x00000004070085a7 */ /* 0x000ea4000800007f */
[----:B--2---:R-:W-:Y:S05]  /*99a0*/  @!P0 BRA `(.L_x_1946) ;  /* 0xfffffffc00f08947 */ /* 0x004fea000383ffff */
[----:B------:R-:W-:Y:S05]  /*99b0*/  BRA `(.L_x_1965) ;  /* 0xfffffff800887947 */ /* 0x000fea000383ffff */
.L_x_1947:
[----:B--2---:R2:W4:Y:S02]  /*99c0*/  SYNCS.PHASECHK.TRANS64.TRYWAIT P0, [R3+URZ], R2 ;  /* 0x00000002030075a7 */ /* 0x004524000800017f */
[----:B----4-:R-:W-:Y:S05]  /*99d0*/  @!P0 NANOSLEEP.SYNCS 0x989680 ;  /* 0x009896800000895d */ /* 0x010fea0003900000 */
[----:B------:R-:W4:Y:S02]  /*99e0*/  @!P0 SYNCS.PHASECHK.TRANS64 P0, [R3+URZ], R2 ;  /* 0x00000002030085a7 */ /* 0x000f24000800007f */
[----:B----4-:R-:W-:Y:S05]  /*99f0*/  @!P0 BRA `(.L_x_1947) ;  /* 0xfffffffc00f08947 */ /* 0x010fea000383ffff */
[----:B------:R-:W-:Y:S05]  /*9a00*/  BRA `(.L_x_1966) ;  /* 0xfffffff8007c7947 */ /* 0x000fea000383ffff */
.L_x_1949:
[----:B--2---:R2:W4:Y:S02]  /*9a10*/  SYNCS.PHASECHK.TRANS64.TRYWAIT P0, [R5+URZ], R4 ;  /* 0x00000004050075a7 */ /* 0x004524000800017f */
[----:B----4-:R-:W-:Y:S05]  /*9a20*/  @!P0 NANOSLEEP.SYNCS 0x989680 ;  /* 0x009896800000895d */ /* 0x010fea0003900000 */
[----:B------:R-:W4:Y:S02]  /*9a30*/  @!P0 SYNCS.PHASECHK.TRANS64 P0, [R5+URZ], R4 ;  /* 0x00000004050085a7 */ /* 0x000f24000800007f */
[----:B----4-:R-:W-:Y:S05]  /*9a40*/  @!P0 BRA `(.L_x_1949) ;  /* 0xfffffffc00f08947 */ /* 0x010fea000383ffff */
[----:B------:R-:W-:Y:S05]  /*9a50*/  BRA `(.L_x_1967) ;  /* 0xfffffff800807947 */ /* 0x000fea000383ffff */
.L_x_1968:
        /* <DEDUP_REMOVED lines=10> */
.L_x_3307:


//--------------------- .text._ZN7cutlass13device_kernelIN5flash11enable_sm90INS1_16FlashAttnBwdSm90INS1_25CollectiveMainloopBwdSm90ILi2ELi2ELi2EN4cute5tupleIJNS5_1CILi1EEES8_S8_EEENS6_IJNS7_ILi64EEENS7_ILi128EEENS7_ILi96EEEEEENS_10bfloat16_tEfNS_4arch4Sm90ELb0ELb1ELb0ELb1ELb1ELb1ELb0ELb0ELi2ELi1ELi2ELi1ELb1EEENS1_24CollectiveEpilogueBwdGQAISD_fSG_Li256ELb1ELb1EEENS1_19SingleTileSchedulerILb1ELb0ELb0ELi128EEEEEEEEEvNT_6ParamsE --------------------------
	.section	.text._ZN7cutlass13device_kernelIN5flash11enable_sm90INS1_16FlashAttnBwdSm90INS1_25CollectiveMainloopBwdSm90ILi2ELi2ELi2EN4cute5tupleIJNS5_1CILi1EEES8_S8_EEENS6_IJNS7_ILi64EEENS7_ILi128EEENS7_ILi96EEEEEENS_10bfloat16_tEfNS_4arch4Sm90ELb0ELb1ELb0ELb1ELb1ELb1ELb0ELb0ELi2ELi1ELi2ELi1ELb1EEENS1_24CollectiveEpilogueBwdGQAISD_fSG_Li256ELb1ELb1EEENS1_19SingleTileSchedulerILb1ELb0ELb0ELi128EEEEEEEEEvNT_6ParamsE,"ax",@progbits
	.align	128
.text._ZN7cutlass13device_kernelIN5flash11enable_sm90INS1_16FlashAttnBwdSm90INS1_25CollectiveMainloopBwdSm90ILi2ELi2ELi2EN4cute5tupleIJNS5_1CILi1EEES8_S8_EEENS6_IJNS7_ILi64EEENS7_ILi128EEENS7_ILi96EEEEEENS_10bfloat16_tEfNS_4arch4Sm90ELb0ELb1ELb0ELb1ELb1ELb1ELb0ELb0ELi2ELi1ELi2ELi1ELb1EEENS1_24CollectiveEpilogueBwdGQAISD_fSG_Li256ELb1ELb1EEENS1_19SingleTileSchedulerILb1ELb0ELb0ELi128EEEEEEEEEvNT_6ParamsE:
        .type           _ZN7cutlass13device_kernelIN5flash11enable_sm90INS1_16FlashAttnBwdSm90INS1_25CollectiveMainloopBwdSm90ILi2ELi2ELi2EN4cute5tupleIJNS5_1CILi1EEES8_S8_EEENS6_IJNS7_ILi64EEENS7_ILi128EEENS7_ILi96EEEEEENS_10bfloat16_tEfNS_4arch4Sm90ELb0ELb1ELb0ELb1ELb1ELb1ELb0ELb0ELi2ELi1ELi2ELi1ELb1EEENS1_24CollectiveEpilogueBwdGQAISD_fSG_Li256ELb1ELb1EEENS1_19SingleTileSchedulerILb1ELb0ELb0ELi128EEEEEEEEEvNT_6ParamsE,@function
        .size           _ZN7cutlass13device_kernelIN5flash11enable_sm90INS1_16FlashAttnBwdSm90INS1_25CollectiveMainloopBwdSm90ILi2ELi2ELi2EN4cute5tupleIJNS5_1CILi1EEES8_S8_EEENS6_IJNS7_ILi64EEENS7_ILi128EEENS7_ILi96EEEEEENS_10bfloat16_tEfNS_4arch4Sm90ELb0ELb1ELb0ELb1ELb1ELb1ELb0ELb0ELi2ELi1ELi2ELi1ELb1EEENS1_24CollectiveEpilogueBwdGQAISD_fSG_Li256ELb1ELb1EEENS1_19SingleTileSchedulerILb1ELb0ELb0ELi128EEEEEEEEEvNT_6ParamsE,(.L_x_3308 - _ZN7cutlass13device_kernelIN5flash11enable_sm90INS1_16FlashAttnBwdSm90INS1_25CollectiveMainloopBwdSm90ILi2ELi2ELi2EN4cute5tupleIJNS5_1CILi1EEES8_S8_EEENS6_IJNS7_ILi64EEENS7_ILi128EEENS7_ILi96EEEEEENS_10bfloat16_tEfNS_4arch4Sm90ELb0ELb1ELb0ELb1ELb1ELb1ELb0ELb0ELi2ELi1ELi2ELi1ELb1EEENS1_24CollectiveEpilogueBwdGQAISD_fSG_Li256ELb1ELb1EEENS1_19SingleTileSchedulerILb1ELb0ELb0ELi128EEEEEEEEEvNT_6ParamsE)
        .other          _ZN7cutlass13device_kernelIN5flash11enable_sm90INS1_16FlashAttnBwdSm90INS1_25CollectiveMainloopBwdSm90ILi2ELi2ELi2EN4cute5tupleIJNS5_1CILi1EEES8_S8_EEENS6_IJNS7_ILi64EEENS7_ILi128EEENS7_ILi96EEEEEENS_10bfloat16_tEfNS_4arch4Sm90ELb0ELb1ELb0ELb1ELb1ELb1ELb0ELb0ELi2ELi1ELi2ELi1ELb1EEENS1_24CollectiveEpilogueBwdGQAISD_fSG_Li256ELb1ELb1EEENS1_19SingleTileSchedulerILb1ELb0ELb0ELi128EEEEEEEEEvNT_6ParamsE,@"STO_CUDA_ENTRY STV_DEFAULT"
_ZN7cutlass13device_kernelIN5flash11enable_sm90INS1_16FlashAttnBwdSm90INS1_25CollectiveMainloopBwdSm90ILi2ELi2ELi2EN4cute5tupleIJNS5_1CILi1EEES8_S8_EEENS6_IJNS7_ILi64EEENS7_ILi128EEENS7_ILi96EEEEEENS_10bfloat16_tEfNS_4arch4Sm90ELb0ELb1ELb0ELb1ELb1ELb1ELb0ELb0ELi2ELi1ELi2ELi1ELb1EEENS1_24CollectiveEpilogueBwdGQAISD_fSG_Li256ELb1ELb1EEENS1_19SingleTileSchedulerILb1ELb0ELb0ELi128EEEEEEEEEvNT_6ParamsE:
        /* <DEDUP_REMOVED lines=24> */
.L_x_1970:
[----:B------:R-:W-:Y:S05]  /*0180*/  BSYNC B0 ;  /* 0x0000000000007941 */ /* 0x000fea0003800000 */
.L_x_1969:
        /* <DEDUP_REMOVED lines=37> */
.L_x_1971:
        /* <DEDUP_REMOVED lines=22> */
.L_x_1972:
[----:B------:R-:W-:Y:S01]  /*0540*/  PLOP3.LUT P0, PT, PT, PT, UP0, 0x80, 0x0 ;  /* 0x000000000000781c */ /* 0x000fe20003f0f008 */
[----:B------:R-:W-:Y:S01]  /*0550*/  NOP ;  /* 0x0000000000007918 */ /* 0x000fe20000000000 */
[----:B------:R-:W-:Y:S01]  /*0560*/  ULDC.64 UR46, c[0x0][0x208] ;  /* 0x00008200002e7ab9 */ /* 0x000fe20000000a00 */
[----:B------:R-:W-:Y:S01]  /*0570*/  BSSY B6, `(.L_x_1973) ;  /* 0x0000a33000067945 */ /* 0x000fe20003800000 */
[----:B-12-4-:R-:W-:Y:S09]  /*0580*/  BAR.SYNC.DEFER_BLOCKING 0x0 ;  /* 0x0000000000007b1d */ /* 0x016ff20000010000 */
[----:B------:R-:W-:Y:S05]  /*0590*/  @!P0 BRA `(.L_x_1974) ;  /* 0x0000005000dc8947 */ /* 0x000fea0003800000 */
.L_x_1975:
        /* <DEDUP_REMOVED lines=22> */
.L_x_1976:
        /* <DEDUP_REMOVED lines=14> */
.L_x_1978:
[----:B------:R-:W-:-:S05]  /*07e0*/  ULDC UR4, c[0x0][0x8c4] ;  /* 0x0002310000047ab9 */ /* 0x000fca0000000800 */
.L_x_1977:
        /* <DEDUP_REMOVED lines=19> */
.L_x_1980:
        /* <DEDUP_REMOVED lines=14> */
.L_x_1981:
        /* <DEDUP_REMOVED lines=11> */
.L_x_1982:
        /* <DEDUP_REMOVED lines=13> */
.L_x_1983:
        /* <DEDUP_REMOVED lines=66> */
.L_x_1984:
        /* <DEDUP_REMOVED lines=28> */
.L_x_1987:
        /* <DEDUP_REMOVED lines=15> */
.L_x_1986:
        /* <DEDUP_REMOVED lines=22> */
.L_x_1989:
        /* <DEDUP_REMOVED lines=15> */
.L_x_1988:
[----:B------:R-:W-:Y:S01]  /*14a0*/  SHF.R.S32.HI R25, RZ, 0x1f, R22 ;  /* 0x0000001fff197819 */ /* 0x000fe20000011416 */
[----:B------:R-:W-:-:S03]  /*14b0*/  UMOV UR4, 0xffffffff ;  /* 0xffffffff00047882 */ /* 0x000fc60000000000 */
[----:B------:R-:W-:-:S04]  /*14c0*/  LEA.HI R0, R25, R22, RZ, 0x7 ;  /* 0x0000001619007211 */ /* 0x000fc800078f38ff */
[----:B------:R-:W-:Y:S01]  /*14d0*/  SHF.R.S32.HI R16, RZ, 0x7, R0 ;  /* 0x00000007ff107819 */ /* 0x000fe20000011400 */
[----:B------:R-:W-:Y:S06]  /*14e0*/  BRA.DIV UR4, `(.L_x_1990) ;  /* 0x0000009204f47947 */ /* 0x000fec000b800000 */
[----:B------:R1:W2:Y:S02]  /*14f0*/  SHFL.IDX PT, R14, R16, RZ, 0x1f ;  /* 0x00001fff100e7589 */ /* 0x0002a400000e0000 */
.L_x_2114:
        /* <DEDUP_REMOVED lines=15> */
.L_x_1991:
        /* <DEDUP_REMOVED lines=19> */
.L_x_1993:
        /* <DEDUP_REMOVED lines=122> */
.L_x_2004:
[----:B------:R-:W-:-:S06]  /*1ec0*/  UISETP.NE.AND UP0, UPT, UR9, 0x3, UPT ;  /* 0x000000030900788c */ /* 0x000fcc000bf05270 */
[----:B------:R-:W-:-:S13]  /*1ed0*/  PLOP3.LUT P6, PT, PT, PT, UP0, 0x80, 0x0 ;  /* 0x000000000000781c */ /* 0x000fda0003fcf008 */
[----:B-1----:R-:W-:Y:S05]  /*1ee0*/  @!P6 BRA `(.L_x_1994) ;  /* 0x000000000004e947 */ /* 0x002fea0003800000 */
[----:B------:R-:W-:Y:S01]  /*1ef0*/  BPT.TRAP 0x1 ;  /* 0x000000040000795c */ /* 0x000fe20000300000 */
.L_x_1994:
[----:B------:R-:W-:Y:S01]  /*1f00*/  R2UR UR7, R18 ;  /* 0x00000000120772ca */ /* 0x000fe200000e0000 */
[----:B------:R-:W-:-:S05]  /*1f10*/  IMAD.U32 R16, RZ, RZ, UR4 ;  /* 0x00000004ff107e24 */ /* 0x000fca000f8e00ff */
[----:B------:R-:W-:-:S07]  /*1f20*/  SHF.L.U32 R16, R16, 0x1f, RZ ;  /* 0x0000001f10107819 */ /* 0x000fce00000006ff */
[----:B------:R-:W-:-:S09]  /*1f30*/  ULEA UR7, UR5, UR7, 0x3 ;  /* 0x0000000705077291 */ /* 0x000fd2000f8e183f */
[----:B------:R1:W2:Y:S01]  /*1f40*/  SYNCS.PHASECHK.TRANS64.TRYWAIT P0, [UR7+0x26810], R16 ;  /* 0x02681010ff0075a7 */ /* 0x0002a20008000147 */
[----:B------:R-:W-:Y:S05]  /*1f50*/  @!P6 BRA `(.L_x_1995) ;  /* 0x000000000004e947 */ /* 0x000fea0003800000 */
[----:B------:R-:W-:Y:S01]  /*1f60*/  BPT.TRAP 0x1 ;  /* 0x000000040000795c */ /* 0x000fe20000300000 */
.L_x_1995:
[----:B--2---:R-:W-:Y:S05]  /*1f70*/  @P0 BRA `(.L_x_1996) ;  /* 0x0000000000080947 */ /* 0x004fea0003800000 */
[----:B------:R-:W2:Y:S02]  /*1f80*/  SYNCS.PHASECHK.TRANS64.TRYWAIT P0, [UR7+0x26810], R16 ;  /* 0x02681010ff0075a7 */ /* 0x000ea40008000147 */
[----:B--2---:R-:W-:Y:S05]  /*1f90*/  @!P0 BRA `(.L_x_1997) ;  /* 0x00000088007c8947 */ /* 0x004fea0003800000 */
.L_x_1996:
        /* <DEDUP_REMOVED lines=66> */
.L_x_1998:
[----:B------:R1:W1:Y:S01]  /*23c0*/  SYNCS.PHASECHK.TRANS64.TRYWAIT P0, [UR7+0x26830], R16 ;  /* 0x02683010ff0075a7 */ /* 0x0002620008000147 */
[----:B------:R-:W-:Y:S05]  /*23d0*/  @!P6 BRA `(.L_x_1999) ;  /* 0x000000000004e947 */ /* 0x000fea0003800000 */
[----:B------:R-:W-:Y:S01]  /*23e0*/  BPT.TRAP 0x1 ;  /* 0x000000040000795c */ /* 0x000fe20000300000 */
.L_x_1999:
[----:B-1----:R-:W-:Y:S05]  /*23f0*/  @P0 BRA `(.L_x_2000) ;  /* 0x0000000000080947 */ /* 0x002fea0003800000 */
[----:B------:R-:W1:Y:S02]  /*2400*/  SYNCS.PHASECHK.TRANS64.TRYWAIT P0, [UR7+0x26830], R16 ;  /* 0x02683010ff0075a7 */ /* 0x000e640008000147 */
[----:B-1----:R-:W-:Y:S05]  /*2410*/  @!P0 BRA `(.L_x_2001) ;  /* 0x0000008400748947 */ /* 0x002fea0003800000 */
.L_x_2000:
        /* <DEDUP_REMOVED lines=517> */
.L_x_2002:
        /* <DEDUP_REMOVED lines=44> */
.L_x_2003:
        /* <DEDUP_REMOVED lines=62> */
.L_x_1985:
[----:B------:R-:W-:Y:S05]  /*4b10*/  @P0 BRA `(.L_x_1979) ;  /* 0x0000005c00600947 */ /* 0x000fea0003800000 */
[----:B------:R-:W-:Y:S01]  /*4b20*/  ULDC.64 UR4, c[0x0][0x878] ;  /* 0x00021e0000047ab9 */ /* 0x000fe20000000a00 */
[----:B------:R-:W2:Y:S01]  /*4b30*/  S2R R4, SR_TID.X ;  /* 0x0000000000047919 */ /* 0x000ea20000002100 */
[----:B------:R-:W-:Y:S01]  /*4b40*/  UISETP.NE.U32.AND UP0, UPT, UR4, URZ, UPT ;  /* 0x0000003f0400728c */ /* 0x000fe2000bf05070 */
[----:B------:R-:W3:Y:S01]  /*4b50*/  S2UR UR15, SR_CTAID.X ;  /* 0x00000000000f79c3 */ /* 0x000ee20000002500 */
        /* <DEDUP_REMOVED lines=12> */
[----:B-1----:R-:W-:Y:S01]  /*4c20*/  IMAD.U32 R3, RZ, RZ, UR5 ;  /* 0x00000005ff037e24 */ /* 0x002fe2000f8e00ff */
[----:B------:R-:W-:-:S04]  /*4c30*/  ULDC UR5, c[0x0][0x850] ;  /* 0x0002140000057ab9 */ /* 0x000fc80000000800 */
[----:B------:R1:W4:Y:S01]  /*4c40*/  @P0 LDG.E R2, desc[UR46][R2.64] ;  /* 0x0000002e02020981 */ /* 0x000322000c1e1900 */
[----:B------:R-:W5:Y:S01]  /*4c50*/  S2UR UR4, SR_CTAID.Y ;  /* 0x00000000000479c3 */ /* 0x000f620000002600 */
[----:B------:R-:W-:Y:S01]  /*4c60*/  UISETP.NE.AND UP1, UPT, UR5, 0x1, UPT ;  /* 0x000000010500788c */ /* 0x000fe2000bf25270 */
[----:B------:R-:W-:Y:S01]  /*4c70*/  BSSY B0, `(.L_x_2005) ;  /* 0x000005c000007945 */ /* 0x000fe20003800000 */
[----:B---3--:R-:W-:Y:S01]  /*4c80*/  UIMAD UR13, UR15, UR13, URZ ;  /* 0x0000000d0f0d72a4 */ /* 0x008fe2000f8e023f */
[C---:B--2---:R-:W-:Y:S01]  /*4c90*/  ISETP.NE.AND P1, PT, R4.reuse, 0x80, PT ;  /* 0x000000800400780c */ /* 0x044fe20003f25270 */
[----:B------:R-:W-:Y:S02]  /*4ca0*/  UIMAD UR12, UR36, UR14, URZ ;  /* 0x0000000e240c72a4 */ /* 0x000fe4000f8e023f */
[----:B------:R-:W-:Y:S01]  /*4cb0*/  UIMAD UR13, UR13, UR14, URZ ;  /* 0x0000000e0d0d72a4 */ /* 0x000fe2000f8e023f */
[----:B-1----:R-:W-:Y:S01]  /*4cc0*/  VIADD R3, R4, 0xffffff80 ;  /* 0xffffff8004037836 */ /* 0x002fe20000000000 */
[----:B------:R-:W-:-:S03]  /*4cd0*/  UIMAD UR15, UR15, 0x3000, URZ ;  /* 0x000030000f0f78a4 */ /* 0x000fc6000f8e023f */
[----:B------:R-:W-:Y:S01]  /*4ce0*/  @UP1 ULDC UR8, c[0x0][0x854] ;  /* 0x0002150000081ab9 */ /* 0x000fe20000000800 */
[----:B------:R-:W-:Y:S01]  /*4cf0*/  @UP1 ULDC UR16, c[0x0][0x858] ;  /* 0x0002160000101ab9 */ /* 0x000fe20000000800 */
[----:B------:R-:W-:Y:S01]  /*4d00*/  USHF.R.S32.HI UR14, URZ, 0x1f, UR13 ;  /* 0x0000001f3f0e7899 */ /* 0x000fe2000801140d */
[----:B------:R-:W-:Y:S01]  /*4d10*/  SHF.R.S32.HI R0, RZ, 0x1f, R3 ;  /* 0x0000001fff007819 */ /* 0x000fe20000011403 */
[----:B-----5:R-:W-:Y:S02]  /*4d20*/  UIMAD.WIDE.U32 UR8, UR4, UR8, URZ ;  /* 0x00000008040872a5 */ /* 0x020fe4000f8e003f */
        /* <DEDUP_REMOVED lines=75> */
.L_x_2007:
[----:B------:R-:W2:Y:S04]  /*51e0*/  LDG.E.STRONG.GPU R4, desc[UR46][R2.64] ;  /* 0x0000002e02047981 */ /* 0x000ea8000c1ef900 */
[----:B--2---:R-:W-:Y:S01]  /*51f0*/  CCTL.IVALL ;  /* 0x00000000ff00798f */ /* 0x004fe20002000000 */
[----:B------:R-:W-:Y:S05]  /*5200*/  YIELD ;  /* 0x0000000000007946 */ /* 0x000fea0003800000 */
[----:B------:R-:W-:-:S13]  /*5210*/  ISETP.NE.AND P0, PT, R4, UR17, PT ;  /* 0x0000001104007c0c */ /* 0x000fda000bf05270 */
[----:B------:R-:W-:Y:S05]  /*5220*/  @P0 BRA `(.L_x_2007) ;  /* 0xfffffffc00ec0947 */ /* 0x000fea000383ffff */
.L_x_2006:
[----:B------:R-:W-:Y:S05]  /*5230*/  BSYNC B0 ;  /* 0x0000000000007941 */ /* 0x000fea0003800000 */
.L_x_2005:
[----:B------:R-:W-:-:S03]  /*5240*/  UMOV UR4, 0xffffffff ;  /* 0xffffffff00047882 */ /* 0x000fc60000000000 */
[----:B------:R-:W-:Y:S05]  /*5250*/  BRA.DIV UR4, `(.L_x_2008) ;  /* 0x0000005604fc7947 */ /* 0x000fea000b800000 */
[----:B------:R-:W-:Y:S01]  /*5260*/  NOP ;  /* 0x0000000000007918 */ /* 0x000fe20000000000 */
.L_x_2117:
        /* <DEDUP_REMOVED lines=16> */
.L_x_2011:
[----:B------:R-:W-:Y:S01]  /*5370*/  @P0 ELECT P2, URZ, PT ;  /* 0x00000000003f082f */ /* 0x000fe20003840000 */
[----:B------:R2:W-:-:S12]  /*5380*/  UBLKRED.G.S.ADD.F32.RN [UR4], [UR9], UR6, desc[UR10] ;  /* 0x00000a04090073bb */ /* 0x0005d800080a1406 */
[----:B------:R-:W-:Y:S02]  /*5390*/  @P2 PLOP3.LUT P0, PT, P2, PT, PT, 0x8, 0x0 ;  /* 0x000000000000281c */ /* 0x000fe4000170e170 */
[----:B------:R-:W-:-:S11]  /*53a0*/  PLOP3.LUT P2, PT, PT, PT, PT, 0x8, 0x0 ;  /* 0x000000000000781c */ /* 0x000fd60003f4e170 */
[----:B--2---:R-:W-:Y:S05]  /*53b0*/  @P0 BRA.U.ANY `(.L_x_2011) ;  /* 0xfffffffd00ec0947 */ /* 0x004fea000393ffff */
[----:B------:R0:W-:Y:S01]  /*53c0*/  UTMACMDFLUSH ;  /* 0x00000000000079b7 */ /* 0x0001e20000000000 */
[----:B------:R-:W-:-:S04]  /*53d0*/  DEPBAR.LE SB0, 0x0 ;  /* 0x000080000000791a */ /* 0x000fc80000000000 */
.L_x_2010:
[----:B------:R-:W-:Y:S05]  /*53e0*/  BSYNC B0 ;  /* 0x0000000000007941 */ /* 0x000fea0003800000 */
.L_x_2009:
        /* <DEDUP_REMOVED lines=14> */
.L_x_2013:
[----:B------:R-:W-:Y:S05]  /*54d0*/  BSYNC B0 ;  /* 0x0000000000007941 */ /* 0x000fea0003800000 */
.L_x_2012:
        /* <DEDUP_REMOVED lines=20> */
.L_x_2016:
[----:B-12---:R-:W2:Y:S04]  /*5620*/  LDG.E.STRONG.GPU R0, desc[UR46][R2.64] ;  /* 0x0000002e02007981 */ /* 0x006ea8000c1ef900 */
[----:B--2---:R-:W-:Y:S01]  /*5630*/  CCTL.IVALL ;  /* 0x00000000ff00798f */ /* 0x004fe20002000000 */
[----:B------:R-:W-:Y:S05]  /*5640*/  YIELD ;  /* 0x0000000000007946 */ /* 0x000fea0003800000 */
[----:B------:R-:W-:-:S13]  /*5650*/  ISETP.NE.AND P0, PT, R0, UR17, PT ;  /* 0x0000001100007c0c */ /* 0x000fda000bf05270 */
[----:B------:R-:W-:Y:S05]  /*5660*/  @P0 BRA `(.L_x_2016) ;  /* 0xfffffffc00ec0947 */ /* 0x000fea000383ffff */
.L_x_2015:
[----:B------:R-:W-:Y:S05]  /*5670*/  BSYNC B0 ;  /* 0x0000000000007941 */ /* 0x000fea0003800000 */
.L_x_2014:
[----:B------:R-:W-:-:S03]  /*5680*/  UMOV UR4, 0xffffffff ;  /* 0xffffffff00047882 */ /* 0x000fc60000000000 */
[----:B------:R-:W-:Y:S05]  /*5690*/  BRA.DIV UR4, `(.L_x_2017) ;  /* 0x0000005604087947 */ /* 0x000fea000b800000 */
[----:B------:R-:W-:Y:S01]  /*56a0*/  NOP ;  /* 0x0000000000007918 */ /* 0x000fe20000000000 */
.L_x_2120:
        /* <DEDUP_REMOVED lines=16> */
.L_x_2020:
[----:B------:R-:W-:Y:S01]  /*57b0*/  @P0 ELECT P2, URZ, PT ;  /* 0x00000000003f082f */ /* 0x000fe20003840000 */
[----:B------:R3:W-:-:S12]  /*57c0*/  UBLKRED.G.S.ADD.F32.RN [UR4], [UR9], UR6, desc[UR10] ;  /* 0x00000a04090073bb */ /* 0x0007d800080a1406 */
[----:B------:R-:W-:Y:S02]  /*57d0*/  @P2 PLOP3.LUT P0, PT, P2, PT, PT, 0x8, 0x0 ;  /* 0x000000000000281c */ /* 0x000fe4000170e170 */
[----:B------:R-:W-:-:S11]  /*57e0*/  PLOP3.LUT P2, PT, PT, PT, PT, 0x8, 0x0 ;  /* 0x000000000000781c */ /* 0x000fd60003f4e170 */
[----:B---3--:R-:W-:Y:S05]  /*57f0*/  @P0 BRA.U.ANY `(.L_x_2020) ;  /* 0xfffffffd00ec0947 */ /* 0x008fea000393ffff */
[----:B------:R0:W-:Y:S01]  /*5800*/  UTMACMDFLUSH ;  /* 0x00000000000079b7 */ /* 0x0001e20000000000 */
[----:B------:R-:W-:-:S04]  /*5810*/  DEPBAR.LE SB0, 0x0 ;  /* 0x000080000000791a */ /* 0x000fc80000000000 */
.L_x_2019:
[----:B------:R-:W-:Y:S05]  /*5820*/  BSYNC B0 ;  /* 0x0000000000007941 */ /* 0x000fea0003800000 */
.L_x_2018:
        /* <DEDUP_REMOVED lines=14> */
.L_x_1974:
        /* <DEDUP_REMOVED lines=21> */
.L_x_2022:
        /* <DEDUP_REMOVED lines=13> */
.L_x_2024:
[----:B------:R-:W-:-:S05]  /*5b30*/  ULDC UR4, c[0x0][0x8c4] ;  /* 0x0002310000047ab9 */ /* 0x000fca0000000800 */
.L_x_2023:
        /* <DEDUP_REMOVED lines=44> */
.L_x_2025:
        /* <DEDUP_REMOVED lines=13> */
.L_x_2026:
        /* <DEDUP_REMOVED lines=12> */
.L_x_2027:
        /* <DEDUP_REMOVED lines=27> */
.L_x_2028:
        /* <DEDUP_REMOVED lines=39> */
.L_x_2033:
[----:B------:R-:W2:Y:S04]  /*63b0*/  LDG.E.STRONG.GPU R0, desc[UR46][R2.64] ;  /* 0x0000002e02007981 */ /* 0x000ea8000c1ef900 */
[----:B--2---:R-:W-:Y:S01]  /*63c0*/  CCTL.IVALL ;  /* 0x00000000ff00798f */ /* 0x004fe20002000000 */
[----:B------:R-:W-:Y:S05]  /*63d0*/  YIELD ;  /* 0x0000000000007946 */ /* 0x000fea0003800000 */
[----:B------:R-:W-:-:S13]  /*63e0*/  ISETP.NE.AND P1, PT, R0, UR22, PT ;  /* 0x0000001600007c0c */ /* 0x000fda000bf25270 */
[----:B------:R-:W-:Y:S05]  /*63f0*/  @P1 BRA `(.L_x_2033) ;  /* 0xfffffffc00ec1947 */ /* 0x000fea000383ffff */
.L_x_2032:
[----:B------:R-:W-:Y:S05]  /*6400*/  BSYNC B0 ;  /* 0x0000000000007941 */ /* 0x000fea0003800000 */
.L_x_2031:
[----:B------:R-:W-:-:S03]  /*6410*/  UMOV UR17, 0xffffffff ;  /* 0xffffffff00117882 */ /* 0x000fc60000000000 */
[----:B------:R-:W-:Y:S05]  /*6420*/  BRA.DIV UR17, `(.L_x_2034) ;  /* 0x0000004611c07947 */ /* 0x000fea000b800000 */
[----:B------:R-:W-:Y:S01]  /*6430*/  NOP ;  /* 0x0000000000007918 */ /* 0x000fe20000000000 */
.L_x_2123:
        /* <DEDUP_REMOVED lines=22> */
.L_x_2036:
[----:B------:R-:W-:Y:S05]  /*65a0*/  BSYNC B0 ;  /* 0x0000000000007941 */ /* 0x000fea0003800000 */
.L_x_2035:
        /* <DEDUP_REMOVED lines=20> */
.L_x_2038:
[----:B------:R-:W-:Y:S05]  /*66f0*/  BSYNC B0 ;  /* 0x0000000000007941 */ /* 0x000fea0003800000 */
.L_x_2037:
[----:B------:R-:W-:Y:S06]  /*6700*/  BAR.ARV 0xa, 0xa0 ;  /* 0x0282800000007b1d */ /* 0x000fec0000002000 */
[----:B------:R-:W-:Y:S04]  /*6710*/  BSSY B0, `(.L_x_2039) ;  /* 0x0000003000007945 */ /* 0x000fe80003800000 */
[----:B------:R-:W-:Y:S05]  /*6720*/  @!P0 BRA `(.L_x_2040) ;  /* 0x0000000000048947 */ /* 0x000fea0003800000 */
[----:B------:R-:W-:-:S04]  /*6730*/  DEPBAR.LE SB0, 0x0 ;  /* 0x000080000000791a */ /* 0x000fc80000000000 */
.L_x_2040:
[----:B------:R-:W-:Y:S05]  /*6740*/  BSYNC B0 ;  /* 0x0000000000007941 */ /* 0x000fea0003800000 */
.L_x_2039:
        /* <DEDUP_REMOVED lines=19> */
.L_x_2042:
[----:B------:R-:W-:Y:S05]  /*6880*/  BSYNC B0 ;  /* 0x0000000000007941 */ /* 0x000fea0003800000 */
.L_x_2041:
[----:B------:R-:W-:Y:S01]  /*6890*/  UIADD3 UR17, UR9, 0x1, URZ ;  /* 0x0000000109117890 */ /* 0x000fe2000fffe03f */
[----:B------:R-:W-:Y:S11]  /*68a0*/  BRA `(.L_x_2043) ;  /* 0x0000000000047947 */ /* 0x000ff60003800000 */
.L_x_2030:
[----:B------:R-:W-:-:S05]  /*68b0*/  UMOV UR17, UR9 ;  /* 0x0000000900117c82 */ /* 0x000fca0008000000 */
.L_x_2043:
        /* <DEDUP_REMOVED lines=16> */
.L_x_2068:
        /* <DEDUP_REMOVED lines=11> */
.L_x_2046:
[----:B------:R-:W2:Y:S04]  /*6a70*/  LDG.E.STRONG.GPU R0, desc[UR46][R2.64] ;  /* 0x0000002e02007981 */ /* 0x000ea8000c1ef900 */
[----:B--2---:R-:W-:Y:S01]  /*6a80*/  CCTL.IVALL ;  /* 0x00000000ff00798f */ /* 0x004fe20002000000 */
[----:B------:R-:W-:Y:S05]  /*6a90*/  YIELD ;  /* 0x0000000000007946 */ /* 0x000fea0003800000 */
[----:B------:R-:W-:-:S13]  /*6aa0*/  ISETP.NE.AND P1, PT, R0, UR22, PT ;  /* 0x0000001600007c0c */ /* 0x000fda000bf25270 */
[----:B------:R-:W-:Y:S05]  /*6ab0*/  @P1 BRA `(.L_x_2046) ;  /* 0xfffffffc00ec1947 */ /* 0x000fea000383ffff */
.L_x_2045:
[----:B------:R-:W-:Y:S05]  /*6ac0*/  BSYNC B0 ;  /* 0x0000000000007941 */ /* 0x000fea0003800000 */
.L_x_2044:
[----:B------:R-:W-:-:S03]  /*6ad0*/  UMOV UR16, 0xffffffff ;  /* 0xffffffff00107882 */ /* 0x000fc60000000000 */
[----:B------:R-:W-:Y:S05]  /*6ae0*/  BRA.DIV UR16, `(.L_x_2047) ;  /* 0x00000042102c7947 */ /* 0x000fea000b800000 */
[----:B------:R-:W-:Y:S01]  /*6af0*/  NOP ;  /* 0x0000000000007918 */ /* 0x000fe20000000000 */
.L_x_2126:
        /* <DEDUP_REMOVED lines=19> */
.L_x_2049:
[----:B------:R-:W-:Y:S05]  /*6c30*/  BSYNC B0 ;  /* 0x0000000000007941 */ /* 0x000fea0003800000 */
.L_x_2048:
        /* <DEDUP_REMOVED lines=17> */
.L_x_2051:
[----:B------:R-:W-:Y:S05]  /*6d50*/  BSYNC B0 ;  /* 0x0000000000007941 */ /* 0x000fea0003800000 */
.L_x_2050:
[----:B------:R-:W-:Y:S06]  /*6d60*/  BAR.ARV 0xa, 0xa0 ;  /* 0x0282800000007b1d */ /* 0x000fec0000002000 */
[----:B------:R-:W-:Y:S04]  /*6d70*/  BSSY B0, `(.L_x_2052) ;  /* 0x0000003000007945 */ /* 0x000fe80003800000 */
[----:B------:R-:W-:Y:S05]  /*6d80*/  @!P0 BRA `(.L_x_2053) ;  /* 0x0000000000048947 */ /* 0x000fea0003800000 */
[----:B------:R-:W-:-:S04]  /*6d90*/  DEPBAR.LE SB0, 0x0 ;  /* 0x000080000000791a */ /* 0x000fc80000000000 */
.L_x_2053:
[----:B------:R-:W-:Y:S05]  /*6da0*/  BSYNC B0 ;  /* 0x0000000000007941 */ /* 0x000fea0003800000 */
.L_x_2052:
        /* <DEDUP_REMOVED lines=19> */
.L_x_2055:
[----:B------:R-:W-:Y:S05]  /*6ee0*/  BSYNC B0 ;  /* 0x0000000000007941 */ /* 0x000fea0003800000 */
.L_x_2054:
        /* <DEDUP_REMOVED lines=9> */
.L_x_2058:
[----:B------:R-:W2:Y:S04]  /*6f80*/  LDG.E.STRONG.GPU R0, desc[UR46][R2.64] ;  /* 0x0000002e02007981 */ /* 0x000ea8000c1ef900 */
[----:B--2---:R-:W-:Y:S01]  /*6f90*/  CCTL.IVALL ;  /* 0x00000000ff00798f */ /* 0x004fe20002000000 */
[----:B------:R-:W-:Y:S05]  /*6fa0*/  YIELD ;  /* 0x0000000000007946 */ /* 0x000fea0003800000 */
[----:B------:R-:W-:-:S13]  /*6fb0*/  ISETP.NE.AND P1, PT, R0, UR22, PT ;  /* 0x0000001600007c0c */ /* 0x000fda000bf25270 */
[----:B------:R-:W-:Y:S05]  /*6fc0*/  @P1 BRA `(.L_x_2058) ;  /* 0xfffffffc00ec1947 */ /* 0x000fea000383ffff */
.L_x_2057:
[----:B------:R-:W-:Y:S05]  /*6fd0*/  BSYNC B0 ;  /* 0x0000000000007941 */ /* 0x000fea0003800000 */
.L_x_2056:
[----:B------:R-:W-:-:S03]  /*6fe0*/  UMOV UR12, 0xffffffff ;  /* 0xffffffff000c7882 */ /* 0x000fc60000000000 */
[----:B------:R-:W-:Y:S05]  /*6ff0*/  BRA.DIV UR12, `(.L_x_2059) ;  /* 0x0000003e0c047947 */ /* 0x000fea000b800000 */
[----:B------:R-:W-:Y:S01]  /*7000*/  NOP ;  /* 0x0000000000007918 */ /* 0x000fe20000000000 */
.L_x_2129:
        /* <DEDUP_REMOVED lines=15> */
.L_x_2061:
[----:B------:R-:W-:Y:S05]  /*7100*/  BSYNC B0 ;  /* 0x0000000000007941 */ /* 0x000fea0003800000 */
.L_x_2060:
        /* <DEDUP_REMOVED lines=15> */
.L_x_2063:
[----:B------:R-:W-:Y:S05]  /*7200*/  BSYNC B0 ;  /* 0x0000000000007941 */ /* 0x000fea0003800000 */
.L_x_2062:
[----:B------:R-:W-:Y:S06]  /*7210*/  BAR.ARV 0xa, 0xa0 ;  /* 0x0282800000007b1d */ /* 0x000fec0000002000 */
[----:B------:R-:W-:Y:S04]  /*7220*/  BSSY B0, `(.L_x_2064) ;  /* 0x0000003000007945 */ /* 0x000fe80003800000 */
[----:B------:R-:W-:Y:S05]  /*7230*/  @!P0 BRA `(.L_x_2065) ;  /* 0x0000000000048947 */ /* 0x000fea0003800000 */
[----:B------:R-:W-:-:S04]  /*7240*/  DEPBAR.LE SB0, 0x0 ;  /* 0x000080000000791a */ /* 0x000fc80000000000 */
.L_x_2065:
[----:B------:R-:W-:Y:S05]  /*7250*/  BSYNC B0 ;  /* 0x0000000000007941 */ /* 0x000fea0003800000 */
.L_x_2064:
        /* <DEDUP_REMOVED lines=19> */
.L_x_2067:
[----:B------:R-:W-:Y:S05]  /*7390*/  BSYNC B0 ;  /* 0x0000000000007941 */ /* 0x000fea0003800000 */
.L_x_2066:
[----:B------:R-:W-:Y:S02]  /*73a0*/  UIADD3 UR9, UR9, 0x2, URZ ;  /* 0x0000000209097890 */ /* 0x000fe4000fffe03f */
[----:B------:R-:W-:Y:S02]  /*73b0*/  UIADD3 UR4, UR4, 0x3000, URZ ;  /* 0x0000300004047890 */ /* 0x000fe4000fffe03f */
[----:B------:R-:W-:-:S06]  /*73c0*/  UISETP.GE.AND UP0, UPT, UR9, UR11, UPT ;  /* 0x0000000b0900728c */ /* 0x000fcc000bf06270 */
[----:B------:R-:W-:-:S13]  /*73d0*/  PLOP3.LUT P1, PT, PT, PT, UP0, 0x80, 0x0 ;  /* 0x000000000000781c */ /* 0x000fda0003f2f008 */
[----:B------:R-:W-:Y:S05]  /*73e0*/  @!P1 BRA `(.L_x_2068) ;  /* 0xfffffff400749947 */ /* 0x000fea000383ffff */
.L_x_2029:
        /* <DEDUP_REMOVED lines=41> */
.L_x_2071:
[----:B------:R-:W-:Y:S05]  /*7680*/  BSYNC B0 ;  /* 0x0000000000007941 */ /* 0x000fea0003800000 */
.L_x_2070:
[----:B------:R-:W-:Y:S05]  /*7690*/  BRA `(.L_x_2072) ;  /* 0x0000000000047947 */ /* 0x000fea0003800000 */
.L_x_2069:
[----:B------:R-:W-:-:S05]  /*76a0*/  UMOV UR4, UR9 ;  /* 0x0000000900047c82 */ /* 0x000fca0008000000 */
.L_x_2072:
        /* <DEDUP_REMOVED lines=11> */
.L_x_2077:
        /* <DEDUP_REMOVED lines=24> */
.L_x_2074:
[----:B------:R-:W-:Y:S05]  /*78e0*/  BSYNC B0 ;  /* 0x0000000000007941 */ /* 0x000fea0003800000 */
.L_x_2073:
        /* <DEDUP_REMOVED lines=24> */
.L_x_2076:
[----:B------:R-:W-:Y:S05]  /*7a70*/  BSYNC B0 ;  /* 0x0000000000007941 */ /* 0x000fea0003800000 */
.L_x_2075:
[----:B------:R-:W-:Y:S02]  /*7a80*/  UIADD3 UR7, UR7, 0x2, URZ ;  /* 0x0000000207077890 */ /* 0x000fe4000fffe03f */
[----:B------:R-:W-:Y:S02]  /*7a90*/  ULEA UR5, UR19, UR5, 0x1 ;  /* 0x0000000513057291 */ /* 0x000fe4000f8e083f */
[----:B------:R-:W-:Y:S02]  /*7aa0*/  ULEA UR6, UR19, UR6, 0x1 ;  /* 0x0000000613067291 */ /* 0x000fe4000f8e083f */
[----:B------:R-:W-:-:S13]  /*7ab0*/  ISETP.NE.AND P0, PT, RZ, UR7, PT ;  /* 0x00000007ff007c0c */ /* 0x000fda000bf05270 */
[----:B------:R-:W-:Y:S05]  /*7ac0*/  @!P0 BRA `(.L_x_1979) ;  /* 0x0000002c00748947 */ /* 0x000fea0003800000 */
[----:B------:R-:W-:Y:S05]  /*7ad0*/  BRA `(.L_x_2077) ;  /* 0xfffffffc00207947 */ /* 0x000fea000383ffff */
.L_x_2021:
        /* <DEDUP_REMOVED lines=14> */
.L_x_2078:
        /* <DEDUP_REMOVED lines=14> */
.L_x_2080:
[----:B------:R-:W-:-:S05]  /*7ca0*/  ULDC UR4, c[0x0][0x8c4] ;  /* 0x0002310000047ab9 */ /* 0x000fca0000000800 */
.L_x_2079:
        /* <DEDUP_REMOVED lines=59> */
.L_x_2082:
        /* <DEDUP_REMOVED lines=13> */
.L_x_2083:
        /* <DEDUP_REMOVED lines=8> */
.L_x_2084:
        /* <DEDUP_REMOVED lines=21> */
.L_x_2085:
        /* <DEDUP_REMOVED lines=50> */
.L_x_2130:
        /* <DEDUP_REMOVED lines=15> */
.L_x_2088:
        /* <DEDUP_REMOVED lines=127> */
.L_x_2099:
[----:B-123--:R-:W-:-:S04]  /*8f00*/  SHF.L.U32 R18, R10, 0x1f, RZ ;  /* 0x0000001f0a127819 */ /* 0x00efc800000006ff */
[----:B------:R-:W2:Y:S02]  /*8f10*/  SYNCS.PHASECHK.TRANS64.TRYWAIT P1, [R15+URZ+0x26840], R18 ;  /* 0x026840120f0075a7 */ /* 0x000ea4000802017f */
[----:B--2---:R-:W-:Y:S05]  /*8f20*/  @!P1 BRA `(.L_x_2091) ;  /* 0x0000001c00689947 */ /* 0x004fea0003800000 */
.L_x_2131:
        /* <DEDUP_REMOVED lines=8> */
.L_x_2092:
        /* <DEDUP_REMOVED lines=44> */
.L_x_2132:
        /* <DEDUP_REMOVED lines=8> */
.L_x_2094:
        /* <DEDUP_REMOVED lines=44> */
.L_x_2133:
        /* <DEDUP_REMOVED lines=8> */
.L_x_2096:
        /* <DEDUP_REMOVED lines=38> */
.L_x_2135:
        /* <DEDUP_REMOVED lines=8> */
.L_x_2098:
        /* <DEDUP_REMOVED lines=44> */
.L_x_2090:
[----:B------:R-:W4:Y:S02]  /*9bd0*/  LDL.LU R4, [R1+0x4] ;  /* 0x0000040001047983 */ /* 0x000f240000300800 */
[----:B----4-:R-:W-:Y:S02]  /*9be0*/  ISETP.NE.AND P1, PT, R4, RZ, PT ;  /* 0x000000ff0400720c */ /* 0x010fe40003f25270 */
[----:B------:R4:W5:Y:S11]  /*9bf0*/  LDL R4, [R1] ;  /* 0x0000000001047983 */ /* 0x0009760000100800 */
[----:B----4-:R-:W-:Y:S05]  /*9c00*/  @!P1 BRA `(.L_x_2089) ;  /* 0x0000000400949947 */ /* 0x010fea0003800000 */
[----:B------:R-:W-:-:S04]  /*9c10*/  SHF.L.U32 R12, R10, 0x1f, RZ ;  /* 0x0000001f0a0c7819 */ /* 0x000fc800000006ff */
[----:B------:R-:W4:Y:S02]  /*9c20*/  SYNCS.PHASECHK.TRANS64.TRYWAIT P1, [R15+URZ+0x26840], R12 ;  /* 0x0268400c0f0075a7 */ /* 0x000f24000802017f */
[----:B----4-:R-:W-:Y:S05]  /*9c30*/  @!P1 BRA `(.L_x_2100) ;  /* 0x0000001000789947 */ /* 0x010fea0003800000 */
.L_x_2136:
        /* <DEDUP_REMOVED lines=8> */
.L_x_2101:
        /* <DEDUP_REMOVED lines=41> */
.L_x_2137:
        /* <DEDUP_REMOVED lines=8> */
.L_x_2103:
        /* <DEDUP_REMOVED lines=41> */
.L_x_2089:
[----:B------:R-:W1:Y:S01]  /*a260*/  S2R R0, SR_TID.X ;  /* 0x0000000000007919 */ /* 0x000e620000002100 */
[----:B------:R-:W-:Y:S01]  /*a270*/  IMAD R3, R16, 0x8, R15 ;  /* 0x0000000810037824 */ /* 0x000fe200078e020f */
[----:B-1----:R-:W-:Y:S02]  /*a280*/  LOP3.LUT R2, R0, 0x7f, RZ, 0xc0, !PT ;  /* 0x0000007f00027812 */ /* 0x002fe400078ec0ff */
[----:B------:R-:W-:Y:S02]  /*a290*/  SHF.L.U32 R0, R10, 0x1f, RZ ;  /* 0x0000001f0a007819 */ /* 0x000fe400000006ff */
[----:B------:R-:W-:Y:S02]  /*a2a0*/  ISETP.NE.AND P1, PT, R2, RZ, PT ;  /* 0x000000ff0200720c */ /* 0x000fe40003f25270 */
[----:B------:R-:W1:Y:S02]  /*a2b0*/  SYNCS.PHASECHK.TRANS64.TRYWAIT P0, [R3+URZ+0x26840], R0 ;  /* 0x02684000030075a7 */ /* 0x000e64000800017f */
[----:B-1----:R-:W-:Y:S09]  /*a2c0*/  @!P0 BRA `(.L_x_2104) ;  /* 0x0000000800fc8947 */ /* 0x002ff20003800000 */
.L_x_2138:
[----:B------:R-:W-:Y:S05]  /*a2d0*/  @P1 BRA `(.L_x_2105) ;  /* 0x0000000000181947 */ /* 0x000fea0003800000 */
[----:B------:R-:W1:Y:S01]  /*a2e0*/  S2R R2, SR_TID.X ;  /* 0x0000000000027919 */ /* 0x000e620000002100 */
[----:B------:R-:W-:-:S04]  /*a2f0*/  IMAD.MOV.U32 R0, RZ, RZ, 0x3100 ;  /* 0x00003100ff007424 */ /* 0x000fc800078e00ff */
[----:B------:R1:W-:Y:S02]  /*a300*/  SYNCS.ARRIVE.TRANS64 RZ, [R3+URZ+0x26830], R0 ;  /* 0x0268300003ff79a7 */ /* 0x0003e4000800003f */
[----:B-1----:R-:W-:-:S13]  /*a310*/  LOP3.LUT P0, RZ, R2, 0x1f, RZ, 0xc0, !PT ;  /* 0x0000001f02ff7812 */ /* 0x002fda000780c0ff */
[----:B------:R-:W-:Y:S05]  /*a320*/  @!P0 BRA `(.L_x_2105) ;  /* 0x0000000000048947 */ /* 0x000fea0003800000 */
[----:B------:R-:W-:Y:S01]  /*a330*/  BPT.TRAP 0x1 ;  /* 0x000000040000795c */ /* 0x000fe20000300000 */
.L_x_2105:
        /* <DEDUP_REMOVED lines=48> */
.L_x_2086:
[----:B------:R-:W-:Y:S05]  /*a640*/  BSYNC B0 ;  /* 0x0000000000007941 */ /* 0x000fea0003800000 */
.L_x_2081:
[----:B------:R-:W-:-:S03]  /*a650*/  UMOV UR8, 0xffffffff ;  /* 0xffffffff00087882 */ /* 0x000fc60000000000 */
[----:B------:R-:W-:Y:S05]  /*a660*/  BRA.DIV UR8, `(.L_x_2106) ;  /* 0x0000000a08287947 */ /* 0x000fea000b800000 */
[----:B------:R-:W-:-:S13]  /*a670*/  ELECT P6, URZ, PT ;  /* 0x00000000003f782f */ /* 0x000fda00038c0000 */
.L_x_2141:
[----:B------:R-:W-:Y:S05]  /*a680*/  @!P6 BRA `(.L_x_1979) ;  /* 0x000000000084e947 */ /* 0x000fea0003800000 */
[----:B------:R-:W-:-:S06]  /*a690*/  ULOP3.LUT UR8, UR38, 0x2, URZ, 0xfc, !UPT ;  /* 0x0000000226087892 */ /* 0x000fcc000f8efc3f */
[----:B------:R-:W-:-:S05]  /*a6a0*/  IMAD.U32 R2, RZ, RZ, UR8 ;  /* 0x00000008ff027e24 */ /* 0x000fca000f8e00ff */
[----:B------:R-:W-:-:S13]  /*a6b0*/  ISETP.NE.AND P2, PT, R2, 0x3, PT ;  /* 0x000000030200780c */ /* 0x000fda0003f45270 */
[----:B------:R-:W-:Y:S05]  /*a6c0*/  @!P2 BRA `(.L_x_2107) ;  /* 0x000000000004a947 */ /* 0x000fea0003800000 */
[----:B---3--:R-:W-:Y:S01]  /*a6d0*/  BPT.TRAP 0x1 ;  /* 0x000000040000795c */ /* 0x008fe20000300000 */
.L_x_2107:
        /* <DEDUP_REMOVED lines=15> */
.L_x_2142:
[----:B------:R-:W2:Y:S02]  /*a7d0*/  SYNCS.PHASECHK.TRANS64.TRYWAIT P0, [R3+URZ], R2 ;  /* 0x00000002030075a7 */ /* 0x000ea4000800017f */
[----:B--2---:R-:W-:Y:S05]  /*a7e0*/  @!P0 BRA `(.L_x_2109) ;  /* 0x0000000400fc8947 */ /* 0x004fea0003800000 */
.L_x_2143:
[----:B------:R-:W-:Y:S05]  /*a7f0*/  @!P2 BRA `(.L_x_2110) ;  /* 0x000000000004a947 */ /* 0x000fea0003800000 */
[----:B---3--:R-:W-:Y:S01]  /*a800*/  BPT.TRAP 0x1 ;  /* 0x000000040000795c */ /* 0x008fe20000300000 */
.L_x_2110:
[----:B--2---:R-:W-:-:S04]  /*a810*/  VIADD R3, R8, 0x26840 ;  /* 0x0002684008037836 */ /* 0x004fc80000000000 */
[----:B------:R-:W-:-:S04]  /*a820*/  IMAD R5, R0, 0x8, R3 ;  /* 0x0000000800057824 */ /* 0x000fc800078e0203 */
[----:B------:R-:W2:Y:S02]  /*a830*/  SYNCS.PHASECHK.TRANS64.TRYWAIT P0, [R5+URZ], R4 ;  /* 0x00000004050075a7 */ /* 0x000ea4000800017f */
[----:B--2---:R-:W-:Y:S05]  /*a840*/  @!P0 BRA `(.L_x_2111) ;  /* 0x0000000400f88947 */ /* 0x004fea0003800000 */
.L_x_2144:
[----:B------:R-:W-:-:S07]  /*a850*/  IMAD R3, R6, 0x8, R3 ;  /* 0x0000000806037824 */ /* 0x000fce00078e0203 */
.L_x_2112:
[----:B----4-:R4:W1:Y:S02]  /*a860*/  SYNCS.PHASECHK.TRANS64.TRYWAIT P0, [R3+URZ], R2 ;  /* 0x00000002030075a7 */ /* 0x010864000800017f */
[----:B-1----:R-:W-:Y:S05]  /*a870*/  @!P0 NANOSLEEP.SYNCS 0x989680 ;  /* 0x009896800000895d */ /* 0x002fea0003900000 */
[----:B------:R-:W1:Y:S02]  /*a880*/  @!P0 SYNCS.PHASECHK.TRANS64 P0, [R3+URZ], R2 ;  /* 0x00000002030085a7 */ /* 0x000e64000800007f */
[----:B-1----:R-:W-:Y:S05]  /*a890*/  @!P0 BRA `(.L_x_2112) ;  /* 0xfffffffc00f08947 */ /* 0x002fea000383ffff */
.L_x_1979:
[----:B---3--:R-:W-:Y:S05]  /*a8a0*/  BSYNC B6 ;  /* 0x0000000000067941 */ /* 0x008fea0003800000 */
.L_x_1973:
[----:B------:R-:W-:Y:S05]  /*a8b0*/  EXIT ;  /* 0x000000000000794d */ /* 0x000fea0003800000 */
.L_x_1990:
[----:B------:R-:W-:Y:S02]  /*a8c0*/  IMAD.MOV.U32 R13, RZ, RZ, R16 ;  /* 0x000000ffff0d7224 */ /* 0x000fe400078e0010 */
[----:B------:R-:W-:Y:S02]  /*a8d0*/  IMAD.MOV.U32 R12, RZ, RZ, RZ ;  /* 0x000000ffff0c7224 */ /* 0x000fe400078e00ff */
[----:B------:R-:W-:Y:S02]  /*a8e0*/  IMAD.MOV.U32 R11, RZ, RZ, 0x1f ;  /* 0x0000001fff0b7424 */ /* 0x000fe400078e00ff */
[----:B------:R-:W-:-:S07]  /*a8f0*/  IMAD.MOV.U32 R15, RZ, RZ, -0x1 ;  /* 0xffffffffff0f7424 */ /* 0x000fce00078e00ff */
[----:B------:R-:W-:Y:S05]  /*a900*/  WARPSYNC.COLLECTIVE R15, `(.L_x_2113) ;  /* 0x000000000f087348 */ /* 0x000fea0003c00000 */
[----:B------:R1:W2:Y:S02]  /*a910*/  SHFL.IDX P6, R14, R13, R12, R11 ;  /* 0x0000000c0d0e7389 */ /* 0x0002a400000c000b */
[----:B-12---:R-:W-:Y:S01]  /*a920*/  ENDCOLLECTIVE ;  /* 0x000000000000791b */ /* 0x006fe20003800000 */
.L_x_2113:
[----:B------:R-:W-:Y:S05]  /*a930*/  BRA `(.L_x_2114) ;  /* 0xffffff6800f07947 */ /* 0x000fea000383ffff */
.L_x_1992:
[----:B--2---:R2:W3:Y:S02]  /*a940*/  SYNCS.PHASECHK.TRANS64.TRYWAIT P0, [R18+URZ+0x26800], R5 ;  /* 0x02680005120075a7 */ /* 0x0044e4000800017f */
[----:B---3--:R-:W-:Y:S05]  /*a950*/  @!P0 NANOSLEEP.SYNCS 0x989680 ;  /* 0x009896800000895d */ /* 0x008fea0003900000 */
[----:B------:R-:W3:Y:S02]  /*a960*/  @!P0 SYNCS.PHASECHK.TRANS64 P0, [R18+URZ+0x26800], R5 ;  /* 0x02680005120085a7 */ /* 0x000ee4000800007f */
[----:B---3--:R-:W-:Y:S05]  /*a970*/  @!P0 BRA `(.L_x_1992) ;  /* 0xfffffffc00f08947 */ /* 0x008fea000383ffff */
[----:B------:R-:W-:Y:S05]  /*a980*/  BRA `(.L_x_1991) ;  /* 0xffffff6c00187947 */ /* 0x000fea000383ffff */
.L_x_1997:
[----:B--2---:R-:W-:-:S04]  /*a990*/  IMAD.U32 R7, RZ, RZ, UR7 ;  /* 0x00000007ff077e24 */ /* 0x004fc8000f8e00ff */
[----:B------:R2:W3:Y:S03]  /*a9a0*/  SYNCS.PHASECHK.TRANS64.TRYWAIT P0, [R7+URZ+0x26810], R16 ;  /* 0x02681010070075a7 */ /* 0x0004e6000800017f */
[----:B---3--:R-:W-:Y:S05]  /*a9b0*/  @!P0 NANOSLEEP.SYNCS 0x989680 ;  /* 0x009896800000895d */ /* 0x008fea0003900000 */
[----:B------:R-:W3:Y:S02]  /*a9c0*/  @!P0 SYNCS.PHASECHK.TRANS64 P0, [R7+URZ+0x26810], R16 ;  /* 0x02681010070085a7 */ /* 0x000ee4000800007f */
[----:B---3--:R-:W-:Y:S05]  /*a9d0*/  @!P0 BRA `(.L_x_1997) ;  /* 0xfffffffc00ec8947 */ /* 0x008fea000383ffff */
[----:B------:R-:W-:Y:S05]  /*a9e0*/  BRA `(.L_x_1996) ;  /* 0xffffff74006c7947 */ /* 0x000fea000383ffff */
.L_x_2001:
[----:B------:R-:W-:-:S04]  /*a9f0*/  IMAD.U32 R121, RZ, RZ, UR7 ;  /* 0x00000007ff797e24 */ /* 0x000fc8000f8e00ff */
[----:B------:R1:W1:Y:S03]  /*aa00*/  SYNCS.PHASECHK.TRANS64.TRYWAIT P0, [R121+URZ+0x26830], R16 ;  /* 0x02683010790075a7 */ /* 0x000266000800017f */
[----:B-1----:R-:W-:Y:S05]  /*aa10*/  @!P0 NANOSLEEP.SYNCS 0x989680 ;  /* 0x009896800000895d */ /* 0x002fea0003900000 */
[----:B------:R-:W1:Y:S02]  /*aa20*/  @!P0 SYNCS.PHASECHK.TRANS64 P0, [R121+URZ+0x26830], R16 ;  /* 0x02683010790085a7 */ /* 0x000e64000800007f */
[----:B-1----:R-:W-:Y:S05]  /*aa30*/  @!P0 BRA `(.L_x_2001) ;  /* 0xfffffffc00ec8947 */ /* 0x002fea000383ffff */
[----:B------:R-:W-:Y:S05]  /*aa40*/  BRA `(.L_x_2000) ;  /* 0xffffff7800747947 */ /* 0x000fea000383ffff */
.L_x_2008:
[----:B------:R-:W-:Y:S01]  /*aa50*/  BSSY B0, `(.L_x_2115) ;  /* 0x0000005000007945 */ /* 0x000fe20003800000 */
[----:B------:R-:W-:-:S07]  /*aa60*/  IMAD.MOV.U32 R15, RZ, RZ, -0x1 ;  /* 0xffffffffff0f7424 */ /* 0x000fce00078e00ff */
[----:B-1----:R-:W-:Y:S05]  /*aa70*/  WARPSYNC.COLLECTIVE R15, `(.L_x_2116) ;  /* 0x000000000f087348 */ /* 0x002fea0003c00000 */
[----:B------:R-:W-:Y:S01]  /*aa80*/  NOP ;  /* 0x0000000000007918 */ /* 0x000fe20000000000 */
[----:B-1----:R-:W-:Y:S01]  /*aa90*/  ENDCOLLECTIVE ;  /* 0x000000000000791b */ /* 0x002fe20003800000 */
.L_x_2116:
[----:B------:R-:W-:Y:S05]  /*aaa0*/  BSYNC B0 ;  /* 0x0000000000007941 */ /* 0x000fea0003800000 */
.L_x_2115:
[----:B------:R-:W-:Y:S05]  /*aab0*/  BRA `(.L_x_2117) ;  /* 0xffffffa400ec7947 */ /* 0x000fea000383ffff */
.L_x_2017:
[----:B------:R-:W-:Y:S01]  /*aac0*/  BSSY B0, `(.L_x_2118) ;  /* 0x0000005000007945 */ /* 0x000fe20003800000 */
[----:B------:R-:W-:-:S07]  /*aad0*/  IMAD.MOV.U32 R15, RZ, RZ, -0x1 ;  /* 0xffffffffff0f7424 */ /* 0x000fce00078e00ff */
[----:B-12---:R-:W-:Y:S05]  /*aae0*/  WARPSYNC.COLLECTIVE R15, `(.L_x_2119) ;  /* 0x000000000f087348 */ /* 0x006fea0003c00000 */
[----:B------:R-:W-:Y:S01]  /*aaf0*/  NOP ;  /* 0x0000000000007918 */ /* 0x000fe20000000000 */
[----:B-12---:R-:W-:Y:S01]  /*ab00*/  ENDCOLLECTIVE ;  /* 0x000000000000791b */ /* 0x006fe20003800000 */
.L_x_2119:
[----:B------:R-:W-:Y:S05]  /*ab10*/  BSYNC B0 ;  /* 0x0000000000007941 */ /* 0x000fea0003800000 */
.L_x_2118:
[----:B------:R-:W-:Y:S05]  /*ab20*/  BRA `(.L_x_2120) ;  /* 0xffffffa800e07947 */ /* 0x000fea000383ffff */
.L_x_2034:
[----:B------:R-:W-:Y:S01]  /*ab30*/  BSSY B0, `(.L_x_2121) ;  /* 0x0000005000007945 */ /* 0x000fe20003800000 */
[----:B------:R-:W-:-:S07]  /*ab40*/  IMAD.MOV.U32 R15, RZ, RZ, -0x1 ;  /* 0xffffffffff0f7424 */ /* 0x000fce00078e00ff */
[----:B------:R-:W-:Y:S05]  /*ab50*/  WARPSYNC.COLLECTIVE R15, `(.L_x_2122) ;  /* 0x000000000f087348 */ /* 0x000fea0003c00000 */
[----:B------:R-:W-:Y:S01]  /*ab60*/  NOP ;  /* 0x0000000000007918 */ /* 0x000fe20000000000 */
[----:B------:R-:W-:Y:S01]  /*ab70*/  ENDCOLLECTIVE ;  /* 0x000000000000791b */ /* 0x000fe20003800000 */
.L_x_2122:
[----:B------:R-:W-:Y:S05]  /*ab80*/  BSYNC B0 ;  /* 0x0000000000007941 */ /* 0x000fea0003800000 */
.L_x_2121:
[----:B------:R-:W-:Y:S05]  /*ab90*/  BRA `(.L_x_2123) ;  /* 0xffffffb800287947 */ /* 0x000fea000383ffff */
.L_x_2047:
[----:B------:R-:W-:Y:S01]  /*aba0*/  BSSY B0, `(.L_x_2124) ;  /* 0x0000005000007945 */ /* 0x000fe20003800000 */
[----:B------:R-:W-:-:S07]  /*abb0*/  IMAD.MOV.U32 R15, RZ, RZ, -0x1 ;  /* 0xffffffffff0f7424 */ /* 0x000fce00078e00ff */
[----:B------:R-:W-:Y:S05]  /*abc0*/  WARPSYNC.COLLECTIVE R15, `(.L_x_2125) ;  /* 0x000000000f087348 */ /* 0x000fea0003c00000 */
[----:B------:R-:W-:Y:S01]  /*abd0*/  NOP ;  /* 0x0000000000007918 */ /* 0x000fe20000000000 */
[----:B------:R-:W-:Y:S01]  /*abe0*/  ENDCOLLECTIVE ;  /* 0x000000000000791b */ /* 0x000fe20003800000 */
.L_x_2125:
[----:B------:R-:W-:Y:S05]  /*abf0*/  BSYNC B0 ;  /* 0x0000000000007941 */ /* 0x000fea0003800000 */
.L_x_2124:
[----:B------:R-:W-:Y:S05]  /*ac00*/  BRA `(.L_x_2126) ;  /* 0xffffffbc00bc7947 */ /* 0x000fea000383ffff */
.L_x_2059:
[----:B------:R-:W-:Y:S01]  /*ac10*/  BSSY B0, `(.L_x_2127) ;  /* 0x0000005000007945 */ /* 0x000fe20003800000 */
[----:B------:R-:W-:-:S07]  /*ac20*/  IMAD.MOV.U32 R15, RZ, RZ, -0x1 ;  /* 0xffffffffff0f7424 */ /* 0x000fce00078e00ff */
[----:B------:R-:W-:Y:S05]  /*ac30*/  WARPSYNC.COLLECTIVE R15, `(.L_x_2128) ;  /* 0x000000000f087348 */ /* 0x000fea0003c00000 */
[----:B------:R-:W-:Y:S01]  /*ac40*/  NOP ;  /* 0x0000000000007918 */ /* 0x000fe20000000000 */
[----:B------:R-:W-:Y:S01]  /*ac50*/  ENDCOLLECTIVE ;  /* 0x000000000000791b */ /* 0x000fe20003800000 */
.L_x_2128:
[----:B------:R-:W-:Y:S05]  /*ac60*/  BSYNC B0 ;  /* 0x0000000000007941 */ /* 0x000fea0003800000 */
.L_x_2127:
[----:B------:R-:W-:Y:S05]  /*ac70*/  BRA `(.L_x_2129) ;  /* 0xffffffc000e47947 */ /* 0x000fea000383ffff */
.L_x_2087:
[----:B-1----:R1:W2:Y:S02]  /*ac80*/  SYNCS.PHASECHK.TRANS64.TRYWAIT P0, [R15+URZ+0x26820], R0 ;  /* 0x026820000f0075a7 */ /* 0x0022a4000800017f */
[----:B--2---:R-:W-:Y:S05]  /*ac90*/  @!P0 NANOSLEEP.SYNCS 0x989680 ;  /* 0x009896800000895d */ /* 0x004fea0003900000 */
[----:B------:R-:W2:Y:S02]  /*aca0*/  @!P0 SYNCS.PHASECHK.TRANS64 P0, [R15+URZ+0x26820], R0 ;  /* 0x026820000f0085a7 */ /* 0x000ea4000800007f */
[----:B--2---:R-:W-:Y:S05]  /*acb0*/  @!P0 BRA `(.L_x_2087) ;  /* 0xfffffffc00f08947 */ /* 0x004fea000383ffff */
[----:B------:R-:W-:Y:S05]  /*acc0*/  BRA `(.L_x_2130) ;  /* 0xffffffd800547947 */ /* 0x000fea000383ffff */
.L_x_2091:
[----:B--2---:R2:W3:Y:S02]  /*acd0*/  SYNCS.PHASECHK.TRANS64.TRYWAIT P1, [R15+URZ+0x26840], R18 ;  /* 0x026840120f0075a7 */ /* 0x0044e4000802017f */
[----:B---3--:R-:W-:Y:S05]  /*ace0*/  @!P1 NANOSLEEP.SYNCS 0x989680 ;  /* 0x009896800000995d */ /* 0x008fea0003900000 */
[----:B------:R-:W3:Y:S02]  /*acf0*/  @!P1 SYNCS.PHASECHK.TRANS64 P1, [R15+URZ+0x26840], R18 ;  /* 0x026840120f0095a7 */ /* 0x000ee4000802007f */
[----:B---3--:R-:W-:Y:S05]  /*ad00*/  @!P1 BRA `(.L_x_2091) ;  /* 0xfffffffc00f09947 */ /* 0x008fea000383ffff */
[----:B------:R-:W-:Y:S05]  /*ad10*/  BRA `(.L_x_2131) ;  /* 0xffffffe000847947 */ /* 0x000fea000383ffff */
.L_x_2093:
[----:B-1----:R1:W3:Y:S02]  /*ad20*/  SYNCS.PHASECHK.TRANS64.TRYWAIT P1, [R15+URZ+0x26828], R18 ;  /* 0x026828120f0075a7 */ /* 0x0022e4000802017f */
[----:B---3--:R-:W-:Y:S05]  /*ad30*/  @!P1 NANOSLEEP.SYNCS 0x989680 ;  /* 0x009896800000995d */ /* 0x008fea0003900000 */
[----:B------:R-:W3:Y:S02]  /*ad40*/  @!P1 SYNCS.PHASECHK.TRANS64 P1, [R15+URZ+0x26828], R18 ;  /* 0x026828120f0095a7 */ /* 0x000ee4000802007f */
[----:B---3--:R-:W-:Y:S05]  /*ad50*/  @!P1 BRA `(.L_x_2093) ;  /* 0xfffffffc00f09947 */ /* 0x008fea000383ffff */
[----:B------:R-:W-:Y:S05]  /*ad60*/  BRA `(.L_x_2132) ;  /* 0xffffffe400407947 */ /* 0x000fea000383ffff */
.L_x_2095:
[----:B---3--:R3:W4:Y:S02]  /*ad70*/  SYNCS.PHASECHK.TRANS64.TRYWAIT P1, [R15+URZ+0x26848], R18 ;  /* 0x026848120f0075a7 */ /* 0x008724000802017f */
[----:B----4-:R-:W-:Y:S05]  /*ad80*/  @!P1 NANOSLEEP.SYNCS 0x989680 ;  /* 0x009896800000995d */ /* 0x010fea0003900000 */
[----:B------:R-:W4:Y:S02]  /*ad90*/  @!P1 SYNCS.PHASECHK.TRANS64 P1, [R15+URZ+0x26848], R18 ;  /* 0x026848120f0095a7 */ /* 0x000f24000802007f */
[----:B----4-:R-:W-:Y:S05]  /*ada0*/  @!P1 BRA `(.L_x_2095) ;  /* 0xfffffffc00f09947 */ /* 0x010fea000383ffff */
[----:B------:R-:W-:Y:S05]  /*adb0*/  BRA `(.L_x_2133) ;  /* 0xffffffe400fc7947 */ /* 0x000fea000383ffff */
.L_x_2097:
[----:B------:R-:W-:-:S07]  /*adc0*/  SHF.L.U32 R4, R10, 0x1f, RZ ;  /* 0x0000001f0a047819 */ /* 0x000fce00000006ff */
.L_x_2134:
[----:B----4-:R4:W1:Y:S02]  /*add0*/  SYNCS.PHASECHK.TRANS64.TRYWAIT P1, [R15+URZ+0x26820], R4 ;  /* 0x026820040f0075a7 */ /* 0x010864000802017f */
[----:B-1----:R-:W-:Y:S05]  /*ade0*/  @!P1 NANOSLEEP.SYNCS 0x989680 ;  /* 0x009896800000995d */ /* 0x002fea0003900000 */
[----:B------:R-:W1:Y:S02]  /*adf0*/  @!P1 SYNCS.PHASECHK.TRANS64 P1, [R15+URZ+0x26820], R4 ;  /* 0x026820040f0095a7 */ /* 0x000e64000802007f */
[----:B-1----:R-:W-:Y:S05]  /*ae00*/  @!P1 BRA `(.L_x_2134) ;  /* 0xfffffffc00f09947 */ /* 0x002fea000383ffff */
[----:B------:R-:W-:Y:S05]  /*ae10*/  BRA `(.L_x_2135) ;  /* 0xffffffe8009c7947 */ /* 0x000fea000383ffff */
.L_x_2100:
[----:B----4-:R4:W1:Y:S02]  /*ae20*/  SYNCS.PHASECHK.TRANS64.TRYWAIT P1, [R15+URZ+0x26840], R12 ;  /* 0x0268400c0f0075a7 */ /* 0x010864000802017f */
[----:B-1----:R-:W-:Y:S05]  /*ae30*/  @!P1 NANOSLEEP.SYNCS 0x989680 ;  /* 0x009896800000995d */ /* 0x002fea0003900000 */
[----:B------:R-:W1:Y:S02]  /*ae40*/  @!P1 SYNCS.PHASECHK.TRANS64 P1, [R15+URZ+0x26840], R12 ;  /* 0x0268400c0f0095a7 */ /* 0x000e64000802007f */
[----:B-1----:R-:W-:Y:S05]  /*ae50*/  @!P1 BRA `(.L_x_2100) ;  /* 0xfffffffc00f09947 */ /* 0x002fea000383ffff */
[----:B------:R-:W-:Y:S05]  /*ae60*/  BRA `(.L_x_2136) ;  /* 0xffffffec00747947 */ /* 0x000fea000383ffff */
.L_x_2102:
[----:B-1----:R1:W2:Y:S02]  /*ae70*/  SYNCS.PHASECHK.TRANS64.TRYWAIT P1, [R15+URZ+0x26828], R12 ;  /* 0x0268280c0f0075a7 */ /* 0x0022a4000802017f */
[----:B--2---:R-:W-:Y:S05]  /*ae80*/  @!P1 NANOSLEEP.SYNCS 0x989680 ;  /* 0x009896800000995d */ /* 0x004fea0003900000 */
[----:B------:R-:W2:Y:S02]  /*ae90*/  @!P1 SYNCS.PHASECHK.TRANS64 P1, [R15+URZ+0x26828], R12 ;  /* 0x0268280c0f0095a7 */ /* 0x000ea4000802007f */
[----:B--2---:R-:W-:Y:S05]  /*aea0*/  @!P1 BRA `(.L_x_2102) ;  /* 0xfffffffc00f09947 */ /* 0x004fea000383ffff */
[----:B------:R-:W-:Y:S05]  /*aeb0*/  BRA `(.L_x_2137) ;  /* 0xfffffff000247947 */ /* 0x000fea000383ffff */
.L_x_2104:
[----:B------:R1:W1:Y:S02]  /*aec0*/  SYNCS.PHASECHK.TRANS64.TRYWAIT P0, [R3+URZ+0x26840], R0 ;  /* 0x02684000030075a7 */ /* 0x000264000800017f */
[----:B-1----:R-:W-:Y:S05]  /*aed0*/  @!P0 NANOSLEEP.SYNCS 0x989680 ;  /* 0x009896800000895d */ /* 0x002fea0003900000 */
[----:B------:R-:W1:Y:S02]  /*aee0*/  @!P0 SYNCS.PHASECHK.TRANS64 P0, [R3+URZ+0x26840], R0 ;  /* 0x02684000030085a7 */ /* 0x000e64000800007f */
[----:B-1----:R-:W-:Y:S05]  /*aef0*/  @!P0 BRA `(.L_x_2104) ;  /* 0xfffffffc00f08947 */ /* 0x002fea000383ffff */
[----:B------:R-:W-:Y:S05]  /*af00*/  BRA `(.L_x_2138) ;  /* 0xfffffff000f07947 */ /* 0x000fea000383ffff */
.L_x_2106:
[----:B------:R-:W-:Y:S01]  /*af10*/  BSSY B0, `(.L_x_2139) ;  /* 0x0000006000007945 */ /* 0x000fe20003800000 */
[----:B------:R-:W-:-:S07]  /*af20*/  IMAD.MOV.U32 R15, RZ, RZ, -0x1 ;  /* 0xffffffffff0f7424 */ /* 0x000fce00078e00ff */
[----:B---3--:R-:W-:Y:S05]  /*af30*/  WARPSYNC.COLLECTIVE R15, `(.L_x_2140) ;  /* 0x000000000f0c7348 */ /* 0x008fea0003c00000 */
[----:B------:R-:W-:Y:S02]  /*af40*/  ELECT P6, UR62, PT ;  /* 0x00000000003e782f */ /* 0x000fe400038c0000 */
[----:B------:R-:W-:Y:S01]  /*af50*/  MOV R14, UR62 ;  /* 0x0000003e000e7c02 */ /* 0x000fe20008000f00 */
[----:B---3--:R-:W-:Y:S10]  /*af60*/  ENDCOLLECTIVE ;  /* 0x000000000000791b */ /* 0x008ff40003800000 */
.L_x_2140:
[----:B------:R-:W-:Y:S05]  /*af70*/  BSYNC B0 ;  /* 0x0000000000007941 */ /* 0x000fea0003800000 */
.L_x_2139:
[----:B------:R-:W-:Y:S05]  /*af80*/  BRA `(.L_x_2141) ;  /* 0xfffffff400bc7947 */ /* 0x000fea000383ffff */
.L_x_2108:
[----:B-1----:R1:W2:Y:S02]  /*af90*/  SYNCS.PHASECHK.TRANS64.TRYWAIT P0, [R7+URZ], R4 ;  /* 0x00000004070075a7 */ /* 0x0022a4000800017f */
[----:B--2---:R-:W-:Y:S05]  /*afa0*/  @!P0 NANOSLEEP.SYNCS 0x989680 ;  /* 0x009896800000895d */ /* 0x004fea0003900000 */
[----:B------:R-:W2:Y:S02]  /*afb0*/  @!P0 SYNCS.PHASECHK.TRANS64 P0, [R7+URZ], R4 ;  /* 0x00000004070085a7 */ /* 0x000ea4000800007f */
[----:B--2---:R-:W-:Y:S05]  /*afc0*/  @!P0 BRA `(.L_x_2108) ;  /* 0xfffffffc00f08947 */ /* 0x004fea000383ffff */
[----:B------:R-:W-:Y:S05]  /*afd0*/  BRA `(.L_x_2142) ;  /* 0xfffffff400fc7947 */ /* 0x000fea000383ffff */
.L_x_2109:
[----:B--2---:R2:W4:Y:S02]  /*afe0*/  SYNCS.PHASECHK.TRANS64.TRYWAIT P0, [R3+URZ], R2 ;  /* 0x00000002030075a7 */ /* 0x004524000800017f */
[----:B----4-:R-:W-:Y:S05]  /*aff0*/  @!P0 NANOSLEEP.SYNCS 0x989680 ;  /* 0x009896800000895d */ /* 0x010fea0003900000 */
[----:B------:R-:W4:Y:S02]  /*b000*/  @!P0 SYNCS.PHASECHK.TRANS64 P0, [R3+URZ], R2 ;  /* 0x00000002030085a7 */ /* 0x000f24000800007f */
[----:B----4-:R-:W-:Y:S05]  /*b010*/  @!P0 BRA `(.L_x_2109) ;  /* 0xfffffffc00f08947 */ /* 0x010fea000383ffff */
[----:B------:R-:W-:Y:S05]  /*b020*/  BRA `(.L_x_2143) ;  /* 0xfffffff400f07947 */ /* 0x000fea000383ffff */
.L_x_2111:
[----:B--2---:R2:W4:Y:S02]  /*b030*/  SYNCS.PHASECHK.TRANS64.TRYWAIT P0, [R5+URZ], R4 ;  /* 0x00000004050075a7 */ /* 0x004524000800017f */
[----:B----4-:R-:W-:Y:S05]  /*b040*/  @!P0 NANOSLEEP.SYNCS 0x989680 ;  /* 0x009896800000895d */ /* 0x010fea0003900000 */
[----:B------:R-:W4:Y:S02]  /*b050*/  @!P0 SYNCS.PHASECHK.TRANS64 P0, [R5+URZ], R4 ;  /* 0x00000004050085a7 */ /* 0x000f24000800007f */
[----:B----4-:R-:W-:Y:S05]  /*b060*/  @!P0 BRA `(.L_x_2111) ;  /* 0xfffffffc00f08947 */ /* 0x010fea000383ffff */
[----:B------:R-:W-:Y:S05]  /*b070*/  BRA `(.L_x_2144) ;  /* 0xfffffff400f47947 */ /* 0x000fea000383ffff */
.L_x_2145:
        /* <DEDUP_REMOVED lines=16> */
.L_x_3308:


//--------------------- .text._ZN7cutlass13device_kernelIN5flash11enable_sm90INS1_16FlashAttnBwdSm90INS1_25CollectiveMainloopBwdSm90ILi2ELi2ELi2EN4cute5tupleIJNS5_1CILi1EEES8_S8_EEENS6_IJNS7_ILi64EEENS7_ILi128EEENS7_ILi96EEEEEENS_10bfloat16_tEfNS_4arch4Sm90ELb1ELb0ELb0ELb0ELb0ELb1ELb0ELb0ELi2ELi1ELi2ELi1ELb1EEENS1_21CollectiveEpilogueBwdISD_SE_SG_Li256ELb0ELb0ELi1EEENS1_25SingleTileBwdLPTSchedulerILb0ELi128ELb0EEEEEEEEEvNT_6ParamsE --------------------------
	.section	.text._ZN7cutlass13device_kernelIN5flash11enable_sm90INS1_16FlashAttnBwdSm90INS1_25CollectiveMainloopBwdSm90ILi2ELi2ELi2EN4cute5tupleIJNS5_1CILi1EEES8_S8_EEENS6_IJNS7_ILi64EEENS7_ILi128EEENS7_ILi96EEEEEENS_10bfloat16_tEfNS_4arch4Sm90ELb1ELb0ELb0ELb0ELb0ELb1ELb0ELb0ELi2ELi1ELi2ELi1ELb1EEENS1_21CollectiveEpilogueBwdISD_SE_SG_Li256ELb0ELb0ELi1EEENS1_25SingleTileBwdLPTSchedulerILb0ELi128ELb0EEEEEEEEEvNT_6ParamsE,"ax",@progbits
	.align	128
.text._ZN7cutlass13device_kernelIN5flash11enable_sm90INS1_16FlashAttnBwdSm90INS1_25CollectiveMainloopBwdSm90ILi2ELi2ELi2EN4cute5tupleIJNS5_1CILi1EEES8_S8_EEENS6_IJNS7_ILi64EEENS7_ILi128EEENS7_ILi96EEEEEENS_10bfloat16_tEfNS_4arch4Sm90ELb1ELb0ELb0ELb0ELb0ELb1ELb0ELb0ELi2ELi1ELi2ELi1ELb1EEENS1_21CollectiveEpilogueBwdISD_SE_SG_Li256ELb0ELb0ELi1EEENS1_25SingleTileBwdLPTSchedulerILb0ELi128ELb0EEEEEEEEEvNT_6ParamsE:
        .type           _ZN7cutlass13device_kernelIN5flash11enable_sm90INS1_16FlashAttnBwdSm90INS1_25CollectiveMainloopBwdSm90ILi2ELi2ELi2EN4cute5tupleIJNS5_1CILi1EEES8_S8_EEENS6_IJNS7_ILi64EEENS7_ILi128EEENS7_ILi96EEEEEENS_10bfloat16_tEfNS_4arch4Sm90ELb1ELb0ELb0ELb0ELb0ELb1ELb0ELb0ELi2ELi1ELi2ELi1ELb1EEENS1_21CollectiveEpilogueBwdISD_SE_SG_Li256ELb0ELb0ELi1EEENS1_25SingleTileBwdLPTSchedulerILb0ELi128ELb0EEEEEEEEEvNT_6ParamsE,@function
        .size           _ZN7cutlass13device_kernelIN5flash11enable_sm90INS1_16FlashAttnBwdSm90INS1_25CollectiveMainloopBwdSm90ILi2ELi2ELi2EN4cute5tupleIJNS5_1CILi1EEES8_S8_EEENS6_IJNS7_ILi64EEENS7_ILi128EEENS7_ILi96EEEEEENS_10bfloat16_tEfNS_4arch4Sm90ELb1ELb0ELb0ELb0ELb0ELb1ELb0ELb0ELi2ELi1ELi2ELi1ELb1EEENS1_21CollectiveEpilogueBwdISD_SE_SG_Li256ELb0ELb0ELi1EEENS1_25SingleTileBwdLPTSchedulerILb0ELi128ELb0EEEEEEEEEvNT_6ParamsE,(.L_x_3309 - _ZN7cutlass13device_kernelIN5flash11enable_sm90INS1_16FlashAttnBwdSm90INS1_25CollectiveMainloopBwdSm90ILi2ELi2ELi2EN4cute5tupleIJNS5_1CILi1EEES8_S8_EEENS6_IJNS7_ILi64EEENS7_ILi128EEENS7_ILi96EEEEEENS_10bfloat16_tEfNS_4arch4Sm90ELb1ELb0ELb0ELb0ELb0ELb1ELb0ELb0ELi2ELi1ELi2ELi1ELb1EEENS1_21CollectiveEpilogueBwdISD_SE_SG_Li256ELb0ELb0ELi1EEENS1_25SingleTileBwdLPTSchedulerILb0ELi128ELb0EEEEEEEEEvNT_6ParamsE)
        .other          _ZN7cutlass13device_kernelIN5flash11enable_sm90INS1_16FlashAttnBwdSm90INS1_25CollectiveMainloopBwdSm90ILi2ELi2ELi2EN4cute5tupleIJNS5_1CILi1EEES8_S8_EEENS6_IJNS7_ILi64EEENS7_ILi128EEENS7_ILi96EEEEEENS_10bfloat16_tEfNS_4arch4Sm90ELb1ELb0ELb0ELb0ELb0ELb1ELb0ELb0ELi2ELi1ELi2ELi1ELb1EEENS1_21CollectiveEpilogueBwdISD_SE_SG_Li256ELb0ELb0ELi1EEENS1_25SingleTileBwdLPTSchedulerILb0ELi128ELb0EEEEEEEEEvNT_6ParamsE,@"STO_CUDA_ENTRY STV_DEFAULT"
_ZN7cutlass13device_kernelIN5flash11enable_sm90INS1_16FlashAttnBwdSm90INS1_25CollectiveMainloopBwdSm90ILi2ELi2ELi2EN4cute5tupleIJNS5_1CILi1EEES8_S8_EEENS6_IJNS7_ILi64EEENS7_ILi128EEENS7_ILi96EEEEEENS_10bfloat16_tEfNS_4arch4Sm90ELb1ELb0ELb0ELb0ELb0ELb1ELb0ELb0ELi2ELi1ELi2ELi1ELb1EEENS1_21CollectiveEpilogueBwdISD_SE_SG_Li256ELb0ELb0ELi1EEENS1_25SingleTileBwdLPTSchedulerILb0ELi128ELb0EEEEEEEEEvNT_6ParamsE:
[----:B------:R-:W1:Y:S02]  /*0000*/  LDC R1, c[0x0][0x28] ;  /* 0x00000a00ff017b82 */ /* 0x000e640000000800 */
[----:B-1----:R-:W-:Y:S01]  /*0010*/  VIADD R1, R1, 0xfffffff8 ;  /* 0xfffffff801017836 */ /* 0x002fe20000000000 */
[----:B------:R-:W1:Y:S01]  /*0020*/  S2R R3, SR_TID.X ;  /* 0x0000000000037919 */ /* 0x000e620000002100 */
[----:B------:R-:W-:Y:S01]  /*0030*/  ELECT P0, URZ, PT ;  /* 0x00000000003f782f */ /* 0x000fe20003800000 */
[----:B------:R-:W-:Y:S01]  /*0040*/  BSSY B0, `(.L_x_2146) ;  /* 0x000001a000007945 */ /* 0x000fe20003800000 */
[--C-:B-1----:R-:W-:Y:S02]  /*0050*/  SHF.R.U32.HI R0, RZ, 0x5, R3.reuse ;  /* 0x00000005ff007819 */ /* 0x102fe40000011603 */
[----:B------:R-:W-:-:S03]  /*0060*/  SHF.R.U32.HI R3, RZ, 0x7, R3 ;  /* 0x00000007ff037819 */ /* 0x000fc60000011603 */
[----:B------:R-:W1:Y:S02]  /*0070*/  SHFL.IDX PT, R2, R0, RZ, 0x1f ;  /* 0x00001fff00027589 */ /* 0x000e6400000e0000 */
[----:B-1----:R-:W-:-:S13]  /*0080*/  ISETP.EQ.AND P0, PT, R2, RZ, P0 ;  /* 0x000000ff0200720c */ /* 0x002fda0000702270 */
        /* <DEDUP_REMOVED lines=21> */
.L_x_2147:
[----:B------:R-:W-:Y:S05]  /*01e0*/  BSYNC B0 ;  /* 0x0000000000007941 */ /* 0x000fea0003800000 */
.L_x_2146:
        /* <DEDUP_REMOVED lines=37> */
.L_x_2148:
        /* <DEDUP_REMOVED lines=22> */
.L_x_2149:
[----:B------:R-:W-:Y:S01]  /*05a0*/  PLOP3.LUT P0, PT, PT, PT, UP0, 0x80, 0x0 ;  /* 0x000000000000781c */ /* 0x000fe20003f0f008 */
[----:B------:R-:W-:Y:S01]  /*05b0*/  NOP ;  /* 0x0000000000007918 */ /* 0x000fe20000000000 */
[----:B-12-4-:R-:W-:Y:S11]  /*05c0*/  BAR.SYNC.DEFER_BLOCKING 0x0 ;  /* 0x0000000000007b1d */ /* 0x016ff60000010000 */
[----:B------:R-:W-:Y:S05]  /*05d0*/  @!P0 BRA `(.L_x_2150) ;  /* 0x00000054009c8947 */ /* 0x000fea0003800000 */
.L_x_2151:
[----:B------:R-:W-:-:S08]  /*05e0*/  NOP ;  /* 0x0000000000007918 */ /* 0x000fd00000000000 */
[----:B------:R-:W1:Y:S02]  /*05f0*/  USETMAXREG.TRY_ALLOC.CTAPOOL UP0, 0xf0 ;  /* 0x000000f0000079c8 */ /* 0x000e640008000600 */
[----:B-1----:R-:W-:-:S13]  /*0600*/  PLOP3.LUT P0, PT, PT, PT, UP0, 0x80, 0x0 ;  /* 0x000000000000781c */ /* 0x002fda0003f0f008 */
[----:B------:R-:W-:Y:S05]  /*0610*/  @!P0 BRA `(.L_x_2151) ;  /* 0xfffffffc00f08947 */ /* 0x000fea000383ffff */
[----:B------:R-:W-:Y:S01]  /*0620*/  LOP3.LUT R0, R0, 0x3, RZ, 0xc0, !PT ;  /* 0x0000000300007812 */ /* 0x000fe200078ec0ff */
[----:B------:R-:W1:Y:S01]  /*0630*/  S2R R2, SR_TID.X ;  /* 0x0000000000027919 */ /* 0x000e620000002100 */
[----:B------:R-:W2:Y:S01]  /*0640*/  S2UR UR7, SR_CTAID.X ;  /* 0x00000000000779c3 */ /* 0x000ea20000002500 */
[----:B------:R-:W-:Y:S02]  /*0650*/  ULDC UR8, c[0x0][0xb50] ;  /* 0x0002d40000087ab9 */ /* 0x000fe40000000800 */
[----:B------:R-:W-:Y:S01]  /*0660*/  UISETP.NE.AND UP0, UPT, UR8, 0x1, UPT ;  /* 0x000000010800788c */ /* 0x000fe2000bf05270 */
[----:B------:R-:W3:Y:S04]  /*0670*/  SHFL.IDX PT, R0, R0, RZ, 0x1f ;  /* 0x00001fff00007589 */ /* 0x000ee800000e0000 */
[----:B------:R-:W4:Y:S06]  /*0680*/  LDC R3, c[0x0][0xb68] ;  /* 0x0002da00ff037b82 */ /* 0x000f2c0000000800 */
[----:B------:R-:W-:Y:S01]  /*0690*/  @UP0 ULDC UR4, c[0x0][0xb54] ;  /* 0x0002d50000040ab9 */ /* 0x000fe20000000800 */
[----:B------:R-:W-:Y:S01]  /*06a0*/  @UP0 ULDC UR9, c[0x0][0xb58] ;  /* 0x0002d60000090ab9 */ /* 0x000fe20000000800 */
[----:B--2---:R-:W-:-:S02]  /*06b0*/  UIMAD.WIDE.U32 UR4, UR7, UR4, URZ ;  /* 0x00000004070472a5 */ /* 0x004fc4000f8e003f */
[----:B------:R-:W-:Y:S01]  /*06c0*/  UMOV UR6, UR7 ;  /* 0x0000000700067c82 */ /* 0x000fe20008000000 */
[----:B---3--:R-:W-:Y:S01]  /*06d0*/  ISETP.NE.AND P0, PT, R0, RZ, PT ;  /* 0x000000ff0000720c */ /* 0x008fe20003f05270 */
[----:B------:R-:W-:Y:S01]  /*06e0*/  @UP0 USHF.R.U32.HI UR6, URZ, UR9, UR5 ;  /* 0x000000093f060299 */ /* 0x000fe20008011605 */
[----:B-1----:R-:W-:-:S03]  /*06f0*/  SHF.R.U32.HI R2, RZ, 0x7, R2 ;  /* 0x00000007ff027819 */ /* 0x002fc60000011602 */
[----:B------:R-:W-:-:S04]  /*0700*/  UIADD3 UR4, -UR6, URZ, URZ ;  /* 0x0000003f06047290 */ /* 0x000fc8000fffe13f */
[----:B------:R-:W-:-:S04]  /*0710*/  UIMAD UR10, UR8, UR4, UR7 ;  /* 0x00000004080a72a4 */ /* 0x000fc8000f8e0207 */
[----:B------:R-:W-:-:S05]  /*0720*/  @!P0 VIADD R2, R2, 0x9 ;  /* 0x0000000902028836 */ /* 0x000fca0000000000 */
[----:B------:R1:W-:Y:S06]  /*0730*/  @!P0 BAR.ARV R2, 0xa0 ;  /* 0x000280020000851d */ /* 0x0003ec0000002000 */
[----:B----4-:R-:W-:-:S13]  /*0740*/  ISETP.LE.AND P0, PT, R3, UR6, PT ;  /* 0x0000000603007c0c */ /* 0x010fda000bf03270 */
[----:B-1----:R-:W-:Y:S05]  /*0750*/  @!P0 BRA `(.L_x_2152) ;  /* 0x0000000000208947 */ /* 0x002fea0003800000 */
[----:B------:R-:W-:Y:S01]  /*0760*/  ULDC UR7, c[0x0][0xb5c] ;  /* 0x0002d70000077ab9 */ /* 0x000fe20000000800 */
[----:B------:R-:W-:Y:S01]  /*0770*/  UMOV UR37, UR10 ;  /* 0x0000000a00257c82 */ /* 0x000fe20008000000 */
[----:B------:R-:W-:-:S11]  /*0780*/  UISETP.NE.AND UP0, UPT, UR7, 0x1, UPT ;  /* 0x000000010700788c */ /* 0x000fd6000bf05270 */
[----:B------:R-:W-:Y:S02]  /*0790*/  @UP0 ULDC.64 UR8, c[0x0][0xb60] ;  /* 0x0002d80000080ab9 */ /* 0x000fe40000000a00 */
[----:B------:R-:W-:-:S04]  /*07a0*/  UIMAD.WIDE.U32 UR4, UR10, UR8, URZ ;  /* 0x000000080a0472a5 */ /* 0x000fc8000f8e003f */
[----:B------:R-:W-:-:S04]  /*07b0*/  @UP0 USHF.R.U32.HI UR37, URZ, UR9, UR5 ;  /* 0x000000093f250299 */ /* 0x000fc80008011605 */
[----:B------:R-:W-:Y:S01]  /*07c0*/  UIMAD UR4, UR37, UR7, URZ ;  /* 0x00000007250472a4 */ /* 0x000fe2000f8e023f */
[----:B------:R-:W-:Y:S11]  /*07d0*/  BRA `(.L_x_2153) ;  /* 0x00000000001c7947 */ /* 0x000ff60003800000 */
.L_x_2152:
[----:B------:R-:W-:Y:S01]  /*07e0*/  ULDC UR7, c[0x0][0xb44] ;  /* 0x0002d10000077ab9 */ /* 0x000fe20000000800 */
[----:B------:R-:W-:Y:S01]  /*07f0*/  UMOV UR37, UR10 ;  /* 0x0000000a00257c82 */ /* 0x000fe20008000000 */
[----:B------:R-:W-:-:S11]  /*0800*/  UISETP.NE.AND UP0, UPT, UR7, 0x1, UPT ;  /* 0x000000010700788c */ /* 0x000fd6000bf05270 */
[----:B------:R-:W-:Y:S02]  /*0810*/  @UP0 ULDC.64 UR8, c[0x0][0xb48] ;  /* 0x0002d20000080ab9 */ /* 0x000fe40000000a00 */
[----:B------:R-:W-:-:S04]  /*0820*/  UIMAD.WIDE.U32 UR4, UR10, UR8, URZ ;  /* 0x000000080a0472a5 */ /* 0x000fc8000f8e003f */
[----:B------:R-:W-:-:S04]  /*0830*/  @UP0 USHF.R.U32.HI UR37, URZ, UR9, UR5 ;  /* 0x000000093f250299 */ /* 0x000fc80008011605 */
[----:B------:R-:W-:-:S12]  /*0840*/  UIMAD UR4, UR37, UR7, URZ ;  /* 0x00000007250472a4 */ /* 0x000fd8000f8e023f */
.L_x_2153:
[----:B------:R-:W-:Y:S01]  /*0850*/  ULDC UR43, c[0x0][0xb38] ;  /* 0x0002ce00002b7ab9 */ /* 0x000fe20000000800 */
[----:B------:R-:W-:Y:S02]  /*0860*/  UIADD3 UR4, UR10, -UR4, URZ ;  /* 0x800000040a047290 */ /* 0x000fe4000fffe03f */
[----:B------:R-:W-:Y:S01]  /*0870*/  UISETP.NE.AND UP0, UPT, UR43, 0x1, UPT ;  /* 0x000000012b00788c */ /* 0x000fe2000bf05270 */
[----:B------:R-:W-:Y:S02]  /*0880*/  ULDC UR5, c[0x0][0xb44] ;  /* 0x0002d10000057ab9 */ /* 0x000fe40000000800 */
[----:B------:R-:W-:-:S08]  /*0890*/  UIMAD UR6, UR6, UR5, UR4 ;  /* 0x00000005060672a4 */ /* 0x000fd0000f8e0204 */
[----:B------:R-:W-:Y:S01]  /*08a0*/  @UP0 ULDC UR4, c[0x0][0xb3c] ;  /* 0x0002cf0000040ab9 */ /* 0x000fe20000000800 */
[----:B------:R-:W-:Y:S01]  /*08b0*/  @UP0 ULDC UR7, c[0x0][0xb40] ;  /* 0x0002d00000070ab9 */ /* 0x000fe20000000800 */
[----:B------:R-:W-:Y:S02]  /*08c0*/  UIMAD.WIDE.U32 UR4, UR6, UR4, URZ ;  /* 0x00000004060472a5 */ /* 0x000fe4000f8e003f */
[----:B------:R-:W-:Y:S02]  /*08d0*/  UMOV UR44, UR6 ;  /* 0x00000006002c7c82 */ /* 0x000fe40008000000 */
[----:B------:R-:W-:-:S04]  /*08e0*/  @UP0 USHF.R.U32.HI UR44, URZ, UR7, UR5 ;  /* 0x000000073f2c0299 */ /* 0x000fc80008011605 */
[----:B------:R-:W-:Y:S02]  /*08f0*/  UIADD3 UR4, -UR44, URZ, URZ ;  /* 0x0000003f2c047290 */ /* 0x000fe4000fffe13f */
[----:B------:R-:W-:Y:S02]  /*0900*/  ISETP.LE.AND P0, PT, RZ, UR44, PT ;  /* 0x0000002cff007c0c */ /* 0x000fe4000bf03270 */
[----:B------:R-:W-:-:S11]  /*0910*/  UIMAD UR43, UR43, UR4, UR6 ;  /* 0x000000042b2b72a4 */ /* 0x000fd6000f8e0206 */
[----:B------:R-:W-:Y:S05]  /*0920*/  @!P0 EXIT ;  /* 0x000000000000894d */ /* 0x000fea0003800000 */
[----:B------:R-:W-:Y:S01]  /*0930*/  ULDC UR7, c[0x0][0x280] ;  /* 0x0000a00000077ab9 */ /* 0x000fe20000000800 */
[----:B------:R-:W-:Y:S01]  /*0940*/  ULDC UR5, c[0x0][0x290] ;  /* 0x0000a40000057ab9 */ /* 0x000fe20000000800 */
[----:B------:R-:W-:Y:S01]  /*0950*/  ULEA UR4, UR37, UR7, 0x7 ;  /* 0x0000000725047291 */ /* 0x000fe2000f8e383f */
[----:B------:R-:W-:Y:S01]  /*0960*/  PLOP3.LUT P0, PT, PT, PT, PT, 0x80, 0x0 ;  /* 0x000000000000781c */ /* 0x000fe20003f0f070 */
[----:B------:R-:W-:Y:S01]  /*0970*/  ULDC UR6, c[0x0][0x74c] ;  /* 0x0001d30000067ab9 */ /* 0x000fe20000000800 */
[----:B------:R-:W-:Y:S01]  /*0980*/  CS2R R70, SRZ ;  /* 0x0000000000467805 */ /* 0x000fe2000001ff00 */
[----:B------:R-:W-:Y:S01]  /*0990*/  UIADD3 UR5, -UR6, UR4, -UR5 ;  /* 0x0000000406057290 */ /* 0x000fe2000fffe905 */
[----:B------:R-:W-:Y:S01]  /*09a0*/  CS2R R68, SRZ ;  /* 0x0000000000447805 */ /* 0x000fe2000001ff00 */
[----:B------:R-:W-:Y:S01]  /*09b0*/  UIADD3 UR4, UR7, 0x3f, URZ ;  /* 0x0000003f07047890 */ /* 0x000fe2000fffe03f */
        /* <DEDUP_REMOVED lines=20> */
[----:B------:R-:W-:Y:S01]  /*0b00*/  CS2R R42, SRZ ;  /* 0x00000000002a7805 */ /* 0x000fe2000001ff00 */
[----:B------:R-:W-:Y:S01]  /*0b10*/  UISETP.GT.AND UP0, UPT, UR36, UR39, UPT ;  /* 0x000000272400728c */ /* 0x000fe2000bf04270 */
[----:B------:R-:W-:Y:S02]  /*0b20*/  CS2R R40, SRZ ;  /* 0x0000000000287805 */ /* 0x000fe4000001ff00 */
[----:B------:R-:W-:Y:S02]  /*0b30*/  CS2R R38, SRZ ;  /* 0x0000000000267805 */ /* 0x000fe4000001ff00 */
[----:B------:R-:W-:Y:S02]  /*0b40*/  CS2R R36, SRZ ;  /* 0x0000000000247805 */ /* 0x000fe4000001ff00 */
[----:B------:R-:W-:-:S02]  /*0b50*/  CS2R R34, SRZ ;  /* 0x0000000000227805 */ /* 0x000fc4000001ff00 */
[----:B------:R-:W-:Y:S02]  /*0b60*/  CS2R R32, SRZ ;  /* 0x0000000000207805 */ /* 0x000fe4000001ff00 */
[----:B------:R-:W-:Y:S02]  /*0b70*/  PLOP3.LUT P1, PT, PT, PT, UP0, 0x80, 0x0 ;  /* 0x000000000000781c */ /* 0x000fe40003f2f008 */
        /* <DEDUP_REMOVED lines=28> */
[----:B------:R-:W-:Y:S06]  /*0d40*/  @!P1 BRA `(.L_x_2154) ;  /* 0x0000003800389947 */ /* 0x000fec0003800000 */
        /* <DEDUP_REMOVED lines=21> */
.L_x_2156:
        /* <DEDUP_REMOVED lines=15> */
.L_x_2155:
        /* <DEDUP_REMOVED lines=22> */
.L_x_2158:
        /* <DEDUP_REMOVED lines=15> */
.L_x_2157:
[----:B------:R-:W-:Y:S01]  /*11e0*/  SHF.R.S32.HI R23, RZ, 0x1f, R22 ;  /* 0x0000001fff177819 */ /* 0x000fe20000011416 */
[----:B------:R-:W-:-:S03]  /*11f0*/  UMOV UR4, 0xffffffff ;  /* 0xffffffff00047882 */ /* 0x000fc60000000000 */
[----:B------:R-:W-:-:S04]  /*1200*/  LEA.HI R0, R23, R22, RZ, 0x7 ;  /* 0x0000001617007211 */ /* 0x000fc800078f38ff */
[----:B------:R-:W-:Y:S01]  /*1210*/  SHF.R.S32.HI R19, RZ, 0x7, R0 ;  /* 0x00000007ff137819 */ /* 0x000fe20000011400 */
[----:B------:R-:W-:Y:S06]  /*1220*/  BRA.DIV UR4, `(.L_x_2159) ;  /* 0x00000082042c7947 */ /* 0x000fec000b800000 */
[----:B------:R1:W2:Y:S02]  /*1230*/  SHFL.IDX PT, R14, R19, RZ, 0x1f ;  /* 0x00001fff130e7589 */ /* 0x0002a400000e0000 */
.L_x_2246:
        /* <DEDUP_REMOVED lines=15> */
.L_x_2160:
        /* <DEDUP_REMOVED lines=19> */
.L_x_2162:
        /* <DEDUP_REMOVED lines=35> */
[----:B------:R-:W-:Y:S01]  /*1690*/  ULDC UR4, c[0x0][0x290] ;  /* 0x0000a40000047ab9 */ /* 0x000fe20000000800 */
[----:B------:R-:W-:Y:S01]  /*16a0*/  LEA.HI R25, R25, R24, RZ, 0x5 ;  /* 0x0000001819197211 */ /* 0x000fe200078f28ff */
[----:B------:R-:W-:Y:S01]  /*16b0*/  UIMAD UR4, UR37, -0x80, UR4 ;  /* 0xffffff80250478a4 */ /* 0x000fe2000f8e0204 */
[----:B------:R-:W-:Y:S01]  /*16c0*/  IMAD.SHL.U32 R7, R7, 0x10, RZ ;  /* 0x0000001007077824 */ /* 0x000fe200078e00ff */
[--C-:B------:R-:W-:Y:S01]  /*16d0*/  SHF.R.S32.HI R3, RZ, 0x2, R26.reuse ;  /* 0x00000002ff037819 */ /* 0x100fe2000001141a */
[----:B------:R-:W2:Y:S01]  /*16e0*/  LDSM.16.M88.4 R184, [R5+0x6000] ;  /* 0x0060000005b8783b */ /* 0x000ea20000000200 */
[----:B------:R-:W-:Y:S02]  /*16f0*/  SHF.R.S32.HI R26, RZ, 0x1f, R26 ;  /* 0x0000001fff1a7819 */ /* 0x000fe4000001141a */
[----:B------:R-:W-:Y:S02]  /*1700*/  CS2R R70, SRZ ;  /* 0x0000000000467805 */ /* 0x000fe4000001ff00 */
[----:B------:R-:W-:Y:S01]  /*1710*/  SHF.R.S32.HI R25, RZ, 0x5, R25 ;  /* 0x00000005ff197819 */ /* 0x000fe20000011419 */
[----:B------:R-:W-:Y:S01]  /*1720*/  IMAD.U32 R6, RZ, RZ, UR4 ;  /* 0x00000004ff067e24 */ /* 0x000fe2000f8e00ff */
[----:B------:R-:W-:Y:S01]  /*1730*/  LEA.HI R22, R23, R22, RZ, 0x3 ;  /* 0x0000001617167211 */ /* 0x000fe200078f18ff */
[----:B------:R-:W3:Y:S01]  /*1740*/  LDSM.16.M88.4 R188, [R5+0x8000] ;  /* 0x0080000005bc783b */ /* 0x000ee20000000200 */
[----:B------:R-:W-:Y:S01]  /*1750*/  LOP3.LUT R7, R0, 0x30, R7, 0xf8, !PT ;  /* 0x0000003000077812 */ /* 0x000fe200078ef807 */
[----:B------:R-:W-:Y:S01]  /*1760*/  IMAD R25, R25, -0x10, R6 ;  /* 0xfffffff019197824 */ /* 0x000fe200078e0206 */
[----:B------:R-:W-:Y:S01]  /*1770*/  LEA.HI R26, R26, R3, RZ, 0x3 ;  /* 0x000000031a1a7211 */ /* 0x000fe200078f18ff */
[----:B------:R4:W2:Y:S01]  /*1780*/  LDSM.16.M88.4 R192, [R5+0xa000] ;  /* 0x00a0000005c0783b */ /* 0x0008a20000000200 */
[----:B------:R-:W-:-:S02]  /*1790*/  LOP3.LUT R7, R7, 0x8, R22, 0xf8, !PT ;  /* 0x0000000807077812 */ /* 0x000fc400078ef816 */
[----:B------:R-:W-:Y:S02]  /*17a0*/  CS2R R68, SRZ ;  /* 0x0000000000447805 */ /* 0x000fe4000001ff00 */
[----:B------:R-:W-:Y:S02]  /*17b0*/  SHF.R.U32.HI R0, RZ, 0x3, R0 ;  /* 0x00000003ff007819 */ /* 0x000fe40000011600 */
[----:B------:R-:W-:Y:S02]  /*17c0*/  CS2R R66, SRZ ;  /* 0x0000000000427805 */ /* 0x000fe4000001ff00 */
[----:B------:R-:W-:Y:S02]  /*17d0*/  LOP3.LUT R26, R26, 0xfffffff8, RZ, 0xc0, !PT ;  /* 0xfffffff81a1a7812 */ /* 0x000fe400078ec0ff */
[----:B------:R-:W-:Y:S02]  /*17e0*/  CS2R R64, SRZ ;  /* 0x0000000000407805 */ /* 0x000fe4000001ff00 */
[----:B------:R-:W-:-:S02]  /*17f0*/  LOP3.LUT R0, R7, R0, RZ, 0x3c, !PT ;  /* 0x0000000007007212 */ /* 0x000fc400078e3cff */
[----:B------:R-:W-:Y:S02]  /*1800*/  CS2R R62, SRZ ;  /* 0x00000000003e7805 */ /* 0x000fe4000001ff00 */
[----:B------:R-:W-:Y:S01]  /*1810*/  IADD3 R25, R25, R26, -R3 ;  /* 0x0000001a19197210 */ /* 0x000fe20007ffe803 */
[C---:B------:R-:W-:Y:S01]  /*1820*/  IMAD R3, R19.reuse, 0x8, R4 ;  /* 0x0000000813037824 */ /* 0x040fe200078e0204 */
[----:B------:R-:W-:Y:S02]  /*1830*/  LEA.HI R6, R19, R19, RZ, 0x1 ;  /* 0x0000001313067211 */ /* 0x000fe400078f08ff */
[----:B------:R-:W-:Y:S02]  /*1840*/  CS2R R60, SRZ ;  /* 0x00000000003c7805 */ /* 0x000fe4000001ff00 */
[----:B------:R-:W-:Y:S01]  /*1850*/  CS2R R58, SRZ ;  /* 0x00000000003a7805 */ /* 0x000fe2000001ff00 */
[----:B------:R-:W-:Y:S01]  /*1860*/  IMAD.U32 R3, R3, 0x200, R0 ;  /* 0x0000020003037824 */ /* 0x000fe200078e0000 */
[----:B------:R-:W-:Y:S01]  /*1870*/  LOP3.LUT R6, R6, 0xfffffffe, RZ, 0xc0, !PT ;  /* 0xfffffffe06067812 */ /* 0x000fe200078ec0ff */
[----:B------:R-:W-:Y:S01]  /*1880*/  IMAD.MOV.U32 R0, RZ, RZ, 0x20 ;  /* 0x00000020ff007424 */ /* 0x000fe200078e00ff */
[----:B------:R-:W-:-:S02]  /*1890*/  CS2R R56, SRZ ;  /* 0x0000000000387805 */ /* 0x000fc4000001ff00 */
[----:B------:R-:W-:Y:S02]  /*18a0*/  CS2R R54, SRZ ;  /* 0x0000000000367805 */ /* 0x000fe4000001ff00 */
[----:B------:R-:W-:Y:S01]  /*18b0*/  CS2R R52, SRZ ;  /* 0x0000000000347805 */ /* 0x000fe2000001ff00 */
[C---:B------:R-:W-:Y:S01]  /*18c0*/  IMAD.IADD R4, R19.reuse, 0x1, -R6 ;  /* 0x0000000113047824 */ /* 0x040fe200078e0a06 */
[----:B------:R-:W-:Y:S01]  /*18d0*/  SEL R0, R0, 0xffffffe0, !P0 ;  /* 0xffffffe000007807 */ /* 0x000fe20004000000 */
[----:B-1----:R-:W-:Y:S01]  /*18e0*/  IMAD R19, R19, 0x300, R24 ;  /* 0x0000030013137824 */ /* 0x002fe200078e0218 */
[----:B------:R-:W-:Y:S01]  /*18f0*/  CS2R R50, SRZ ;  /* 0x0000000000327805 */ /* 0x000fe2000001ff00 */
[----:B------:R-:W-:Y:S01]  /*1900*/  IMAD R4, R4, -0x40, R25 ;  /* 0xffffffc004047824 */ /* 0x000fe200078e0219 */
[----:B------:R-:W-:Y:S01]  /*1910*/  CS2R R48, SRZ ;  /* 0x0000000000307805 */ /* 0x000fe2000001ff00 */
[----:B------:R-:W-:Y:S01]  /*1920*/  IMAD.IADD R0, R5, 0x1, R0 ;  /* 0x0000000105007824 */ /* 0x000fe200078e0200 */
[----:B------:R-:W-:Y:S01]  /*1930*/  CS2R R46, SRZ ;  /* 0x00000000002e7805 */ /* 0x000fe2000001ff00 */
[----:B----4-:R-:W-:Y:S01]  /*1940*/  IMAD.SHL.U32 R5, R19, 0x4, RZ ;  /* 0x0000000413057824 */ /* 0x010fe200078e00ff */
[----:B------:R-:W-:-:S02]  /*1950*/  CS2R R44, SRZ ;  /* 0x00000000002c7805 */ /* 0x000fc4000001ff00 */
[----:B------:R-:W-:Y:S01]  /*1960*/  CS2R R42, SRZ ;  /* 0x00000000002a7805 */ /* 0x000fe2000001ff00 */
[----:B------:R-:W1:Y:S01]  /*1970*/  LDSM.16.M88.4 R196, [R0+0x6000] ;  /* 0x0060000000c4783b */ /* 0x000e620000000200 */
[----:B------:R-:W-:Y:S02]  /*1980*/  CS2R R40, SRZ ;  /* 0x0000000000287805 */ /* 0x000fe4000001ff00 */
[----:B------:R-:W-:Y:S02]  /*1990*/  CS2R R38, SRZ ;  /* 0x0000000000267805 */ /* 0x000fe4000001ff00 */
[----:B------:R-:W-:Y:S01]  /*19a0*/  CS2R R36, SRZ ;  /* 0x0000000000247805 */ /* 0x000fe2000001ff00 */
[----:B------:R-:W4:Y:S01]  /*19b0*/  LDSM.16.M88.4 R200, [R0+0x8000] ;  /* 0x0080000000c8783b */ /* 0x000f220000000200 */
[----:B------:R-:W-:Y:S02]  /*19c0*/  CS2R R34, SRZ ;  /* 0x0000000000227805 */ /* 0x000fe4000001ff00 */
[----:B------:R-:W-:-:S02]  /*19d0*/  CS2R R32, SRZ ;  /* 0x0000000000207805 */ /* 0x000fc4000001ff00 */
[----:B------:R-:W-:Y:S01]  /*19e0*/  CS2R R30, SRZ ;  /* 0x00000000001e7805 */ /* 0x000fe2000001ff00 */
[----:B------:R5:W1:Y:S01]  /*19f0*/  LDSM.16.M88.4 R204, [R0+0xa000] ;  /* 0x00a0000000cc783b */ /* 0x000a620000000200 */
        /* <DEDUP_REMOVED lines=26> */
[----:B------:R-:W-:Y:S01]  /*1ba0*/  CS2R R72, SRZ ;  /* 0x0000000000487805 */ /* 0x000fe2000001ff00 */
[----:B-----5:R-:W-:Y:S01]  /*1bb0*/  IMAD R0, R5, 0x4, R2 ;  /* 0x0000000405007824 */ /* 0x020fe200078e0202 */
[----:B------:R-:W-:Y:S01]  /*1bc0*/  ULOP3.LUT UR11, UR38, 0x1, URZ, 0xfc, !UPT ;  /* 0x00000001260b7892 */ /* 0x000fe2000f8efc3f */
[----:B------:R-:W-:Y:S01]  /*1bd0*/  UMOV UR9, URZ ;  /* 0x0000003f00097c82 */ /* 0x000fe20008000000 */
[----:B------:R-:W-:Y:S01]  /*1be0*/  UMOV UR4, URZ ;  /* 0x0000003f00047c82 */ /* 0x000fe20008000000 */
[----:B------:R-:W-:Y:S01]  /*1bf0*/  ULDC UR5, c[0x0][0x280] ;  /* 0x0000a00000057ab9 */ /* 0x000fe20000000800 */
[----:B-1234-:R-:W-:-:S08]  /*1c00*/  ULDC UR6, c[0x0][0x744] ;  /* 0x0001d10000067ab9 */ /* 0x01efd00000000800 */
.L_x_2173:
[----:B------:R-:W-:-:S06]  /*1c10*/  UISETP.NE.AND UP0, UPT, UR11, 0x3, UPT ;  /* 0x000000030b00788c */ /* 0x000fcc000bf05270 */
[----:B------:R-:W-:-:S13]  /*1c20*/  PLOP3.LUT P0, PT, PT, PT, UP0, 0x80, 0x0 ;  /* 0x000000000000781c */ /* 0x000fda0003f0f008 */
[----:B-1----:R-:W-:Y:S05]  /*1c30*/  @!P0 BRA `(.L_x_2163) ;  /* 0x0000000000048947 */ /* 0x002fea0003800000 */
[----:B------:R-:W-:Y:S01]  /*1c40*/  BPT.TRAP 0x1 ;  /* 0x000000040000795c */ /* 0x000fe20000300000 */
.L_x_2163:
[----:B------:R-:W-:Y:S01]  /*1c50*/  R2UR UR7, R2 ;  /* 0x00000000020772ca */ /* 0x000fe200000e0000 */
[----:B------:R-:W-:-:S05]  /*1c60*/  IMAD.U32 R6, RZ, RZ, UR9 ;  /* 0x00000009ff067e24 */ /* 0x000fca000f8e00ff */
[----:B------:R-:W-:-:S07]  /*1c70*/  SHF.L.U32 R6, R6, 0x1f, RZ ;  /* 0x0000001f06067819 */ /* 0x000fce00000006ff */
[----:B------:R-:W-:-:S09]  /*1c80*/  ULEA UR7, UR4, UR7, 0x3 ;  /* 0x0000000704077291 */ /* 0x000fd2000f8e183f */
[----:B------:R1:W2:Y:S01]  /*1c90*/  SYNCS.PHASECHK.TRANS64.TRYWAIT P1, [UR7+0x26810], R6 ;  /* 0x02681006ff0075a7 */ /* 0x0002a20008020147 */
[----:B------:R-:W-:Y:S05]  /*1ca0*/  @!P0 BRA `(.L_x_2164) ;  /* 0x0000000000048947 */ /* 0x000fea0003800000 */
[----:B------:R-:W-:Y:S01]  /*1cb0*/  BPT.TRAP 0x1 ;  /* 0x000000040000795c */ /* 0x000fe20000300000 */
.L_x_2164:
[----:B--2---:R-:W-:Y:S05]  /*1cc0*/  @P1 BRA `(.L_x_2165) ;  /* 0x0000000000081947 */ /* 0x004fea0003800000 */
[----:B------:R-:W2:Y:S02]  /*1cd0*/  SYNCS.PHASECHK.TRANS64.TRYWAIT P1, [UR7+0x26810], R6 ;  /* 0x02681006ff0075a7 */ /* 0x000ea40008020147 */
[----:B--2---:R-:W-:Y:S05]  /*1ce0*/  @!P1 BRA `(.L_x_2166) ;  /* 0x0000007400b09947 */ /* 0x004fea0003800000 */
.L_x_2165:
[----:B------:R-:W-:Y:S01]  /*1cf0*/  R2UR UR8, R2 ;  /* 0x00000000020872ca */ /* 0x000fe200000e0000 */
[----:B--2---:R-:W-:Y:S01]  /*1d00*/  IMAD R5, R17, 0x800, R2 ;  /* 0x0000080011057824 */ /* 0x004fe200078e0202 */
[----:B------:R-:W-:Y:S01]  /*1d10*/  WARPGROUP.ARRIVE ;  /* 0x00000000000079c5 */ /* 0x000fe20000000000 */
[----:B------:R-:W-:Y:S01]  /*1d20*/  UMOV UR13, 0xc0000010 ;  /* 0xc0000010000d7882 */ /* 0x000fe20000000000 */
[----:B------:R-:W-:Y:S02]  /*1d30*/  UMOV UR15, 0x80000020 ;  /* 0x80000020000f7882 */ /* 0x000fe40000000000 */
[----:B------:R-:W-:Y:S01]  /*1d40*/  R2UR UR10, R5 ;  /* 0x00000000050a72ca */ /* 0x000fe200000e0000 */
[----:B------:R-:W-:-:S04]  /*1d50*/  IMAD.U32 R5, RZ, RZ, UR4 ;  /* 0x00000004ff057e24 */ /* 0x000fc8000f8e00ff */
[----:B------:R-:W-:Y:S02]  /*1d60*/  IMAD R5, R5, 0x40, R18 ;  /* 0x0000004005057824 */ /* 0x000fe400078e0212 */
        /* <DEDUP_REMOVED lines=58> */
.L_x_2167:
[----:B------:R1:W1:Y:S01]  /*2110*/  SYNCS.PHASECHK.TRANS64.TRYWAIT P1, [UR7+0x26830], R6 ;  /* 0x02683006ff0075a7 */ /* 0x0002620008020147 */
[----:B------:R-:W-:Y:S05]  /*2120*/  @!P0 BRA `(.L_x_2168) ;  /* 0x0000000000048947 */ /* 0x000fea0003800000 */
[----:B------:R-:W-:Y:S01]  /*2130*/  BPT.TRAP 0x1 ;  /* 0x000000040000795c */ /* 0x000fe20000300000 */
.L_x_2168:
[----:B-1----:R-:W-:Y:S05]  /*2140*/  @P1 BRA `(.L_x_2169) ;  /* 0x0000000000081947 */ /* 0x002fea0003800000 */
[----:B------:R-:W1:Y:S02]  /*2150*/  SYNCS.PHASECHK.TRANS64.TRYWAIT P1, [UR7+0x26830], R6 ;  /* 0x02683006ff0075a7 */ /* 0x000e640008020147 */
[----:B-1----:R-:W-:Y:S05]  /*2160*/  @!P1 BRA `(.L_x_2170) ;  /* 0x0000007000a89947 */ /* 0x002fea0003800000 */
.L_x_2169:
[----:B------:R-:W-:Y:S01]  /*2170*/  R2UR UR10, R2 ;  /* 0x00000000020a72ca */ /* 0x000fe200000e0000 */
[----:B------:R-:W-:Y:S01]  /*2180*/  WARPGROUP.ARRIVE ;  /* 0x00000000000079c5 */ /* 0x000fe20000000000 */
[----:B------:R-:W-:Y:S01]  /*2190*/  UMOV UR15, 0x80000020 ;  /* 0x80000020000f7882 */ /* 0x000fe20000000000 */
[----:B------:R-:W-:Y:S01]  /*21a0*/  UIMAD UR13, UR39, -0x40, UR5 ;  /* 0xffffffc0270d78a4 */ /* 0x000fe2000f8e0205 */
[----:B------:R-:W-:Y:S01]  /*21b0*/  ISETP.GT.AND P1, PT, R4, RZ, PT ;  /* 0x000000ff0400720c */ /* 0x000fe20003f24270 */
[----:B------:R-:W-:Y:S01]  /*21c0*/  UMOV UR19, 0xc0000010 ;  /* 0xc000001000137882 */ /* 0x000fe20000000000 */
[----:B------:R-:W-:-:S03]  /*21d0*/  UMOV UR17, 0x40000040 ;  /* 0x4000004000117882 */ /* 0x000fc60000000000 */
[----:B------:R-:W-:-:S04]  /*21e0*/  IADD3 R19, -R4, UR13, -R18 ;  /* 0x0000000d04137c10 */ /* 0x000fc8000fffe912 */
[----:B------:R-:W-:Y:S01]  /*21f0*/  UIADD3 UR10, UR10, 0x18000, URZ ;  /* 0x000180000a0a7890 */ /* 0x000fe2000fffe03f */
[----:B------:R-:W-:-:S03]  /*2200*/  SEL R221, R19, 0x40, P1 ;  /* 0x0000004013dd7807 */ /* 0x000fc60000800000 */
[----:B------:R-:W-:Y:S01]  /*2210*/  USHF.R.U32.HI UR10, URZ, 0x4, UR10 ;  /* 0x000000043f0a7899 */ /* 0x000fe2000801160a */
[C---:B------:R-:W-:Y:S02]  /*2220*/  ISETP.GT.AND P1, PT, R221.reuse, RZ, PT ;  /* 0x000000ffdd00720c */ /* 0x040fe40003f24270 */
[C---:B------:R-:W-:Y:S01]  /*2230*/  ISETP.GT.AND P2, PT, R221.reuse, 0x38, PT ;  /* 0x00000038dd00780c */ /* 0x040fe20003f44270 */
[----:B------:R-:W-:Y:S01]  /*2240*/  ULOP3.LUT UR10, UR10, 0x3fff, URZ, 0xc0, !UPT ;  /* 0x00003fff0a0a7892 */ /* 0x000fe2000f8ec03f */
[----:B------:R-:W-:Y:S02]  /*2250*/  FSEL R5, R152, -INF , !P1 ;  /* 0xff80000098057808 */ /* 0x000fe40004800000 */
[C---:B------:R-:W-:Y:S01]  /*2260*/  ISETP.GT.AND P1, PT, R221.reuse, 0x1, PT ;  /* 0x00000001dd00780c */ /* 0x040fe20003f24270 */
[----:B------:R-:W-:Y:S01]  /*2270*/  ULOP3.LUT UR12, UR10, 0x10000, URZ, 0xfc, !UPT ;  /* 0x000100000a0c7892 */ /* 0x000fe2000f8efc3f */
[----:B------:R-:W-:Y:S01]  /*2280*/  ISETP.GT.AND P3, PT, R221, 0x39, PT ;  /* 0x00000039dd00780c */ /* 0x000fe20003f64270 */
[----:B---3--:R-:W-:Y:S01]  /*2290*/  FFMA.FTZ R152, R5, UR6, -R216 ;  /* 0x0000000605987c23 */ /* 0x008fe200080108d8 */
[----:B------:R-:W-:Y:S01]  /*22a0*/  FSEL R6, R153, -INF , !P1 ;  /* 0xff80000099067808 */ /* 0x000fe20004800000 */
[----:B------:R-:W-:Y:S01]  /*22b0*/  UIMAD UR12, UR4, 0x300, UR12 ;  /* 0x00000300040c78a4 */ /* 0x000fe2000f8e020c */
[----:B------:R-:W-:Y:S01]  /*22c0*/  ISETP.GT.AND P1, PT, R221, 0x8, PT ;  /* 0x00000008dd00780c */ /* 0x000fe20003f24270 */
[----:B------:R-:W-:-:S02]  /*22d0*/  ULOP3.LUT UR10, UR10, 0x1000000, URZ, 0xfc, !UPT ;  /* 0x010000000a0a7892 */ /* 0x000fc4000f8efc3f */
[----:B------:R-:W-:Y:S01]  /*22e0*/  FFMA.FTZ R153, R6, UR6, -R217 ;  /* 0x0000000606997c23 */ /* 0x000fe200080108d9 */
[----:B------:R-:W-:Y:S01]  /*22f0*/  FSEL R5, R156, -INF , !P1 ;  /* 0xff8000009c057808 */ /* 0x000fe20004800000 */
[----:B------:R-:W-:Y:S01]  /*2300*/  MUFU.EX2 R152, R152 ;  /* 0x0000009800987308 */ /* 0x000fe20000000800 */
[----:B------:R-:W-:Y:S01]  /*2310*/  UMOV UR14, UR12 ;  /* 0x0000000c000e7c82 */ /* 0x000fe20008000000 */
[----:B------:R-:W-:Y:S01]  /*2320*/  ISETP.GT.AND P1, PT, R221, 0x9, PT ;  /* 0x00000009dd00780c */ /* 0x000fe20003f24270 */
[----:B------:R-:W-:Y:S01]  /*2330*/  HGMMA.64x64x16.F32.BF16 R120, R184, gdesc[UR12], RZ, !UPT, gsb0 ;  /* 0x00e0000cb8787df0 */ /* 0x000fe2000c0018ff */
[----:B------:R-:W-:Y:S01]  /*2340*/  UIADD3 UR14, UR12, 0x2, URZ ;  /* 0x000000020c0e7890 */ /* 0x000fe2000fffe03f */
[----:B----4-:R-:W-:Y:S01]  /*2350*/  FFMA.FTZ R5, R5, UR6, -R214 ;  /* 0x0000000605057c23 */ /* 0x010fe200080108d6 */
[----:B------:R-:W-:Y:S01]  /*2360*/  UMOV UR15, 0x80000020 ;  /* 0x80000020000f7882 */ /* 0x000fe20000000000 */
[----:B------:R-:W-:Y:S01]  /*2370*/  FSEL R6, R157, -INF , !P1 ;  /* 0xff8000009d067808 */ /* 0x000fe20004800000 */
[----:B------:R-:W-:Y:S01]  /*2380*/  MUFU.EX2 R153, R153 ;  /* 0x0000009900997308 */ /* 0x000fe20000000800 */
[----:B------:R-:W-:Y:S01]  /*2390*/  ISETP.GT.AND P1, PT, R221, 0x10, PT ;  /* 0x00000010dd00780c */ /* 0x000fe20003f24270 */
[----:B------:R-:W-:Y:S01]  /*23a0*/  UIMAD UR10, UR4, 0x300, UR10 ;  /* 0x00000300040a78a4 */ /* 0x000fe2000f8e020a */
[----:B------:R-:W-:Y:S01]  /*23b0*/  FSEL R157, R180, -INF , !P2 ;  /* 0xff800000b49d7808 */ /* 0x000fe20005000000 */
[----:B------:R-:W-:Y:S01]  /*23c0*/  FFMA.FTZ R6, R6, UR6, -R215 ;  /* 0x0000000606067c23 */ /* 0x000fe200080108d7 */
[----:B------:R-:W-:-:S02]  /*23d0*/  FSEL R7, R160, -INF , !P1 ;  /* 0xff800000a0077808 */ /* 0x000fc40004800000 */
[----:B------:R-:W-:Y:S01]  /*23e0*/  ISETP.GT.AND P1, PT, R221, 0x11, PT ;  /* 0x00000011dd00780c */ /* 0x000fe20003f24270 */
[----:B------:R-:W-:Y:S01]  /*23f0*/  FFMA.FTZ R160, R157, UR6, -R218 ;  /* 0x000000069da07c23 */ /* 0x000fe200080108da */
[----:B------:R-:W1:Y:S01]  /*2400*/  MUFU.EX2 R5, R5 ;  /* 0x0000000500057308 */ /* 0x000e620000000800 */
[----:B------:R-:W-:Y:S01]  /*2410*/  FFMA.FTZ R7, R7, UR6, -R208 ;  /* 0x0000000607077c23 */ /* 0x000fe200080108d0 */
[----:B------:R-:W-:Y:S02]  /*2420*/  FSEL R8, R161, -INF , !P1 ;  /* 0xff800000a1087808 */ /* 0x000fe40004800000 */
[----:B------:R-:W-:-:S03]  /*2430*/  ISETP.GT.AND P1, PT, R221, 0x18, PT ;  /* 0x00000018dd00780c */ /* 0x000fc60003f24270 */
[----:B------:R-:W-:Y:S01]  /*2440*/  FFMA.FTZ R8, R8, UR6, -R209 ;  /* 0x0000000608087c23 */ /* 0x000fe200080108d1 */
[----:B------:R-:W-:Y:S01]  /*2450*/  FSEL R9, R164, -INF , !P1 ;  /* 0xff800000a4097808 */ /* 0x000fe20004800000 */
[----:B------:R-:W3:Y:S01]  /*2460*/  MUFU.EX2 R6, R6 ;  /* 0x0000000600067308 */ /* 0x000ee20000000800 */
[----:B------:R-:W-:-:S03]  /*2470*/  ISETP.GT.AND P1, PT, R221, 0x19, PT ;  /* 0x00000019dd00780c */ /* 0x000fc60003f24270 */
[----:B------:R-:W-:Y:S01]  /*2480*/  FFMA.FTZ R9, R9, UR6, -R20 ;  /* 0x0000000609097c23 */ /* 0x000fe20008010814 */
[----:B------:R-:W-:Y:S02]  /*2490*/  FSEL R10, R165, -INF , !P1 ;  /* 0xff800000a50a7808 */ /* 0x000fe40004800000 */
[C---:B------:R-:W-:Y:S01]  /*24a0*/  ISETP.GT.AND P1, PT, R221.reuse, 0x20, PT ;  /* 0x00000020dd00780c */ /* 0x040fe20003f24270 */
[----:B------:R-:W-:Y:S02]  /*24b0*/  MUFU.EX2 R7, R7 ;  /* 0x0000000700077308 */ /* 0x000fe40000000800 */
[----:B------:R-:W-:Y:S01]  /*24c0*/  FFMA.FTZ R10, R10, UR6, -R21 ;  /* 0x000000060a0a7c23 */ /* 0x000fe20008010815 */
[----:B------:R-:W-:Y:S02]  /*24d0*/  FSEL R11, R168, -INF , !P1 ;  /* 0xff800000a80b7808 */ /* 0x000fe40004800000 */
[----:B------:R-:W-:-:S03]  /*24e0*/  ISETP.GT.AND P1, PT, R221, 0x21, PT ;  /* 0x00000021dd00780c */ /* 0x000fc60003f24270 */
[----:B------:R-:W-:Y:S01]  /*24f0*/  FFMA.FTZ R11, R11, UR6, -R212 ;  /* 0x000000060b0b7c23 */ /* 0x000fe200080108d4 */
[----:B------:R-:W-:Y:S01]  /*2500*/  FSEL R12, R169, -INF , !P1 ;  /* 0xff800000a90c7808 */ /* 0x000fe20004800000 */
[----:B------:R-:W-:Y:S01]  /*2510*/  MUFU.EX2 R9, R9 ;  /* 0x0000000900097308 */ /* 0x000fe20000000800 */
[----:B------:R-:W-:-:S03]  /*2520*/  ISETP.GT.AND P1, PT, R221, 0x28, PT ;  /* 0x00000028dd00780c */ /* 0x000fc60003f24270 */
[----:B------:R-:W-:Y:S01]  /*2530*/  FFMA.FTZ R12, R12, UR6, -R213 ;  /* 0x000000060c0c7c23 */ /* 0x000fe200080108d5 */
[----:B------:R-:W-:Y:S02]  /*2540*/  FSEL R13, R172, -INF , !P1 ;  /* 0xff800000ac0d7808 */ /* 0x000fe40004800000 */
[----:B------:R-:W-:Y:S01]  /*2550*/  ISETP.GT.AND P1, PT, R221, 0x29, PT ;  /* 0x00000029dd00780c */ /* 0x000fe20003f24270 */
        /* <DEDUP_REMOVED lines=9> */
[----:B------:R-:W-:Y:S01]  /*25f0*/  FSEL R156, R177, -INF , !P1 ;  /* 0xff800000b19c7808 */ /* 0x000fe20004800000 */
[----:B------:R-:W-:Y:S01]  /*2600*/  VIADD R177, R19, 0x8 ;  /* 0x0000000813b17836 */ /* 0x000fe20000000000 */
[----:B------:R-:W-:Y:S01]  /*2610*/  ISETP.GT.AND P1, PT, R4, 0x8, PT ;  /* 0x000000080400780c */ /* 0x000fe20003f24270 */
[----:B------:R-:W-:Y:S02]  /*2620*/  MUFU.EX2 R11, R11 ;  /* 0x0000000b000b7308 */ /* 0x000fe40000000800 */
[----:B------:R-:W-:Y:S01]  /*2630*/  FFMA.FTZ R164, R156, UR6, -R211 ;  /* 0x000000069ca47c23 */ /* 0x000fe200080108d3 */
[----:B------:R-:W-:Y:S02]  /*2640*/  SEL R177, R177, 0x40, P1 ;  /* 0x00000040b1b17807 */ /* 0x000fe40000800000 */
[----:B------:R-:W-:Y:S02]  /*2650*/  FSEL R156, R181, -INF , !P3 ;  /* 0xff800000b59c7808 */ /* 0x000fe40005800000 */
[C---:B------:R-:W-:Y:S01]  /*2660*/  ISETP.GT.AND P1, PT, R177.reuse, RZ, PT ;  /* 0x000000ffb100720c */ /* 0x040fe20003f24270 */
[----:B------:R-:W-:Y:S01]  /*2670*/  MUFU.EX2 R19, R164 ;  /* 0x000000a400137308 */ /* 0x000fe20000000800 */
[----:B------:R-:W-:Y:S01]  /*2680*/  ISETP.GT.AND P2, PT, R177, 0x11, PT ;  /* 0x00000011b100780c */ /* 0x000fe20003f44270 */
[----:B------:R-:W-:Y:S01]  /*2690*/  FFMA.FTZ R156, R156, UR6, -R219 ;  /* 0x000000069c9c7c23 */ /* 0x000fe200080108db */
[----:B------:R-:W-:-:S02]  /*26a0*/  WARPGROUP.DEPBAR.LE gsb0, 0x0 ;  /* 0x00008000000079c5 */ /* 0x000fc40000010000 */
[----:B------:R-:W-:Y:S01]  /*26b0*/  WARPGROUP.ARRIVE ;  /* 0x00000000000079c5 */ /* 0x000fe20000000000 */
[----:B------:R-:W-:Y:S02]  /*26c0*/  FSEL R157, R154, -INF , !P1 ;  /* 0xff8000009a9d7808 */ /* 0x000fe40004800000 */
[C---:B------:R-:W-:Y:S01]  /*26d0*/  ISETP.GT.AND P1, PT, R177.reuse, 0x1, PT ;  /* 0x00000001b100780c */ /* 0x040fe20003f24270 */
[----:B------:R-:W-:Y:S01]  /*26e0*/  MUFU.EX2 R161, R156 ;  /* 0x0000009c00a17308 */ /* 0x000fe20000000800 */
[----:B------:R-:W-:Y:S01]  /*26f0*/  ISETP.GT.AND P3, PT, R177, 0x18, PT ;  /* 0x00000018b100780c */ /* 0x000fe20003f64270 */
[----:B------:R-:W-:Y:S01]  /*2700*/  HGMMA.64x64x16.F32.BF16 R120, R196, gdesc[UR12], R120, gsb0 ;  /* 0x00e0000cc4787df0 */ /* 0x000fe20008001878 */
[----:B------:R-:W-:Y:S01]  /*2710*/  UIADD3 UR14, UR12, 0x100, URZ ;  /* 0x000001000c0e7890 */ /* 0x000fe2000fffe03f */
[----:B------:R-:W-:Y:S01]  /*2720*/  FSEL R154, R155, -INF , !P1 ;  /* 0xff8000009b9a7808 */ /* 0x000fe20004800000 */
[----:B------:R-:W-:Y:S01]  /*2730*/  UMOV UR15, 0x80000020 ;  /* 0x80000020000f7882 */ /* 0x000fe20000000000 */
[----:B------:R-:W-:Y:S01]  /*2740*/  ISETP.GT.AND P1, PT, R177, 0x8, PT ;  /* 0x00000008b100780c */ /* 0x000fe20003f24270 */
[----:B------:R-:W-:Y:S01]  /*2750*/  FFMA.FTZ R157, R157, UR6, -R216 ;  /* 0x000000069d9d7c23 */ /* 0x000fe200080108d8 */
[C---:B------:R-:W-:Y:S01]  /*2760*/  ISETP.GT.AND P6, PT, R177.reuse, 0x20, PT ;  /* 0x00000020b100780c */ /* 0x040fe20003fc4270 */
[----:B------:R-:W-:Y:S01]  /*2770*/  FFMA.FTZ R165, R154, UR6, -R217 ;  /* 0x000000069aa57c23 */ /* 0x000fe200080108d9 */
[----:B------:R-:W-:Y:S01]  /*2780*/  FSEL R155, R158, -INF , !P1 ;  /* 0xff8000009e9b7808 */ /* 0x000fe20004800000 */
[----:B------:R4:W-:Y:S01]  /*2790*/  MUFU.EX2 R164, R157 ;  /* 0x0000009d00a47308 */ /* 0x0009e20000000800 */
[----:B------:R-:W-:-:S02]  /*27a0*/  ISETP.GT.AND P1, PT, R177, 0x9, PT ;  /* 0x00000009b100780c */ /* 0x000fc40003f24270 */
[----:B------:R-:W-:Y:S01]  /*27b0*/  ISETP.GT.AND P5, PT, R177, 0x21, PT ;  /* 0x00000021b100780c */ /* 0x000fe20003fa4270 */
[----:B------:R-:W-:Y:S01]  /*27c0*/  FFMA.FTZ R168, R155, UR6, -R214 ;  /* 0x000000069ba87c23 */ /* 0x000fe200080108d6 */
[----:B------:R-:W-:Y:S02]  /*27d0*/  FSEL R154, R159, -INF , !P1 ;  /* 0xff8000009f9a7808 */ /* 0x000fe40004800000 */
[----:B------:R-:W-:Y:S01]  /*27e0*/  ISETP.GT.AND P1, PT, R177, 0x10, PT ;  /* 0x00000010b100780c */ /* 0x000fe20003f24270 */
[----:B------:R-:W-:Y:S01]  /*27f0*/  MUFU.EX2 R165, R165 ;  /* 0x000000a500a57308 */ /* 0x000fe20000000800 */
[----:B----4-:R-:W-:Y:S01]  /*2800*/  FSEL R157, R166, -INF , !P3 ;  /* 0xff800000a69d7808 */ /* 0x010fe20005800000 */
[----:B------:R-:W-:Y:S01]  /*2810*/  FFMA.FTZ R215, R154, UR6, -R215 ;  /* 0x000000069ad77c23 */ /* 0x000fe200080108d7 */
[----:B------:R-:W-:Y:S02]  /*2820*/  FSEL R155, R162, -INF , !P1 ;  /* 0xff800000a29b7808 */ /* 0x000fe40004800000 */
[----:B------:R-:W-:Y:S01]  /*2830*/  FSEL R154, R163, -INF , !P2 ;  /* 0xff800000a39a7808 */ /* 0x000fe20005000000 */
[----:B------:R-:W-:Y:S01]  /*2840*/  FFMA.FTZ R176, R157, UR6, -R20 ;  /* 0x000000069db07c23 */ /* 0x000fe20008010814 */
[----:B------:R-:W-:Y:S01]  /*2850*/  ISETP.GT.AND P2, PT, R177, 0x19, PT ;  /* 0x00000019b100780c */ /* 0x000fe20003f44270 */
[----:B------:R-:W-:Y:S01]  /*2860*/  FFMA.FTZ R169, R155, UR6, -R208 ;  /* 0x000000069ba97c23 */ /* 0x000fe200080108d0 */
[----:B------:R-:W-:Y:S01]  /*2870*/  FSEL R181, R170, -INF , !P6 ;  /* 0xff800000aab57808 */ /* 0x000fe20007000000 */
[----:B------:R-:W-:Y:S01]  /*2880*/  FFMA.FTZ R163, R154, UR6, -R209 ;  /* 0x000000069aa37c23 */ /* 0x000fe200080108d1 */
[----:B------:R-:W-:Y:S01]  /*2890*/  FSEL R20, R167, -INF , !P2 ;  /* 0xff800000a7147808 */ /* 0x000fe20005000000 */
[----:B------:R-:W-:Y:S01]  /*28a0*/  MUFU.EX2 R162, R215 ;  /* 0x000000d700a27308 */ /* 0x000fe20000000800 */
[----:B------:R-:W-:Y:S01]  /*28b0*/  FSEL R180, R171, -INF , !P5 ;  /* 0xff800000abb47808 */ /* 0x000fe20006800000 */
[----:B------:R-:W-:Y:S01]  /*28c0*/  FFMA.FTZ R212, R181, UR6, -R212 ;  /* 0x00000006b5d47c23 */ /* 0x000fe200080108d4 */
[----:B------:R-:W-:-:S02]  /*28d0*/  ISETP.GT.AND P1, PT, R177, 0x28, PT ;  /* 0x00000028b100780c */ /* 0x000fc40003f24270 */
[C---:B------:R-:W-:Y:S01]  /*28e0*/  ISETP.GT.AND P4, PT, R177.reuse, 0x29, PT ;  /* 0x00000029b100780c */ /* 0x040fe20003f84270 */
[----:B------:R-:W-:Y:S01]  /*28f0*/  FFMA.FTZ R180, R180, UR6, -R213 ;  /* 0x00000006b4b47c23 */ /* 0x000fe200080108d5 */
[C---:B------:R-:W-:Y:S01]  /*2900*/  ISETP.GT.AND P3, PT, R177.reuse, 0x30, PT ;  /* 0x00000030b100780c */ /* 0x040fe20003f64270 */
[----:B------:R-:W4:Y:S01]  /*2910*/  MUFU.EX2 R168, R168 ;  /* 0x000000a800a87308 */ /* 0x000f220000000800 */
[C---:B------:R-:W-:Y:S02]  /*2920*/  ISETP.GT.AND P2, PT, R177.reuse, 0x31, PT ;  /* 0x00000031b100780c */ /* 0x040fe40003f44270 */
[C---:B------:R-:W-:Y:S02]  /*2930*/  ISETP.GT.AND P6, PT, R177.reuse, 0x38, PT ;  /* 0x00000038b100780c */ /* 0x040fe40003fc4270 */
[----:B------:R-:W-:Y:S01]  /*2940*/  ISETP.GT.AND P5, PT, R177, 0x39, PT ;  /* 0x00000039b100780c */ /* 0x000fe20003fa4270 */
[----:B------:R-:W-:Y:S01]  /*2950*/  FFMA.FTZ R177, R20, UR6, -R21 ;  /* 0x0000000614b17c23 */ /* 0x000fe20008010815 */
[----:B------:R-:W-:Y:S01]  /*2960*/  FSEL R208, R175, -INF , !P4 ;  /* 0xff800000afd07808 */ /* 0x000fe20006000000 */
[----:B------:R-:W5:Y:S01]  /*2970*/  MUFU.EX2 R15, R15 ;  /* 0x0000000f000f7308 */ /* 0x000f620000000800 */
[----:B------:R-:W-:-:S02]  /*2980*/  FSEL R175, R178, -INF , !P3 ;  /* 0xff800000b2af7808 */ /* 0x000fc40005800000 */
[----:B------:R-:W-:Y:S01]  /*2990*/  FSEL R178, R179, -INF , !P2 ;  /* 0xff800000b3b27808 */ /* 0x000fe20005000000 */
[----:B------:R-:W-:Y:S01]  /*29a0*/  FFMA.FTZ R208, R208, UR6, -R23 ;  /* 0x00000006d0d07c23 */ /* 0x000fe20008010817 */
[----:B------:R-:W-:Y:S01]  /*29b0*/  FSEL R179, R182, -INF , !P6 ;  /* 0xff800000b6b37808 */ /* 0x000fe20007000000 */
[----:B------:R-:W-:Y:S01]  /*29c0*/  FFMA.FTZ R210, R175, UR6, -R210 ;  /* 0x00000006afd27c23 */ /* 0x000fe200080108d2 */
[----:B------:R-:W-:Y:S01]  /*29d0*/  FSEL R181, R174, -INF , !P1 ;  /* 0xff800000aeb57808 */ /* 0x000fe20004800000 */
[----:B------:R-:W-:Y:S01]  /*29e0*/  FFMA.FTZ R211, R178, UR6, -R211 ;  /* 0x00000006b2d37c23 */ /* 0x000fe200080108d3 */
[----:B------:R-:W-:Y:S01]  /*29f0*/  FSEL R182, R183, -INF , !P5 ;  /* 0xff800000b7b67808 */ /* 0x000fe20006800000 */
[----:B------:R-:W-:Y:S01]  /*2a00*/  FFMA.FTZ R218, R179, UR6, -R218 ;  /* 0x00000006b3da7c23 */ /* 0x000fe200080108da */
[----:B------:R-:W-:Y:S01]  /*2a10*/  MUFU.EX2 R169, R169 ;  /* 0x000000a900a97308 */ /* 0x000fe20000000800 */
[----:B------:R-:W-:Y:S02]  /*2a20*/  FFMA.FTZ R22, R181, UR6, -R22 ;  /* 0x00000006b5167c23 */ /* 0x000fe40008010816 */
[----:B------:R-:W-:-:S05]  /*2a30*/  FFMA.FTZ R219, R182, UR6, -R219 ;  /* 0x00000006b6db7c23 */ /* 0x000fca00080108db */
[----:B------:R-:W5:Y:S08]  /*2a40*/  MUFU.EX2 R22, R22 ;  /* 0x0000001600167308 */ /* 0x000f700000000800 */
[----:B------:R-:W-:Y:S01]  /*2a50*/  MUFU.EX2 R163, R163 ;  /* 0x000000a300a37308 */ /* 0x000fe20000000800 */
[----:B------:R-:W-:Y:S02]  /*2a60*/  WARPGROUP.DEPBAR.LE gsb0, 0x0 ;  /* 0x00008000000079c5 */ /* 0x000fe40000010000 */
        /* <DEDUP_REMOVED lines=34> */
[----:B------:R-:W4:Y:S04]  /*2c90*/  LDS.64 R172, [R220+0x1e240] ;  /* 0x01e24000dcac7984 */ /* 0x000f280000000a00 */
[----:B------:R-:W5:Y:S04]  /*2ca0*/  LDS.64 R156, [R220+0x1e260] ;  /* 0x01e26000dc9c7984 */ /* 0x000f680000000a00 */
[----:B------:R-:W5:Y:S04]  /*2cb0*/  LDS.64 R166, [R220+0x1e280] ;  /* 0x01e28000dca67984 */ /* 0x000f680000000a00 */
[----:B------:R-:W5:Y:S04]  /*2cc0*/  LDS.64 R20, [R220+0x1e2a0] ;  /* 0x01e2a000dc147984 */ /* 0x000f680000000a00 */
[----:B------:R-:W5:Y:S04]  /*2cd0*/  LDS.64 R170, [R220+0x1e2c0] ;  /* 0x01e2c000dcaa7984 */ /* 0x000f680000000a00 */
[----:B--2---:R-:W2:Y:S01]  /*2ce0*/  LDS.64 R220, [R220+0x1e2e0] ;  /* 0x01e2e000dcdc7984 */ /* 0x004ea20000000a00 */
[--C-:B-1----:R-:W-:Y:S01]  /*2cf0*/  FADD.FTZ R179, R122, -R158.reuse ;  /* 0x8000009e7ab37221 */ /* 0x102fe20000010000 */
[--C-:B------:R-:W-:Y:S01]  /*2d00*/  FADD.FTZ R122, R123, -R159.reuse ;  /* 0x8000009f7b7a7221 */ /* 0x100fe20000010000 */
[----:B------:R-:W-:Y:S01]  /*2d10*/  FADD.FTZ R175, R120, -R158 ;  /* 0x8000009e78af7221 */ /* 0x000fe20000010000 */
[----:B------:R-:W-:Y:S01]  /*2d20*/  FADD.FTZ R120, R121, -R159 ;  /* 0x8000009f79787221 */ /* 0x000fe20000010000 */
[--C-:B---3--:R-:W-:Y:S01]  /*2d30*/  FADD.FTZ R124, R124, -R154.reuse ;  /* 0x8000009a7c7c7221 */ /* 0x108fe20000010000 */
[--C-:B------:R-:W-:Y:S01]  /*2d40*/  FADD.FTZ R123, R125, -R155.reuse ;  /* 0x8000009b7d7b7221 */ /* 0x100fe20000010000 */
[----:B------:R-:W-:Y:S01]  /*2d50*/  FADD.FTZ R127, R127, -R155 ;  /* 0x8000009b7f7f7221 */ /* 0x000fe20000010000 */
[----:B------:R-:W1:Y:S01]  /*2d60*/  MUFU.EX2 R125, R208 ;  /* 0x000000d0007d7308 */ /* 0x000e620000000800 */
[----:B------:R-:W-:Y:S01]  /*2d70*/  FMUL.FTZ R124, R5, R124 ;  /* 0x0000007c057c7220 */ /* 0x000fe20000410000 */
[----:B------:R-:W-:Y:S01]  /*2d80*/  FMUL.FTZ R123, R6, R123 ;  /* 0x0000007b067b7220 */ /* 0x000fe20000410000 */
[----:B------:R-:W-:Y:S01]  /*2d90*/  FADD.FTZ R121, R126, -R154 ;  /* 0x8000009a7e797221 */ /* 0x000fe20000010000 */
[--C-:B----4-:R-:W-:Y:S01]  /*2da0*/  FADD.FTZ R129, R129, -R173.reuse ;  /* 0x800000ad81817221 */ /* 0x110fe20000010000 */
[----:B------:R-:W-:Y:S01]  /*2db0*/  FADD.FTZ R126, R131, -R173 ;  /* 0x800000ad837e7221 */ /* 0x000fe20000010000 */
[----:B-----5:R-:W-:Y:S01]  /*2dc0*/  FADD.FTZ R131, R134, -R156 ;  /* 0x8000009c86837221 */ /* 0x020fe20000010000 */
[----:B------:R-:W-:Y:S01]  /*2dd0*/  F2FP.BF16.F32.PACK_AB R158, R123, R124 ;  /* 0x0000007c7b9e723e */ /* 0x000fe200000010ff */
[----:B------:R-:W-:Y:S01]  /*2de0*/  FADD.FTZ R134, R135, -R157 ;  /* 0x8000009d87867221 */ /* 0x000fe20000010000 */
[----:B------:R-:W-:Y:S01]  /*2df0*/  FADD.FTZ R173, R137, -R167 ;  /* 0x800000a789ad7221 */ /* 0x000fe20000010000 */
[----:B------:R-:W-:Y:S01]  /*2e00*/  MUFU.EX2 R124, R219 ;  /* 0x000000db007c7308 */ /* 0x000fe20000000800 */
[----:B------:R-:W-:Y:S01]  /*2e10*/  FMUL.FTZ R121, R168, R121 ;  /* 0x00000079a8797220 */ /* 0x000fe20000410000 */
[----:B------:R-:W-:Y:S01]  /*2e20*/  FADD.FTZ R155, R133, -R157 ;  /* 0x8000009d859b7221 */ /* 0x000fe20000010000 */
[--C-:B------:R-:W-:Y:S01]  /*2e30*/  FADD.FTZ R135, R142, -R20.reuse ;  /* 0x800000148e877221 */ /* 0x100fe20000010000 */
[----:B------:R-:W-:Y:S01]  /*2e40*/  FMUL.FTZ R157, R164, R179 ;  /* 0x000000b3a49d7220 */ /* 0x000fe20000410000 */
[----:B------:R-:W-:Y:S01]  /*2e50*/  FMUL.FTZ R122, R165, R122 ;  /* 0x0000007aa57a7220 */ /* 0x000fe20000410000 */
[----:B------:R-:W-:Y:S01]  /*2e60*/  FADD.FTZ R140, R140, -R20 ;  /* 0x800000148c8c7221 */ /* 0x000fe20000010000 */
[----:B------:R-:W-:Y:S01]  /*2e70*/  FADD.FTZ R144, R144, -R170 ;  /* 0x800000aa90907221 */ /* 0x000fe20000010000 */
[----:B------:R-:W-:Y:S01]  /*2e80*/  FADD.FTZ R142, R145, -R171 ;  /* 0x800000ab918e7221 */ /* 0x000fe20000010000 */
[--C-:B------:R-:W-:Y:S01]  /*2e90*/  FADD.FTZ R20, R143, -R21.reuse ;  /* 0x800000158f147221 */ /* 0x100fe20000010000 */
[----:B------:R-:W-:Y:S01]  /*2ea0*/  FADD.FTZ R132, R132, -R156 ;  /* 0x8000009c84847221 */ /* 0x000fe20000010000 */
[----:B--2---:R-:W-:Y:S01]  /*2eb0*/  FADD.FTZ R137, R148, -R220 ;  /* 0x800000dc94897221 */ /* 0x004fe20000010000 */
[----:B------:R-:W-:Y:S01]  /*2ec0*/  FMUL.FTZ R148, R162, R127 ;  /* 0x0000007fa2947220 */ /* 0x000fe20000410000 */
[----:B------:R-:W-:Y:S01]  /*2ed0*/  FMUL.FTZ R144, R15, R144 ;  /* 0x000000900f907220 */ /* 0x000fe20000410000 */
[----:B------:R-:W2:Y:S01]  /*2ee0*/  MUFU.EX2 R127, R218 ;  /* 0x000000da007f7308 */ /* 0x000ea20000000800 */
[----:B------:R-:W-:Y:S01]  /*2ef0*/  FADD.FTZ R141, R141, -R21 ;  /* 0x800000158d8d7221 */ /* 0x000fe20000010000 */
[----:B------:R-:W-:Y:S01]  /*2f00*/  F2FP.BF16.F32.PACK_AB R157, R122, R157 ;  /* 0x0000009d7a9d723e */ /* 0x000fe200000010ff */
[--C-:B------:R-:W-:Y:S01]  /*2f10*/  FADD.FTZ R128, R128, -R172.reuse ;  /* 0x800000ac80807221 */ /* 0x100fe20000010000 */
[----:B------:R-:W-:Y:S01]  /*2f20*/  F2FP.BF16.F32.PACK_AB R159, R148, R121 ;  /* 0x00000079949f723e */ /* 0x000fe200000010ff */
[----:B------:R-:W-:Y:S01]  /*2f30*/  FMUL.FTZ R121, R19, R142 ;  /* 0x0000008e13797220 */ /* 0x000fe20000410000 */
[----:B------:R-:W-:Y:S01]  /*2f40*/  FADD.FTZ R130, R130, -R172 ;  /* 0x800000ac82827221 */ /* 0x000fe20000010000 */
[----:B------:R-:W-:Y:S01]  /*2f50*/  FADD.FTZ R154, R136, -R166 ;  /* 0x800000a6889a7221 */ /* 0x000fe20000010000 */
[----:B------:R-:W-:Y:S01]  /*2f60*/  FADD.FTZ R21, R146, -R170 ;  /* 0x800000aa92157221 */ /* 0x000fe20000010000 */
[----:B------:R-:W-:Y:S01]  /*2f70*/  FMUL.FTZ R135, R22, R135 ;  /* 0x0000008716877220 */ /* 0x000fe20000410000 */
[----:B-1----:R-:W-:Y:S01]  /*2f80*/  FMUL.FTZ R20, R125, R20 ;  /* 0x000000147d147220 */ /* 0x002fe20000410000 */
[----:B------:R-:W-:-:S02]  /*2f90*/  IMAD.U32 R122, RZ, RZ, UR4 ;  /* 0x00000004ff7a7e24 */ /* 0x000fc4000f8e00ff */
[----:B------:R-:W-:Y:S01]  /*2fa0*/  FADD.FTZ R133, R138, -R166 ;  /* 0x800000a68a857221 */ /* 0x000fe20000010000 */
[----:B------:R-:W-:Y:S01]  /*2fb0*/  FADD.FTZ R136, R139, -R167 ;  /* 0x800000a78b887221 */ /* 0x000fe20000010000 */
[----:B------:R-:W-:Y:S01]  /*2fc0*/  FADD.FTZ R146, R149, -R221 ;  /* 0x800000dd95927221 */ /* 0x000fe20000010000 */
[----:B------:R-:W-:Y:S01]  /*2fd0*/  FADD.FTZ R138, R147, -R171 ;  /* 0x800000ab938a7221 */ /* 0x000fe20000010000 */
[----:B------:R-:W-:Y:S01]  /*2fe0*/  FADD.FTZ R220, R150, -R220 ;  /* 0x800000dc96dc7221 */ /* 0x000fe20000010000 */
[----:B------:R-:W-:Y:S01]  /*2ff0*/  FADD.FTZ R221, R151, -R221 ;  /* 0x800000dd97dd7221 */ /* 0x000fe20000010000 */
[C---:B------:R-:W-:Y:S01]  /*3000*/  FMUL.FTZ R139, R153.reuse, R120 ;  /* 0x00000078998b7220 */ /* 0x040fe20000410000 */
[----:B------:R-:W-:Y:S01]  /*3010*/  FMUL.FTZ R156, R152, R175 ;  /* 0x000000af989c7220 */ /* 0x000fe20000410000 */
[----:B------:R-:W-:Y:S01]  /*3020*/  F2FP.BF16.F32.PACK_AB R120, R153, R152 ;  /* 0x000000989978723e */ /* 0x000fe200000010ff */
        /* <DEDUP_REMOVED lines=21> */
[----:B--2---:R-:W-:Y:S01]  /*3180*/  FMUL.FTZ R147, R127, R220 ;  /* 0x000000dc7f937220 */ /* 0x004fe20000410000 */
[----:B------:R-:W-:Y:S01]  /*3190*/  FMUL.FTZ R20, R124, R221 ;  /* 0x000000dd7c147220 */ /* 0x000fe20000410000 */
        /* <DEDUP_REMOVED lines=12> */
[----:B------:R-:W-:Y:S01]  /*3260*/  F2FP.BF16.F32.PACK_AB R146, R146, R137 ;  /* 0x000000899292723e */ /* 0x000fe200000010ff */
[----:B------:R-:W-:Y:S01]  /*3270*/  STSM.16.MT88.4 [R126+0x1f800], R148 ;  /* 0x01f800947e007844 */ /* 0x000fe20000004200 */
[----:B------:R-:W-:Y:S02]  /*3280*/  F2FP.BF16.F32.PACK_AB R147, R20, R147 ;  /* 0x000000931493723e */ /* 0x000fe400000010ff */
[----:B------:R-:W-:Y:S01]  /*3290*/  F2FP.BF16.F32.PACK_AB R122, R6, R5 ;  /* 0x00000005067a723e */ /* 0x000fe200000010ff */
[----:B------:R-:W-:Y:S01]  /*32a0*/  IMAD R5, R17, 0x1000, R2 ;  /* 0x0000100011057824 */ /* 0x000fe200078e0202 */
[----:B------:R-:W-:Y:S01]  /*32b0*/  F2FP.BF16.F32.PACK_AB R121, R165, R164 ;  /* 0x000000a4a579723e */ /* 0x000fe200000010ff */
[----:B------:R1:W-:Y:S01]  /*32c0*/  STSM.16.MT88.4 [R126+0x20000], R144 ;  /* 0x020000907e007844 */ /* 0x0003e20000004200 */
[----:B------:R-:W-:-:S02]  /*32d0*/  F2FP.BF16.F32.PACK_AB R123, R162, R168 ;  /* 0x000000a8a27b723e */ /* 0x000fc400000010ff */
[----:B------:R-:W-:Y:S02]  /*32e0*/  R2UR UR13, R5 ;  /* 0x00000000050d72ca */ /* 0x000fe400000e0000 */
[----:B------:R-:W-:-:S11]  /*32f0*/  WARPGROUP.ARRIVE ;  /* 0x00000000000079c5 */ /* 0x000fd60000000000 */
[----:B------:R-:W-:Y:S01]  /*3300*/  HGMMA.64x96x16.F32.BF16 R72, R120, gdesc[UR12].tnspB, R72, gsb0 ;  /* 0x4160000c78487df0 */ /* 0x000fe20008001848 */
[----:B------:R-:W-:Y:S01]  /*3310*/  UMOV UR14, UR12 ;  /* 0x0000000c000e7c82 */ /* 0x000fe20008000000 */
[----:B------:R-:W-:Y:S01]  /*3320*/  UMOV UR15, 0x80000020 ;  /* 0x80000020000f7882 */ /* 0x000fe20000000000 */
[----:B------:R-:W-:Y:S02]  /*3330*/  UIADD3 UR12, UR10, 0x80, URZ ;  /* 0x000000800a0c7890 */ /* 0x000fe4000fffe03f */
[----:B------:R-:W-:Y:S01]  /*3340*/  USHF.R.U32.HI UR13, URZ, 0x4, UR13 ;  /* 0x000000043f0d7899 */ /* 0x000fe2000801160d */
[----:B------:R-:W-:Y:S02]  /*3350*/  WARPGROUP.DEPBAR.LE gsb0, 0x0 ;  /* 0x00008000000079c5 */ /* 0x000fe40000010000 */
[----:B------:R-:W-:Y:S02]  /*3360*/  F2FP.BF16.F32.PACK_AB R120, R8, R7 ;  /* 0x000000070878723e */ /* 0x000fe400000010ff */
[----:B------:R-:W-:-:S02]  /*3370*/  F2FP.BF16.F32.PACK_AB R122, R10, R9 ;  /* 0x000000090a7a723e */ /* 0x000fc400000010ff */
        /* <DEDUP_REMOVED lines=10> */
[----:B------:R-:W-:Y:S02]  /*3420*/  F2FP.BF16.F32.PACK_AB R120, R12, R11 ;  /* 0x0000000b0c78723e */ /* 0x000fe400000010ff */
[----:B------:R-:W-:Y:S02]  /*3430*/  F2FP.BF16.F32.PACK_AB R122, R14, R13 ;  /* 0x0000000d0e7a723e */ /* 0x000fe400000010ff */
[----:B------:R-:W-:Y:S02]  /*3440*/  F2FP.BF16.F32.PACK_AB R121, R23, R174 ;  /* 0x000000ae1779723e */ /* 0x000fe400000010ff */
[----:B------:R-:W-:-:S04]  /*3450*/  F2FP.BF16.F32.PACK_AB R123, R125, R22 ;  /* 0x000000167d7b723e */ /* 0x000fc800000010ff */
        /* <DEDUP_REMOVED lines=11> */
[----:B------:R-:W-:Y:S02]  /*3510*/  F2FP.BF16.F32.PACK_AB R120, R19, R15 ;  /* 0x0000000f1378723e */ /* 0x000fe400000010ff */
[----:B------:R-:W-:Y:S02]  /*3520*/  F2FP.BF16.F32.PACK_AB R122, R161, R160 ;  /* 0x000000a0a17a723e */ /* 0x000fe400000010ff */
[----:B------:R-:W-:-:S02]  /*3530*/  F2FP.BF16.F32.PACK_AB R121, R211, R210 ;  /* 0x000000d2d379723e */ /* 0x000fc400000010ff */
[----:B------:R-:W-:-:S04]  /*3540*/  F2FP.BF16.F32.PACK_AB R123, R124, R127 ;  /* 0x0000007f7c7b723e */ /* 0x000fc800000010ff */
        /* <DEDUP_REMOVED lines=160> */
.L_x_2171:
        /* <DEDUP_REMOVED lines=48> */
.L_x_2172:
        /* <DEDUP_REMOVED lines=62> */
.L_x_2154:
[----:B------:R-:W-:Y:S05]  /*4630*/  @P0 BRA `(.L_x_2174) ;  /* 0x0000000c008c0947 */ /* 0x000fea0003800000 */
[----:B------:R-:W2:Y:S01]  /*4640*/  S2UR UR4, SR_CgaCtaId ;  /* 0x00000000000479c3 */ /* 0x000ea20000008800 */
[----:B------:R-:W-:Y:S02]  /*4650*/  UMOV UR39, 0x400 ;  /* 0x0000040000277882 */ /* 0x000fe40000000000 */
[----:B--2---:R-:W-:-:S06]  /*4660*/  ULEA UR39, UR4, UR39, 0x18 ;  /* 0x0000002704277291 */ /* 0x004fcc000f8ec03f */
[----:B------:R-:W-:-:S05]  /*4670*/  IMAD.U32 R16, RZ, RZ, UR39 ;  /* 0x00000027ff107e24 */ /* 0x000fca000f8e00ff */
[----:B------:R-:W-:-:S13]  /*4680*/  LOP3.LUT P0, RZ, R16, 0x1bf, RZ, 0xc0, !PT ;  /* 0x000001bf10ff7812 */ /* 0x000fda000780c0ff */
[----:B------:R-:W-:Y:S05]  /*4690*/  @!P0 BRA `(.L_x_2175) ;  /* 0x0000000000408947 */ /* 0x000fea0003800000 */
[----:B-1----:R-:W-:Y:S01]  /*46a0*/  MOV R0, 0x0 ;  /* 0x0000000000007802 */ /* 0x002fe20000000f00 */
        /* <DEDUP_REMOVED lines=15> */
.L_x_2175:
[----:B------:R-:W-:-:S06]  /*47a0*/  UIADD3 UR4, UR39, 0x6000, URZ ;  /* 0x0000600027047890 */ /* 0x000fcc000fffe03f */
        /* <DEDUP_REMOVED lines=19> */
.L_x_2176:
        /* <DEDUP_REMOVED lines=18> */
.L_x_2177:
        /* <DEDUP_REMOVED lines=18> */
.L_x_2178:
[----:B-1----:R-:W1:Y:S01]  /*4b20*/  S2R R0, SR_TID.X ;  /* 0x0000000000007919 */ /* 0x002e620000002100 */
        /* <DEDUP_REMOVED lines=15> */
[----:B-1----:R-:W-:Y:S01]  /*4c20*/  VIADD R0, R0, 0xffffff80 ;  /* 0xffffff8000007836 */ /* 0x002fe20000000000 */
        /* <DEDUP_REMOVED lines=12> */
[----:B------:R-:W-:Y:S01]  /*4cf0*/  LEA.HI R4, R5, R5, RZ, 0x1 ;  /* 0x0000000505047211 */ /* 0x000fe200078f08ff */
        /* <DEDUP_REMOVED lines=80> */
[----:B------:R-:W-:Y:S01]  /*5200*/  ULDC.64 UR6, c[0x0][0x198] ;  /* 0x0000660000067ab9 */ /* 0x000fe20000000a00 */
[----:B------:R-:W-:Y:S02]  /*5210*/  UIADD3 UR40, UR39, 0x6000, URZ ;  /* 0x0000600027287890 */ /* 0x000fe4000fffe03f */
[----:B------:R-:W-:Y:S02]  /*5220*/  UIADD3 UR4, UP0, UR6, 0x770, URZ ;  /* 0x0000077006047890 */ /* 0x000fe4000ff1e03f */
[----:B------:R-:W-:Y:S02]  /*5230*/  USHF.L.U32 UR42, UR37, 0x7, URZ ;  /* 0x00000007252a7899 */ /* 0x000fe4000800063f */
[----:B------:R-:W-:Y:S02]  /*5240*/  UIADD3.X UR5, URZ, UR7, URZ, UP0, !UPT ;  /* 0x000000073f057290 */ /* 0x000fe400087fe43f */
[----:B------:R-:W-:Y:S02]  /*5250*/  UIADD3 UR6, UP0, UR6, 0x670, URZ ;  /* 0x0000067006067890 */ /* 0x000fe4000ff1e03f */
[----:B------:R-:W-:-:S02]  /*5260*/  UIADD3 UR32, UR39, 0x8000, URZ ;  /* 0x0000800027207890 */ /* 0x000fc4000fffe03f */
[----:B------:R-:W-:Y:S02]  /*5270*/  UIADD3 UR24, UR39, 0xa000, URZ ;  /* 0x0000a00027187890 */ /* 0x000fe4000fffe03f */
[----:B------:R-:W-:Y:S02]  /*5280*/  UIADD3.X UR7, URZ, UR7, URZ, UP0, !UPT ;  /* 0x000000073f077290 */ /* 0x000fe400087fe43f */
[----:B------:R-:W-:Y:S02]  /*5290*/  UIADD3 UR16, UR39, 0x2000, URZ ;  /* 0x0000200027107890 */ /* 0x000fe4000fffe03f */
[----:B------:R-:W-:Y:S01]  /*52a0*/  UIADD3 UR8, UR39, 0x4000, URZ ;  /* 0x0000400027087890 */ /* 0x000fe2000fffe03f */
[----:B------:R-:W-:Y:S01]  /*52b0*/  UMOV UR41, URZ ;  /* 0x0000003f00297c82 */ /* 0x000fe20008000000 */
[----:B------:R-:W-:Y:S01]  /*52c0*/  UMOV UR33, 0x20 ;  /* 0x0000002000217882 */ /* 0x000fe20000000000 */
[----:B------:R-:W-:Y:S01]  /*52d0*/  UMOV UR35, UR43 ;  /* 0x0000002b00237c82 */ /* 0x000fe20008000000 */
[----:B------:R-:W-:Y:S01]  /*52e0*/  UMOV UR36, UR44 ;  /* 0x0000002c00247c82 */ /* 0x000fe20008000000 */
[----:B------:R-:W-:Y:S01]  /*52f0*/  UMOV UR34, UR42 ;  /* 0x0000002a00227c82 */ /* 0x000fe20008000000 */
[----:B------:R-:W-:Y:S01]  /*5300*/  UMOV UR25, 0x40 ;  /* 0x0000004000197882 */ /* 0x000fe20000000000 */
[----:B------:R-:W-:Y:S01]  /*5310*/  UMOV UR27, UR43 ;  /* 0x0000002b001b7c82 */ /* 0x000fe20008000000 */
[----:B------:R-:W-:Y:S01]  /*5320*/  UMOV UR28, UR44 ;  /* 0x0000002c001c7c82 */ /* 0x000fe20008000000 */
[----:B------:R1:W-:Y:S01]  /*5330*/  UTMASTG.4D [UR40], [UR4] ;  /* 0x00000028040073b5 */ /* 0x0003e20008018000 */
[----:B------:R-:W-:Y:S01]  /*5340*/  UMOV UR26, UR42 ;  /* 0x0000002a001a7c82 */ /* 0x000fe20008000000 */
[----:B------:R-:W-:Y:S01]  /*5350*/  UMOV UR17, 0x20 ;  /* 0x0000002000117882 */ /* 0x000fe20000000000 */
[----:B------:R-:W-:Y:S01]  /*5360*/  UMOV UR19, UR43 ;  /* 0x0000002b00137c82 */ /* 0x000fe20008000000 */
[----:B------:R-:W-:Y:S01]  /*5370*/  UMOV UR20, UR44 ;  /* 0x0000002c00147c82 */ /* 0x000fe20008000000 */
[----:B------:R-:W-:Y:S01]  /*5380*/  UMOV UR18, UR42 ;  /* 0x0000002a00127c82 */ /* 0x000fe20008000000 */
[----:B------:R-:W-:Y:S01]  /*5390*/  UMOV UR9, 0x40 ;  /* 0x0000004000097882 */ /* 0x000fe20000000000 */
[----:B------:R-:W-:Y:S01]  /*53a0*/  UMOV UR11, UR43 ;  /* 0x0000002b000b7c82 */ /* 0x000fe20008000000 */
[----:B------:R3:W-:Y:S01]  /*53b0*/  UTMASTG.4D [UR32], [UR4] ;  /* 0x00000020040073b5 */ /* 0x0007e20008018000 */
[----:B------:R-:W-:Y:S01]  /*53c0*/  UMOV UR12, UR44 ;  /* 0x0000002c000c7c82 */ /* 0x000fe20008000000 */
[----:B------:R-:W-:Y:S01]  /*53d0*/  UMOV UR10, UR42 ;  /* 0x0000002a000a7c82 */ /* 0x000fe20008000000 */
[----:B------:R3:W-:Y:S01]  /*53e0*/  UTMASTG.4D [UR24], [UR4] ;  /* 0x00000018040073b5 */ /* 0x0007e20008018000 */
[----:B-1----:R-:W-:-:S02]  /*53f0*/  UMOV UR40, UR39 ;  /* 0x0000002700287c82 */ /* 0x002fc40008000000 */
[----:B------:R3:W-:Y:S01]  /*5400*/  UTMASTG.4D [UR40], [UR6] ;  /* 0x00000028060073b5 */ /* 0x0007e20008018000 */
[----:B------:R3:W-:Y:S01]  /*5410*/  UTMASTG.4D [UR16], [UR6] ;  /* 0x00000010060073b5 */ /* 0x0007e20008018000 */
[----:B------:R3:W-:Y:S02]  /*5420*/  UTMASTG.4D [UR8], [UR6] ;  /* 0x00000008060073b5 */ /* 0x0007e40008018000 */
[----:B---3--:R0:W-:Y:S02]  /*5430*/  UTMACMDFLUSH ;  /* 0x00000000000079b7 */ /* 0x0081e40000000000 */
.L_x_2180:
[----:B------:R-:W-:Y:S05]  /*5440*/  BSYNC B0 ;  /* 0x0000000000007941 */ /* 0x000fea0003800000 */
.L_x_2179:
[----:B------:R-:W-:-:S04]  /*5450*/  DEPBAR.LE SB0, 0x0 ;  /* 0x000080000000791a */ /* 0x000fc80000000000 */
[----:B------:R-:W-:Y:S05]  /*5460*/  EXIT ;  /* 0x000000000000794d */ /* 0x000fea0003800000 */
.L_x_2174:
[----:B-1----:R-:W1:Y:S01]  /*5470*/  S2R R0, SR_TID.X ;  /* 0x0000000000007919 */ /* 0x002e620000002100 */
[----:B------:R-:W2:Y:S01]  /*5480*/  LDC.64 R12, c[0x0][0x850] ;  /* 0x00021400ff0c7b82 */ /* 0x000ea20000000a00 */
[----:B------:R-:W-:Y:S01]  /*5490*/  USHF.R.S32.HI UR10, URZ, 0x1f, UR43 ;  /* 0x0000001f3f0a7899 */ /* 0x000fe2000801142b */
[----:B------:R-:W-:Y:S01]  /*54a0*/  IMAD.U32 R19, RZ, RZ, UR37 ;  /* 0x00000025ff137e24 */ /* 0x000fe2000f8e00ff */
[----:B------:R-:W-:Y:S01]  /*54b0*/  ULDC UR4, c[0x0][0x808] ;  /* 0x0002020000047ab9 */ /* 0x000fe20000000800 */
[----:B------:R-:W-:Y:S01]  /*54c0*/  USHF.R.S32.HI UR11, URZ, 0x1f, UR44 ;  /* 0x0000001f3f0b7899 */ /* 0x000fe2000801142c */
[----:B------:R-:W-:Y:S01]  /*54d0*/  BSSY B0, `(.L_x_2181) ;  /* 0x0000036000007945 */ /* 0x000fe20003800000 */
[----:B------:R-:W-:Y:S02]  /*54e0*/  UIMAD UR4, UR37, -0x80, UR4 ;  /* 0xffffff80250478a4 */ /* 0x000fe4000f8e0204 */
[----:B------:R-:W3:Y:S01]  /*54f0*/  LDC.64 R10, c[0x0][0x820] ;  /* 0x00020800ff0a7b82 */ /* 0x000ee20000000a00 */
[----:B------:R-:W-:-:S07]  /*5500*/  ULDC.64 UR6, c[0x0][0x208] ;  /* 0x0000820000067ab9 */ /* 0x000fce0000000a00 */
[----:B------:R-:W4:Y:S08]  /*5510*/  LDC.64 R16, c[0x0][0x828] ;  /* 0x00020a00ff107b82 */ /* 0x000f300000000a00 */
[----:B------:R-:W5:Y:S01]  /*5520*/  LDC.64 R14, c[0x0][0x858] ;  /* 0x00021600ff0e7b82 */ /* 0x000f620000000a00 */
[----:B--2---:R-:W-:-:S04]  /*5530*/  IMAD R4, R12, UR10, RZ ;  /* 0x0000000a0c047c24 */ /* 0x004fc8000f8e02ff */
[----:B------:R-:W-:Y:S02]  /*5540*/  IMAD R13, R13, UR43, R4 ;  /* 0x0000002b0d0d7c24 */ /* 0x000fe4000f8e0204 */
[----:B-1----:R-:W-:-:S05]  /*5550*/  VIADD R3, R0, 0xffffff80 ;  /* 0xffffff8000037836 */ /* 0x002fca0000000000 */
[----:B------:R-:W-:-:S04]  /*5560*/  SHF.R.S32.HI R2, RZ, 0x1f, R3 ;  /* 0x0000001fff027819 */ /* 0x000fc80000011403 */
[----:B------:R-:W-:-:S04]  /*5570*/  LEA.HI R2, R2, R3, RZ, 0x2 ;  /* 0x0000000302027211 */ /* 0x000fc800078f10ff */
[----:B------:R-:W-:Y:S02]  /*5580*/  LOP3.LUT R0, R2, 0x1ffffffc, RZ, 0xc0, !PT ;  /* 0x1ffffffc02007812 */ /* 0x000fe400078ec0ff */
[----:B------:R-:W-:-:S03]  /*5590*/  SHF.R.S32.HI R2, RZ, 0x2, R2 ;  /* 0x00000002ff027819 */ /* 0x000fc60000011402 */
[----:B------:R-:W-:Y:S01]  /*55a0*/  IMAD.IADD R0, R3, 0x1, -R0 ;  /* 0x0000000103007824 */ /* 0x000fe200078e0a00 */
[C---:B------:R-:W-:Y:S01]  /*55b0*/  ISETP.GE.AND P1, PT, R2.reuse, UR4, PT ;  /* 0x0000000402007c0c */ /* 0x040fe2000bf26270 */
[----:B------:R-:W-:Y:S02]  /*55c0*/  VIADD R3, R2, 0x40 ;  /* 0x0000004002037836 */ /* 0x000fe40000000000 */
[----:B------:R-:W-:Y:S02]  /*55d0*/  IMAD.SHL.U32 R6, R0, 0x8, RZ ;  /* 0x0000000800067824 */ /* 0x000fe400078e00ff */
[----:B---3--:R-:W-:Y:S01]  /*55e0*/  IMAD R0, R10, UR10, RZ ;  /* 0x0000000a0a007c24 */ /* 0x008fe2000f8e02ff */
[----:B------:R-:W-:Y:S01]  /*55f0*/  ISETP.GE.AND P0, PT, R3, UR4, PT ;  /* 0x0000000403007c0c */ /* 0x000fe2000bf06270 */
[----:B------:R-:W-:Y:S01]  /*5600*/  VIADD R18, R6, 0x40 ;  /* 0x0000004006127836 */ /* 0x000fe20000000000 */
[----:B------:R-:W-:Y:S01]  /*5610*/  SHF.R.S32.HI R7, RZ, 0x1f, R6 ;  /* 0x0000001fff077819 */ /* 0x000fe20000011406 */
[----:B------:R-:W-:Y:S01]  /*5620*/  IMAD R11, R11, UR43, R0 ;  /* 0x0000002b0b0b7c24 */ /* 0x000fe2000f8e0200 */
[----:B------:R-:W-:Y:S01]  /*5630*/  SHF.R.S32.HI R3, RZ, 0x1f, R2 ;  /* 0x0000001fff037819 */ /* 0x000fe20000011402 */
[----:B----4-:R-:W-:-:S02]  /*5640*/  IMAD R0, R16, UR11, RZ ;  /* 0x0000000b10007c24 */ /* 0x010fc4000f8e02ff */
[----:B------:R-:W-:-:S04]  /*5650*/  IMAD.WIDE.U32 R4, R10, UR43, R6 ;  /* 0x0000002b0a047c25 */ /* 0x000fc8000f8e0006 */
[----:B------:R-:W-:-:S04]  /*5660*/  IMAD.WIDE.U32 R8, R12, UR43, R6 ;  /* 0x0000002b0c087c25 */ /* 0x000fc8000f8e0006 */
[----:B------:R-:W-:Y:S02]  /*5670*/  IMAD.IADD R5, R5, 0x1, R11 ;  /* 0x0000000105057824 */ /* 0x000fe400078e020b */
[----:B------:R-:W-:-:S04]  /*5680*/  IMAD.WIDE R10, R19, 0x80, R2 ;  /* 0x00000080130a7825 */ /* 0x000fc800078e0202 */
[C---:B-----5:R-:W-:Y:S02]  /*5690*/  IMAD R2, R14.reuse, UR11, RZ ;  /* 0x0000000b0e027c24 */ /* 0x060fe4000f8e02ff */
[----:B------:R-:W-:Y:S02]  /*56a0*/  IMAD.IADD R9, R9, 0x1, R13 ;  /* 0x0000000109097824 */ /* 0x000fe400078e020d */
[----:B------:R-:W-:Y:S02]  /*56b0*/  IMAD R3, R17, UR44, R0 ;  /* 0x0000002c11037c24 */ /* 0x000fe4000f8e0200 */
[----:B------:R-:W-:Y:S02]  /*56c0*/  IMAD R17, R15, UR44, R2 ;  /* 0x0000002c0f117c24 */ /* 0x000fe4000f8e0202 */
        /* <DEDUP_REMOVED lines=22> */
.L_x_2182:
[----:B------:R-:W-:Y:S05]  /*5830*/  BSYNC B0 ;  /* 0x0000000000007941 */ /* 0x000fea0003800000 */
.L_x_2181:
        /* <DEDUP_REMOVED lines=21> */
.L_x_2184:
[----:B------:R-:W-:Y:S05]  /*5990*/  BSYNC B0 ;  /* 0x0000000000007941 */ /* 0x000fea0003800000 */
.L_x_2183:
        /* <DEDUP_REMOVED lines=18> */
.L_x_2186:
[----:B------:R-:W-:Y:S05]  /*5ac0*/  BSYNC B0 ;  /* 0x0000000000007941 */ /* 0x000fea0003800000 */
.L_x_2185:
        /* <DEDUP_REMOVED lines=22> */
.L_x_2188:
[----:B------:R-:W-:Y:S05]  /*5c30*/  BSYNC B0 ;  /* 0x0000000000007941 */ /* 0x000fea0003800000 */
.L_x_2187:
[----:B------:R-:W-:Y:S05]  /*5c40*/  EXIT ;  /* 0x000000000000794d */ /* 0x000fea0003800000 */
.L_x_2150:
[----:B------:R-:W-:-:S08]  /*5c50*/  NOP ;  /* 0x0000000000007918 */ /* 0x000fd00000000000 */
[----:B------:R-:W1:-:S00]  /*5c60*/  USETMAXREG.DEALLOC.CTAPOOL 0x18 ;  /* 0x00000018000079c8 */ /* 0x000e4000080e0500 */
[----:B-1----:R-:W-:Y:S01]  /*5c70*/  LOP3.LUT R0, R0, 0x3, RZ, 0xc0, !PT ;  /* 0x0000000300007812 */ /* 0x002fe200078ec0ff */
[----:B------:R-:W-:Y:S05]  /*5c80*/  BSSY B0, `(.L_x_2189) ;  /* 0x0000364000007945 */ /* 0x000fea0003800000 */
[----:B------:R-:W1:Y:S02]  /*5c90*/  SHFL.IDX PT, R0, R0, RZ, 0x1f ;  /* 0x00001fff00007589 */ /* 0x000e6400000e0000 */
[----:B-1----:R-:W-:-:S13]  /*5ca0*/  ISETP.NE.AND P0, PT, R0, RZ, PT ;  /* 0x000000ff0000720c */ /* 0x002fda0003f05270 */
[----:B------:R-:W-:Y:S05]  /*5cb0*/  @!P0 BRA `(.L_x_2190) ;  /* 0x0000000c00888947 */ /* 0x000fea0003800000 */
[----:B------:R-:W-:-:S13]  /*5cc0*/  ISETP.NE.AND P0, PT, R0, 0x1, PT ;  /* 0x000000010000780c */ /* 0x000fda0003f05270 */
[----:B------:R-:W-:Y:S05]  /*5cd0*/  @P0 BRA `(.L_x_2191) ;  /* 0x0000003400780947 */ /* 0x000fea0003800000 */
[----:B------:R-:W1:Y:S01]  /*5ce0*/  S2UR UR7, SR_CTAID.X ;  /* 0x00000000000779c3 */ /* 0x000e620000002500 */
[----:B------:R-:W-:Y:S02]  /*5cf0*/  ULDC UR8, c[0x0][0xb50] ;  /* 0x0002d40000087ab9 */ /* 0x000fe40000000800 */
[----:B------:R-:W-:-:S05]  /*5d00*/  UISETP.NE.AND UP0, UPT, UR8, 0x1, UPT ;  /* 0x000000010800788c */ /* 0x000fca000bf05270 */
[----:B------:R-:W2:Y:S06]  /*5d10*/  LDC R0, c[0x0][0xb68] ;  /* 0x0002da00ff007b82 */ /* 0x000eac0000000800 */
[----:B------:R-:W-:Y:S01]  /*5d20*/  @UP0 ULDC UR4, c[0x0][0xb54] ;  /* 0x0002d50000040ab9 */ /* 0x000fe20000000800 */
[----:B------:R-:W-:Y:S01]  /*5d30*/  @UP0 ULDC UR9, c[0x0][0xb58] ;  /* 0x0002d60000090ab9 */ /* 0x000fe20000000800 */
[----:B-1----:R-:W-:Y:S02]  /*5d40*/  UIMAD.WIDE.U32 UR4, UR7, UR4, URZ ;  /* 0x00000004070472a5 */ /* 0x002fe4000f8e003f */
[----:B------:R-:W-:-:S02]  /*5d50*/  UMOV UR6, UR7 ;  /* 0x0000000700067c82 */ /* 0x000fc40008000000 */
[----:B------:R-:W-:-:S04]  /*5d60*/  @UP0 USHF.R.U32.HI UR6, URZ, UR9, UR5 ;  /* 0x000000093f060299 */ /* 0x000fc80008011605 */
[----:B------:R-:W-:Y:S02]  /*5d70*/  UIADD3 UR4, -UR6, URZ, URZ ;  /* 0x0000003f06047290 */ /* 0x000fe4000fffe13f */
[----:B--2---:R-:W-:Y:S02]  /*5d80*/  ISETP.LE.AND P0, PT, R0, UR6, PT ;  /* 0x0000000600007c0c */ /* 0x004fe4000bf03270 */
[----:B------:R-:W-:-:S11]  /*5d90*/  UIMAD UR8, UR8, UR4, UR7 ;  /* 0x00000004080872a4 */ /* 0x000fd6000f8e0207 */
[----:B------:R-:W-:Y:S05]  /*5da0*/  @!P0 BRA `(.L_x_2192) ;  /* 0x0000000000208947 */ /* 0x000fea0003800000 */
        /* <DEDUP_REMOVED lines=8> */
.L_x_2192:
[----:B------:R-:W-:Y:S01]  /*5e30*/  ULDC UR9, c[0x0][0xb44] ;  /* 0x0002d10000097ab9 */ /* 0x000fe20000000800 */
[----:B------:R-:W-:Y:S01]  /*5e40*/  UMOV UR7, UR8 ;  /* 0x0000000800077c82 */ /* 0x000fe20008000000 */
[----:B------:R-:W-:-:S11]  /*5e50*/  UISETP.NE.AND UP0, UPT, UR9, 0x1, UPT ;  /* 0x000000010900788c */ /* 0x000fd6000bf05270 */
[----:B------:R-:W-:Y:S02]  /*5e60*/  @UP0 ULDC.64 UR10, c[0x0][0xb48] ;  /* 0x0002d200000a0ab9 */ /* 0x000fe40000000a00 */
[----:B------:R-:W-:-:S04]  /*5e70*/  UIMAD.WIDE.U32 UR4, UR8, UR10, URZ ;  /* 0x0000000a080472a5 */ /* 0x000fc8000f8e003f */
[----:B------:R-:W-:-:S04]  /*5e80*/  @UP0 USHF.R.U32.HI UR7, URZ, UR11, UR5 ;  /* 0x0000000b3f070299 */ /* 0x000fc80008011605 */
[----:B------:R-:W-:-:S12]  /*5e90*/  UIMAD UR4, UR7, UR9, URZ ;  /* 0x00000009070472a4 */ /* 0x000fd8000f8e023f */
.L_x_2193:
        /* <DEDUP_REMOVED lines=13> */
[----:B------:R-:W-:Y:S05]  /*5f70*/  @!P0 BRA `(.L_x_2191) ;  /* 0x0000003000d08947 */ /* 0x000fea0003800000 */
[----:B------:R-:W-:Y:S01]  /*5f80*/  ULDC UR5, c[0x0][0x280] ;  /* 0x0000a00000057ab9 */ /* 0x000fe20000000800 */
[----:B------:R-:W-:Y:S01]  /*5f90*/  ULDC UR4, c[0x0][0x290] ;  /* 0x0000a40000047ab9 */ /* 0x000fe20000000800 */
[----:B------:R-:W-:Y:S01]  /*5fa0*/  ULEA UR7, UR7, UR5, 0x7 ;  /* 0x0000000507077291 */ /* 0x000fe2000f8e383f */
[----:B------:R-:W-:Y:S01]  /*5fb0*/  ULDC UR6, c[0x0][0x74c] ;  /* 0x0001d30000067ab9 */ /* 0x000fe20000000800 */
[----:B------:R-:W-:Y:S02]  /*5fc0*/  UIADD3 UR5, UR5, 0x3f, URZ ;  /* 0x0000003f05057890 */ /* 0x000fe4000fffe03f */
[----:B------:R-:W-:Y:S02]  /*5fd0*/  UIADD3 UR7, -UR6, UR7, -UR4 ;  /* 0x0000000706077290 */ /* 0x000fe4000fffe904 */
[----:B------:R-:W-:Y:S02]  /*5fe0*/  USHF.R.S32.HI UR6, URZ, 0x1f, UR5 ;  /* 0x0000001f3f067899 */ /* 0x000fe40008011405 */
[----:B------:R-:W-:-:S02]  /*5ff0*/  USHF.R.S32.HI UR4, URZ, 0x1f, UR7 ;  /* 0x0000001f3f047899 */ /* 0x000fc40008011407 */
[----:B------:R-:W-:Y:S02]  /*6000*/  ULEA.HI UR5, UR6, UR5, URZ, 0x6 ;  /* 0x0000000506057291 */ /* 0x000fe4000f8f303f */
[----:B------:R-:W-:Y:S02]  /*6010*/  ULEA.HI UR4, UR4, UR7, URZ, 0x6 ;  /* 0x0000000704047291 */ /* 0x000fe4000f8f303f */
[----:B------:R-:W-:Y:S02]  /*6020*/  USHF.R.S32.HI UR5, URZ, 0x6, UR5 ;  /* 0x000000063f057899 */ /* 0x000fe40008011405 */
[----:B------:R-:W-:-:S04]  /*6030*/  USHF.R.S32.HI UR4, URZ, 0x6, UR4 ;  /* 0x000000063f047899 */ /* 0x000fc80008011404 */
[----:B------:R-:W-:-:S04]  /*6040*/  UISETP.LT.AND UP0, UPT, URZ, UR4, UPT ;  /* 0x000000043f00728c */ /* 0x000fc8000bf01270 */
[----:B------:R-:W-:-:S04]  /*6050*/  USEL UR8, URZ, UR4, !UP0 ;  /* 0x000000043f087287 */ /* 0x000fc8000c000000 */
[----:B------:R-:W-:-:S06]  /*6060*/  UISETP.GT.AND UP0, UPT, UR5, UR8, UPT ;  /* 0x000000080500728c */ /* 0x000fcc000bf04270 */
[----:B------:R-:W-:-:S13]  /*6070*/  PLOP3.LUT P0, PT, PT, PT, UP0, 0x80, 0x0 ;  /* 0x000000000000781c */ /* 0x000fda0003f0f008 */
[----:B------:R-:W-:Y:S05]  /*6080*/  @!P0 BRA `(.L_x_2191) ;  /* 0x00000030008c8947 */ /* 0x000fea0003800000 */
[----:B------:R-:W-:Y:S01]  /*6090*/  USHF.R.S32.HI UR4, URZ, 0x1f, UR11 ;  /* 0x0000001f3f047899 */ /* 0x000fe2000801140b */
[----:B------:R-:W-:Y:S01]  /*60a0*/  ULDC.64 UR12, c[0x0][0x2d8] ;  /* 0x0000b600000c7ab9 */ /* 0x000fe20000000a00 */
[----:B------:R-:W-:Y:S02]  /*60b0*/  ELECT P0, URZ, PT ;  /* 0x00000000003f782f */ /* 0x000fe40003800000 */
[----:B------:R-:W-:Y:S02]  /*60c0*/  UIMAD UR9, UR4, UR12, URZ ;  /* 0x0000000c040972a4 */ /* 0x000fe4000f8e023f */
[----:B------:R-:W-:Y:S02]  /*60d0*/  UIADD3 UR4, UR5, -UR8, URZ ;  /* 0x8000000805047290 */ /* 0x000fe4000fffe03f */
[----:B------:R-:W-:Y:S02]  /*60e0*/  UIMAD.WIDE.U32 UR6, UR11, UR12, URZ ;  /* 0x0000000c0b0672a5 */ /* 0x000fe4000f8e003f */
[----:B------:R-:W-:-:S02]  /*60f0*/  ULOP3.LUT UR4, UR4, 0x1, URZ, 0xc0, !UPT ;  /* 0x0000000104047892 */ /* 0x000fc4000f8ec03f */
[----:B------:R-:W-:Y:S02]  /*6100*/  UIMAD UR9, UR11, UR13, UR9 ;  /* 0x0000000d0b0972a4 */ /* 0x000fe4000f8e0209 */
[----:B------:R-:W-:Y:S02]  /*6110*/  UISETP.NE.U32.AND UP0, UPT, UR4, 0x1, UPT ;  /* 0x000000010400788c */ /* 0x000fe4000bf05070 */
[----:B------:R-:W-:Y:S01]  /*6120*/  USHF.R.S32.HI UR11, URZ, 0x1f, UR10 ;  /* 0x0000001f3f0b7899 */ /* 0x000fe2000801140a */
[----:B------:R-:W-:Y:S01]  /*6130*/  ULDC.64 UR12, c[0x0][0x2e0] ;  /* 0x0000b800000c7ab9 */ /* 0x000fe20000000a00 */
[----:B------:R-:W-:Y:S02]  /*6140*/  UIADD3 UR7, UR7, UR9, URZ ;  /* 0x0000000907077290 */ /* 0x000fe4000fffe03f */
[----:B------:R-:W-:Y:S01]  /*6150*/  PLOP3.LUT P1, PT, PT, PT, UP0, 0x80, 0x0 ;  /* 0x000000000000781c */ /* 0x000fe20003f2f008 */
[----:B------:R-:W-:Y:S02]  /*6160*/  UIMAD UR9, UR11, UR12, URZ ;  /* 0x0000000c0b0972a4 */ /* 0x000fe4000f8e023f */
[----:B------:R-:W-:-:S02]  /*6170*/  UIMAD.WIDE.U32 UR6, UR10, UR12, UR6 ;  /* 0x0000000c0a0672a5 */ /* 0x000fc4000f8e0006 */
[----:B------:R-:W-:-:S04]  /*6180*/  UIMAD UR9, UR10, UR13, UR9 ;  /* 0x0000000d0a0972a4 */ /* 0x000fc8000f8e0209 */
[----:B------:R-:W-:-:S04]  /*6190*/  UIADD3 UR23, UR7, UR9, URZ ;  /* 0x0000000907177290 */ /* 0x000fc8000fffe03f */
[----:B------:R-:W-:Y:S08]  /*61a0*/  @P1 BRA `(.L_x_2194) ;  /* 0x0000000000bc1947 */ /* 0x000ff00003800000 */
        /* <DEDUP_REMOVED lines=18> */
.L_x_2196:
[----:B------:R-:W-:Y:S05]  /*62d0*/  BSYNC B1 ;  /* 0x0000000000017941 */ /* 0x000fea0003800000 */
.L_x_2195:
        /* <DEDUP_REMOVED lines=19> */
.L_x_2198:
[----:B------:R-:W-:Y:S05]  /*6410*/  BSYNC B1 ;  /* 0x0000000000017941 */ /* 0x000fea0003800000 */
.L_x_2197:
[----:B------:R-:W-:Y:S06]  /*6420*/  BAR.ARV 0xa, 0xa0 ;  /* 0x0282800000007b1d */ /* 0x000fec0000002000 */
[----:B------:R-:W-:Y:S04]  /*6430*/  BSSY B1, `(.L_x_2199) ;  /* 0x0000003000017945 */ /* 0x000fe80003800000 */
[----:B------:R-:W-:Y:S05]  /*6440*/  @!P0 BRA `(.L_x_2200) ;  /* 0x0000000000048947 */ /* 0x000fea0003800000 */
[----:B------:R-:W-:-:S04]  /*6450*/  DEPBAR.LE SB0, 0x0 ;  /* 0x000080000000791a */ /* 0x000fc80000000000 */
.L_x_2200:
[----:B------:R-:W-:Y:S05]  /*6460*/  BSYNC B1 ;  /* 0x0000000000017941 */ /* 0x000fea0003800000 */
.L_x_2199:
[----:B------:R-:W-:Y:S06]  /*6470*/  BAR.ARV 0xb, 0xa0 ;  /* 0x02c2800000007b1d */ /* 0x000fec0000002000 */
[----:B------:R-:W-:Y:S01]  /*6480*/  UIADD3 UR12, UR8, 0x1, URZ ;  /* 0x00000001080c7890 */ /* 0x000fe2000fffe03f */
[----:B------:R-:W-:Y:S11]  /*6490*/  BRA `(.L_x_2201) ;  /* 0x0000000000047947 */ /* 0x000ff60003800000 */
.L_x_2194:
[----:B------:R-:W-:-:S05]  /*64a0*/  UMOV UR12, UR8 ;  /* 0x00000008000c7c82 */ /* 0x000fca0008000000 */
.L_x_2201:
[----:B------:R-:W-:-:S04]  /*64b0*/  UIADD3 UR4, UR8, 0x1, URZ ;  /* 0x0000000108047890 */ /* 0x000fc8000fffe03f */
[----:B------:R-:W-:-:S06]  /*64c0*/  UISETP.NE.AND UP0, UPT, UR5, UR4, UPT ;  /* 0x000000040500728c */ /* 0x000fcc000bf05270 */
[----:B------:R-:W-:-:S13]  /*64d0*/  PLOP3.LUT P1, PT, PT, PT, UP0, 0x80, 0x0 ;  /* 0x000000000000781c */ /* 0x000fda0003f2f008 */
[----:B------:R-:W-:Y:S05]  /*64e0*/  @!P1 BRA `(.L_x_2191) ;  /* 0x0000002c00749947 */ /* 0x000fea0003800000 */
[----:B------:R-:W-:Y:S01]  /*64f0*/  ULDC.64 UR10, c[0x0][0x2c0] ;  /* 0x0000b000000a7ab9 */ /* 0x000fe20000000a00 */
[----:B------:R-:W-:Y:S02]  /*6500*/  UIADD3 UR19, UR9, UR7, URZ ;  /* 0x0000000709137290 */ /* 0x000fe4000fffe03f */
        /* <DEDUP_REMOVED lines=10> */
[----:B------:R-:W-:Y:S01]  /*65b0*/  ULDC.64 UR24, c[0x0][0x2c0] ;  /* 0x0000b00000187ab9 */ /* 0x000fe20000000a00 */
[----:B------:R-:W-:-:S09]  /*65c0*/  UMOV UR20, UR13 ;  /* 0x0000000d00147c82 */ /* 0x000fd20008000000 */
.L_x_2214:
        /* <DEDUP_REMOVED lines=20> */
.L_x_2203:
[----:B------:R-:W-:Y:S05]  /*6710*/  BSYNC B1 ;  /* 0x0000000000017941 */ /* 0x000fea0003800000 */
.L_x_2202:
        /* <DEDUP_REMOVED lines=13> */
.L_x_2205:
[----:B------:R-:W-:Y:S05]  /*67f0*/  BSYNC B1 ;  /* 0x0000000000017941 */ /* 0x000fea0003800000 */
.L_x_2204:
[----:B------:R-:W-:Y:S06]  /*6800*/  BAR.ARV 0xa, 0xa0 ;  /* 0x0282800000007b1d */ /* 0x000fec0000002000 */
[----:B------:R-:W-:Y:S04]  /*6810*/  BSSY B1, `(.L_x_2206) ;  /* 0x0000003000017945 */ /* 0x000fe80003800000 */
[----:B------:R-:W-:Y:S05]  /*6820*/  @!P0 BRA `(.L_x_2207) ;  /* 0x0000000000048947 */ /* 0x000fea0003800000 */
[----:B------:R-:W-:-:S04]  /*6830*/  DEPBAR.LE SB0, 0x0 ;  /* 0x000080000000791a */ /* 0x000fc80000000000 */
.L_x_2207:
[----:B------:R-:W-:Y:S05]  /*6840*/  BSYNC B1 ;  /* 0x0000000000017941 */ /* 0x000fea0003800000 */
.L_x_2206:
        /* <DEDUP_REMOVED lines=13> */
.L_x_2209:
[----:B------:R-:W-:Y:S05]  /*6920*/  BSYNC B1 ;  /* 0x0000000000017941 */ /* 0x000fea0003800000 */
.L_x_2208:
        /* <DEDUP_REMOVED lines=13> */
.L_x_2211:
[----:B------:R-:W-:Y:S05]  /*6a00*/  BSYNC B1 ;  /* 0x0000000000017941 */ /* 0x000fea0003800000 */
.L_x_2210:
[----:B------:R-:W-:Y:S01]  /*6a10*/  UIADD3 UR12, UR12, 0x2, URZ ;  /* 0x000000020c0c7890 */ /* 0x000fe2000fffe03f */
[----:B------:R-:W-:Y:S06]  /*6a20*/  BAR.ARV 0xa, 0xa0 ;  /* 0x0282800000007b1d */ /* 0x000fec0000002000 */
[----:B------:R-:W-:Y:S01]  /*6a30*/  UISETP.GE.AND UP0, UPT, UR12, UR5, UPT ;  /* 0x000000050c00728c */ /* 0x000fe2000bf06270 */
[----:B------:R-:W-:Y:S04]  /*6a40*/  BSSY B1, `(.L_x_2212) ;  /* 0x0000003000017945 */ /* 0x000fe80003800000 */
[----:B------:R-:W-:Y:S06]  /*6a50*/  @!P0 BRA `(.L_x_2213) ;  /* 0x0000000000048947 */ /* 0x000fec0003800000 */
[----:B------:R-:W-:-:S04]  /*6a60*/  DEPBAR.LE SB0, 0x0 ;  /* 0x000080000000791a */ /* 0x000fc80000000000 */
.L_x_2213:
[----:B------:R-:W-:Y:S05]  /*6a70*/  BSYNC B1 ;  /* 0x0000000000017941 */ /* 0x000fea0003800000 */
.L_x_2212:
[----:B------:R-:W-:Y:S06]  /*6a80*/  BAR.ARV 0xb, 0xa0 ;  /* 0x02c2800000007b1d */ /* 0x000fec0000002000 */
[----:B------:R-:W-:Y:S01]  /*6a90*/  PLOP3.LUT P1, PT, PT, PT, UP0, 0x80, 0x0 ;  /* 0x000000000000781c */ /* 0x000fe20003f2f008 */
[----:B------:R-:W-:Y:S02]  /*6aa0*/  UIADD3 UR20, UR20, 0x3000, URZ ;  /* 0x0000300014147890 */ /* 0x000fe4000fffe03f */
[----:B------:R-:W-:-:S10]  /*6ab0*/  UIADD3 UR4, UR4, 0x3000, URZ ;  /* 0x0000300004047890 */ /* 0x000fd4000fffe03f */
[----:B------:R-:W-:Y:S05]  /*6ac0*/  @!P1 BRA `(.L_x_2214) ;  /* 0xfffffff800c09947 */ /* 0x000fea000383ffff */
[----:B------:R-:W-:Y:S05]  /*6ad0*/  BRA `(.L_x_2191) ;  /* 0x0000002400f87947 */ /* 0x000fea0003800000 */
.L_x_2190:
        /* <DEDUP_REMOVED lines=21> */
.L_x_2215:
[----:B------:R-:W-:Y:S01]  /*6c30*/  ULDC UR8, c[0x0][0xb44] ;  /* 0x0002d10000087ab9 */ /* 0x000fe20000000800 */
[----:B------:R-:W-:Y:S01]  /*6c40*/  UMOV UR11, UR7 ;  /* 0x00000007000b7c82 */ /* 0x000fe20008000000 */
[----:B------:R-:W-:-:S11]  /*6c50*/  UISETP.NE.AND UP0, UPT, UR8, 0x1, UPT ;  /* 0x000000010800788c */ /* 0x000fd6000bf05270 */
[----:B------:R-:W-:Y:S02]  /*6c60*/  @UP0 ULDC.64 UR12, c[0x0][0xb48] ;  /* 0x0002d200000c0ab9 */ /* 0x000fe40000000a00 */
[----:B------:R-:W-:-:S04]  /*6c70*/  UIMAD.WIDE.U32 UR4, UR7, UR12, URZ ;  /* 0x0000000c070472a5 */ /* 0x000fc8000f8e003f */
[----:B------:R-:W-:-:S04]  /*6c80*/  @UP0 USHF.R.U32.HI UR11, URZ, UR13, UR5 ;  /* 0x0000000d3f0b0299 */ /* 0x000fc80008011605 */
[----:B------:R-:W-:-:S12]  /*6c90*/  UIMAD UR4, UR11, UR8, URZ ;  /* 0x000000080b0472a4 */ /* 0x000fd8000f8e023f */
.L_x_2216:
[----:B------:R-:W-:Y:S01]  /*6ca0*/  ULDC UR8, c[0x0][0xb38] ;  /* 0x0002ce0000087ab9 */ /* 0x000fe20000000800 */
[----:B------:R-:W-:Y:S01]  /*6cb0*/  UIADD3 UR4, UR7, -UR4, URZ ;  /* 0x8000000407047290 */ /* 0x000fe2000fffe03f */
[----:B------:R-:W-:Y:S01]  /*6cc0*/  IMAD.MOV.U32 R11, RZ, RZ, 0x1 ;  /* 0x00000001ff0b7424 */ /* 0x000fe200078e00ff */
[----:B------:R-:W-:Y:S01]  /*6cd0*/  UISETP.NE.AND UP0, UPT, UR8, 0x1, UPT ;  /* 0x000000010800788c */ /* 0x000fe2000bf05270 */
[----:B------:R-:W-:Y:S01]  /*6ce0*/  IMAD.MOV.U32 R0, RZ, RZ, RZ ;  /* 0x000000ffff007224 */ /* 0x000fe200078e00ff */
[----:B------:R-:W-:Y:S02]  /*6cf0*/  ULDC UR5, c[0x0][0xb44] ;  /* 0x0002d10000057ab9 */ /* 0x000fe40000000800 */
[----:B------:R-:W-:-:S07]  /*6d00*/  UIMAD UR6, UR6, UR5, UR4 ;  /* 0x00000005060672a4 */ /* 0x000fce000f8e0204 */
        /* <DEDUP_REMOVED lines=9> */
[----:B------:R-:W-:Y:S01]  /*6da0*/  USHF.L.U32 UR11, UR11, 0x7, URZ ;  /* 0x000000070b0b7899 */ /* 0x000fe2000800063f */
[----:B------:R-:W-:Y:S01]  /*6db0*/  ULDC UR5, c[0x0][0x280] ;  /* 0x0000a00000057ab9 */ /* 0x000fe20000000800 */
[----:B------:R-:W-:Y:S01]  /*6dc0*/  ULDC UR4, c[0x0][0x290] ;  /* 0x0000a40000047ab9 */ /* 0x000fe20000000800 */
[----:B------:R-:W-:Y:S01]  /*6dd0*/  ULDC UR6, c[0x0][0x74c] ;  /* 0x0001d30000067ab9 */ /* 0x000fe20000000800 */
[----:B------:R-:W-:-:S04]  /*6de0*/  UIADD3 UR4, -UR4, UR11, UR5 ;  /* 0x0000000b04047290 */ /* 0x000fc8000fffe105 */
[----:B------:R-:W-:Y:S02]  /*6df0*/  UIADD3 UR4, UR4, -UR6, URZ ;  /* 0x8000000604047290 */ /* 0x000fe4000fffe03f */
[----:B------:R-:W-:Y:S02]  /*6e00*/  UIADD3 UR6, UR5, 0x3f, URZ ;  /* 0x0000003f05067890 */ /* 0x000fe4000fffe03f */
[----:B------:R-:W-:Y:S02]  /*6e10*/  USHF.R.S32.HI UR5, URZ, 0x1f, UR4 ;  /* 0x0000001f3f057899 */ /* 0x000fe40008011404 */
[----:B------:R-:W-:Y:S02]  /*6e20*/  USHF.R.S32.HI UR7, URZ, 0x1f, UR6 ;  /* 0x0000001f3f077899 */ /* 0x000fe40008011406 */
[----:B------:R-:W-:Y:S02]  /*6e30*/  ULEA.HI UR5, UR5, UR4, URZ, 0x6 ;  /* 0x0000000405057291 */ /* 0x000fe4000f8f303f */
[----:B------:R-:W-:-:S02]  /*6e40*/  ULEA.HI UR4, UR7, UR6, URZ, 0x6 ;  /* 0x0000000607047291 */ /* 0x000fc4000f8f303f */
[----:B------:R-:W-:Y:S02]  /*6e50*/  USHF.R.S32.HI UR5, URZ, 0x6, UR5 ;  /* 0x000000063f057899 */ /* 0x000fe40008011405 */
[----:B------:R-:W-:-:S04]  /*6e60*/  USHF.R.S32.HI UR4, URZ, 0x6, UR4 ;  /* 0x000000063f047899 */ /* 0x000fc80008011404 */
[----:B------:R-:W-:-:S04]  /*6e70*/  VIMNMX R4, RZ, UR5, !PT ;  /* 0x00000005ff047c48 */ /* 0x000fc8000ffe0100 */
[----:B------:R-:W-:-:S13]  /*6e80*/  ISETP.LT.AND P0, PT, R4, UR4, PT ;  /* 0x0000000404007c0c */ /* 0x000fda000bf01270 */
[----:B------:R-:W-:Y:S05]  /*6e90*/  @!P0 BRA `(.L_x_2217) ;  /* 0x0000002000748947 */ /* 0x000fea0003800000 */
[----:B------:R-:W-:Y:S01]  /*6ea0*/  USHF.R.S32.HI UR5, URZ, 0x1f, UR20 ;  /* 0x0000001f3f057899 */ /* 0x000fe20008011414 */
[----:B------:R-:W-:Y:S01]  /*6eb0*/  BSSY B1, `(.L_x_2217) ;  /* 0x000021b000017945 */ /* 0x000fe20003800000 */
[----:B------:R-:W-:Y:S01]  /*6ec0*/  ULDC.64 UR6, c[0x0][0x718] ;  /* 0x0001c60000067ab9 */ /* 0x000fe20000000a00 */
[----:B------:R-:W-:Y:S01]  /*6ed0*/  ULDC.64 UR14, c[0x0][0x730] ;  /* 0x0001cc00000e7ab9 */ /* 0x000fe20000000a00 */
[----:B------:R-:W-:Y:S01]  /*6ee0*/  UIMAD.WIDE.U32 UR8, UR20, UR6, URZ ;  /* 0x00000006140872a5 */ /* 0x000fe2000f8e003f */
[----:B------:R-:W-:Y:S01]  /*6ef0*/  IMAD.MOV.U32 R0, RZ, RZ, RZ ;  /* 0x000000ffff007224 */ /* 0x000fe200078e00ff */
[----:B------:R-:W-:Y:S02]  /*6f00*/  UIMAD UR6, UR5, UR6, URZ ;  /* 0x00000006050672a4 */ /* 0x000fe4000f8e023f */
[----:B------:R-:W-:Y:S02]  /*6f10*/  UIMAD UR5, UR5, UR14, URZ ;  /* 0x0000000e050572a4 */ /* 0x000fe4000f8e023f */
[----:B------:R-:W-:-:S02]  /*6f20*/  UIMAD UR6, UR20, UR7, UR6 ;  /* 0x00000007140672a4 */ /* 0x000fc4000f8e0206 */
[----:B------:R-:W-:Y:S01]  /*6f30*/  UIMAD UR10, UR20, UR15, UR5 ;  /* 0x0000000f140a72a4 */ /* 0x000fe2000f8e0205 */
[----:B------:R-:W-:Y:S01]  /*6f40*/  ULDC UR7, c[0x0][0x2e8] ;  /* 0x0000ba0000077ab9 */ /* 0x000fe20000000800 */
[----:B------:R-:W-:Y:S02]  /*6f50*/  USHF.R.S32.HI UR5, URZ, 0x1f, UR21 ;  /* 0x0000001f3f057899 */ /* 0x000fe40008011415 */
[----:B------:R-:W-:Y:S01]  /*6f60*/  UISETP.NE.AND UP0, UPT, UR7, 0x1, UPT ;  /* 0x000000010700788c */ /* 0x000fe2000bf05270 */
[----:B------:R-:W-:Y:S01]  /*6f70*/  ULDC.64 UR22, c[0x0][0x720] ;  /* 0x0001c80000167ab9 */ /* 0x000fe20000000a00 */
[----:B------:R-:W-:Y:S01]  /*6f80*/  ELECT P0, URZ, PT ;  /* 0x00000000003f782f */ /* 0x000fe20003800000 */
[----:B------:R-:W-:Y:S02]  /*6f90*/  UIMAD UR7, UR5, UR22, URZ ;  /* 0x00000016050772a4 */ /* 0x000fe4000f8e023f */
[----:B------:R-:W-:Y:S02]  /*6fa0*/  UIADD3 UR9, UR9, UR6, URZ ;  /* 0x0000000609097290 */ /* 0x000fe4000fffe03f */
[----:B------:R-:W-:-:S02]  /*6fb0*/  UIMAD.WIDE.U32 UR12, UR20, UR14, URZ ;  /* 0x0000000e140c72a5 */ /* 0x000fc4000f8e003f */
[----:B------:R-:W-:Y:S01]  /*6fc0*/  UIMAD UR6, UR21, UR23, UR7 ;  /* 0x00000017150672a4 */ /* 0x000fe2000f8e0207 */
[----:B------:R-:W-:Y:S01]  /*6fd0*/  ULDC.64 UR14, c[0x0][0x738] ;  /* 0x0001ce00000e7ab9 */ /* 0x000fe20000000a00 */
[----:B------:R-:W-:Y:S02]  /*6fe0*/  UIMAD.WIDE.U32 UR22, UR21, UR22, UR8 ;  /* 0x00000016151672a5 */ /* 0x000fe4000f8e0008 */
[----:B------:R-:W-:Y:S02]  /*6ff0*/  UIMAD UR5, UR5, UR14, URZ ;  /* 0x0000000e050572a4 */ /* 0x000fe4000f8e023f */
[----:B------:R-:W-:Y:S01]  /*7000*/  UIADD3 UR13, UR13, UR10, URZ ;  /* 0x0000000a0d0d7290 */ /* 0x000fe2000fffe03f */
[----:B------:R-:W-:Y:S01]  /*7010*/  @UP0 ULDC UR8, c[0x0][0x2ec] ;  /* 0x0000bb0000080ab9 */ /* 0x000fe20000000800 */
[----:B------:R-:W-:Y:S02]  /*7020*/  UIMAD UR5, UR21, UR15, UR5 ;  /* 0x0000000f150572a4 */ /* 0x000fe4000f8e0205 */
[----:B------:R-:W-:-:S02]  /*7030*/  UIMAD.WIDE.U32 UR8, UR20, UR8, URZ ;  /* 0x00000008140872a5 */ /* 0x000fc4000f8e003f */
[----:B------:R-:W-:Y:S01]  /*7040*/  UIMAD.WIDE.U32 UR14, UR21, UR14, UR12 ;  /* 0x0000000e150e72a5 */ /* 0x000fe2000f8e000c */
[----:B------:R-:W-:Y:S02]  /*7050*/  @UP0 ULDC UR7, c[0x0][0x2f0] ;  /* 0x0000bc0000070ab9 */ /* 0x000fe40000000800 */
[----:B------:R-:W-:Y:S01]  /*7060*/  UMOV UR12, UR20 ;  /* 0x00000014000c7c82 */ /* 0x000fe20008000000 */
        /* <DEDUP_REMOVED lines=9> */
.L_x_2247:
        /* <DEDUP_REMOVED lines=15> */
.L_x_2220:
        /* <DEDUP_REMOVED lines=67> */
[----:B------:R-:W-:Y:S01]  /*7620*/  ISETP.GE.AND P1, PT, R4, R6, PT ;  /* 0x000000060400720c */ /* 0x000fe20003f26270 */
[----:B------:R-:W-:Y:S01]  /*7630*/  UTMALDG.4D [UR16], [UR48], desc[UR50] ;  /* 0x00003210300075b4 */ /* 0x000fe20008019000 */
[----:B------:R-:W-:Y:S01]  /*7640*/  UMOV UR60, UR12 ;  /* 0x0000000c003c7c82 */ /* 0x000fe20008000000 */
[----:B------:R-:W-:Y:S01]  /*7650*/  UMOV UR61, UR21 ;  /* 0x00000015003d7c82 */ /* 0x000fe20008000000 */
[----:B------:R1:W-:Y:S01]  /*7660*/  UTMALDG.4D [UR40], [UR48], desc[UR50] ;  /* 0x00003228300075b4 */ /* 0x0003e20008019000 */
[----:B------:R-:W-:Y:S01]  /*7670*/  UTMALDG.4D [UR24], [UR48], desc[UR50] ;  /* 0x00003218300075b4 */ /* 0x000fe20008019000 */
[----:B------:R2:W-:Y:S01]  /*7680*/  UBLKCP.S.G [UR56], [UR32], UR7 ;  /* 0x00000038200073ba */ /* 0x0005e20008000207 */
[----:B------:R3:W-:Y:S01]  /*7690*/  SYNCS.ARRIVE.TRANS64 RZ, [R16+URZ+0x26800], R5 ;  /* 0x0268000510ff79a7 */ /* 0x0007e2000800003f */
[----:B------:R4:W-:Y:S01]  /*76a0*/  UTMALDG.4D [UR8], [UR46], desc[UR54] ;  /* 0x000036082e0075b4 */ /* 0x0009e20008019000 */
[----:B-1----:R-:W-:Y:S01]  /*76b0*/  UIADD3 UR40, UR8, 0x4000, URZ ;  /* 0x0000400008287890 */ /* 0x002fe2000fffe03f */
[----:B------:R-:W-:Y:S01]  /*76c0*/  UMOV UR42, 0x40 ;  /* 0x00000040002a7882 */ /* 0x000fe20000000000 */
[----:B------:R-:W-:Y:S01]  /*76d0*/  UMOV UR43, UR11 ;  /* 0x0000000b002b7c82 */ /* 0x000fe20008000000 */
[----:B------:R-:W-:Y:S01]  /*76e0*/  UMOV UR44, UR12 ;  /* 0x0000000c002c7c82 */ /* 0x000fe20008000000 */
[----:B------:R-:W-:Y:S01]  /*76f0*/  UMOV UR41, UR9 ;  /* 0x0000000900297c82 */ /* 0x000fe20008000000 */
[----:B--2---:R-:W-:-:S02]  /*7700*/  UIADD3 UR32, UR8, 0x1000, URZ ;  /* 0x0000100008207890 */ /* 0x004fc4000fffe03f */
        /* <DEDUP_REMOVED lines=17> */
[----:B-1----:R-:W-:Y:S01]  /*7820*/  UIADD3 UR32, UR8, 0x6000, URZ ;  /* 0x0000600008207890 */ /* 0x002fe2000fffe03f */
        /* <DEDUP_REMOVED lines=8> */
[----:B---3--:R-:W-:Y:S05]  /*78b0*/  @P1 BRA `(.L_x_2221) ;  /* 0x0000001000f41947 */ /* 0x008fea0003800000 */
        /* <DEDUP_REMOVED lines=10> */
[----:B------:R2:W-:Y:S01]  /*7960*/  STL [R1], R5 ;  /* 0x0000000501007387 */ /* 0x0005e20000100800 */
[----:B-1----:R-:W-:Y:S01]  /*7970*/  LOP3.LUT R6, R6, 0x1f, RZ, 0xc0, !PT ;  /* 0x0000001f06067812 */ /* 0x002fe200078ec0ff */
[----:B------:R-:W-:Y:S06]  /*7980*/  @!P1 BRA `(.L_x_2222) ;  /* 0x0000000c00209947 */ /* 0x000fec0003800000 */
[----:B------:R-:W-:Y:S01]  /*7990*/  R2UR UR8, R5 ;  /* 0x00000000050872ca */ /* 0x000fe200000e0000 */
[----:B------:R-:W-:Y:S02]  /*79a0*/  IMAD.MOV.U32 R0, RZ, RZ, R4 ;  /* 0x000000ffff007224 */ /* 0x000fe400078e0004 */
[----:B------:R-:W-:-:S10]  /*79b0*/  IMAD.MOV.U32 R11, RZ, RZ, 0x1 ;  /* 0x00000001ff0b7424 */ /* 0x000fd400078e00ff */
[----:B------:R-:W-:-:S06]  /*79c0*/  UIADD3 UR7, UR7, -UR8, URZ ;  /* 0x8000000807077290 */ /* 0x000fcc000fffe03f */
[----:B------:R-:W-:-:S07]  /*79d0*/  IMAD.U32 R20, RZ, RZ, UR7 ;  /* 0x00000007ff147e24 */ /* 0x000fce000f8e00ff */
.L_x_2231:
[----:B--234-:R-:W-:-:S04]  /*79e0*/  SHF.L.U32 R21, R11, 0x1f, RZ ;  /* 0x0000001f0b157819 */ /* 0x01cfc800000006ff */
[----:B------:R-:W1:Y:S02]  /*79f0*/  SYNCS.PHASECHK.TRANS64.TRYWAIT P1, [R16+URZ+0x26840], R21 ;  /* 0x02684015100075a7 */ /* 0x000e64000802017f */
[----:B-1----:R-:W-:Y:S05]  /*7a00*/  @!P1 BRA `(.L_x_2223) ;  /* 0x0000001800ac9947 */ /* 0x002fea0003800000 */
.L_x_2248:
[----:B------:R-:W-:Y:S05]  /*7a10*/  @P0 BRA `(.L_x_2224) ;  /* 0x0000000000140947 */ /* 0x000fea0003800000 */
[----:B------:R-:W-:Y:S01]  /*7a20*/  ISETP.NE.AND P1, PT, R6, RZ, PT ;  /* 0x000000ff0600720c */ /* 0x000fe20003f25270 */
[----:B------:R-:W-:-:S04]  /*7a30*/  IMAD.MOV.U32 R3, RZ, RZ, 0x3100 ;  /* 0x00003100ff037424 */ /* 0x000fc800078e00ff */
[----:B------:R3:W-:Y:S08]  /*7a40*/  SYNCS.ARRIVE.TRANS64 RZ, [R16+URZ+0x26830], R3 ;  /* 0x0268300310ff79a7 */ /* 0x0007f0000800003f */
[----:B------:R-:W-:Y:S05]  /*7a50*/  @!P1 BRA `(.L_x_2224) ;  /* 0x0000000000049947 */ /* 0x000fea0003800000 */
[----:B------:R-:W-:Y:S01]  /*7a60*/  BPT.TRAP 0x1 ;  /* 0x000000040000795c */ /* 0x000fe20000300000 */
.L_x_2224:
        /* <DEDUP_REMOVED lines=43> */
.L_x_2249:
[----:B------:R-:W-:Y:S05]  /*7d20*/  @P0 BRA `(.L_x_2226) ;  /* 0x0000000000140947 */ /* 0x000fea0003800000 */
[----:B------:R-:W-:Y:S01]  /*7d30*/  ISETP.NE.AND P1, PT, R6, RZ, PT ;  /* 0x000000ff0600720c */ /* 0x000fe20003f25270 */
[----:B------:R-:W-:-:S04]  /*7d40*/  IMAD.MOV.U32 R2, RZ, RZ, 0x3100 ;  /* 0x00003100ff027424 */ /* 0x000fc800078e00ff */
[----:B------:R3:W-:Y:S08]  /*7d50*/  SYNCS.ARRIVE.TRANS64 RZ, [R16+URZ+0x26818], R2 ;  /* 0x0268180210ff79a7 */ /* 0x0007f0000800003f */
[----:B------:R-:W-:Y:S05]  /*7d60*/  @!P1 BRA `(.L_x_2226) ;  /* 0x0000000000049947 */ /* 0x000fea0003800000 */
[----:B------:R-:W-:Y:S01]  /*7d70*/  BPT.TRAP 0x1 ;  /* 0x000000040000795c */ /* 0x000fe20000300000 */
.L_x_2226:
        /* <DEDUP_REMOVED lines=43> */
.L_x_2250:
[----:B------:R-:W-:Y:S05]  /*8030*/  @P0 BRA `(.L_x_2228) ;  /* 0x0000000000140947 */ /* 0x000fea0003800000 */
[----:B------:R-:W-:Y:S01]  /*8040*/  ISETP.NE.AND P1, PT, R6, RZ, PT ;  /* 0x000000ff0600720c */ /* 0x000fe20003f25270 */
[----:B-123--:R-:W-:-:S04]  /*8050*/  IMAD.MOV.U32 R21, RZ, RZ, 0x3100 ;  /* 0x00003100ff157424 */ /* 0x00efc800078e00ff */
[----:B------:R4:W-:Y:S08]  /*8060*/  SYNCS.ARRIVE.TRANS64 RZ, [R16+URZ+0x26838], R21 ;  /* 0x0268381510ff79a7 */ /* 0x0009f0000800003f */
[----:B------:R-:W-:Y:S05]  /*8070*/  @!P1 BRA `(.L_x_2228) ;  /* 0x0000000000049947 */ /* 0x000fea0003800000 */
[----:B------:R-:W-:Y:S01]  /*8080*/  BPT.TRAP 0x1 ;  /* 0x000000040000795c */ /* 0x000fe20000300000 */
.L_x_2228:
        /* <DEDUP_REMOVED lines=38> */
.L_x_2252:
[----:B------:R-:W-:Y:S05]  /*82f0*/  @P0 BRA `(.L_x_2230) ;  /* 0x0000000000140947 */ /* 0x000fea0003800000 */
[----:B------:R-:W-:Y:S01]  /*8300*/  ISETP.NE.AND P1, PT, R6, RZ, PT ;  /* 0x000000ff0600720c */ /* 0x000fe20003f25270 */
[----:B------:R-:W-:-:S04]  /*8310*/  IMAD.MOV.U32 R5, RZ, RZ, 0x3100 ;  /* 0x00003100ff057424 */ /* 0x000fc800078e00ff */
[----:B------:R1:W-:Y:S08]  /*8320*/  SYNCS.ARRIVE.TRANS64 RZ, [R16+URZ+0x26810], R5 ;  /* 0x0268100510ff79a7 */ /* 0x0003f0000800003f */
[----:B------:R-:W-:Y:S05]  /*8330*/  @!P1 BRA `(.L_x_2230) ;  /* 0x0000000000049947 */ /* 0x000fea0003800000 */
[----:B------:R-:W-:Y:S01]  /*8340*/  BPT.TRAP 0x1 ;  /* 0x000000040000795c */ /* 0x000fe20000300000 */
.L_x_2230:
        /* <DEDUP_REMOVED lines=44> */
.L_x_2222:
[----:B--2---:R-:W2:Y:S01]  /*8610*/  LDL.LU R5, [R1] ;  /* 0x0000000001057983 */ /* 0x004ea20000300800 */
[----:B------:R-:W-:-:S04]  /*8620*/  IMAD.U32 R4, RZ, RZ, UR4 ;  /* 0x00000004ff047e24 */ /* 0x000fc8000f8e00ff */
[----:B------:R-:W-:Y:S01]  /*8630*/  VIADD R4, R4, 0xffffffff ;  /* 0xffffffff04047836 */ /* 0x000fe20000000000 */
[----:B--2---:R-:W-:-:S13]  /*8640*/  ISETP.NE.AND P1, PT, R5, RZ, PT ;  /* 0x000000ff0500720c */ /* 0x004fda0003f25270 */
[----:B------:R-:W-:Y:S05]  /*8650*/  @!P1 BRA `(.L_x_2221) ;  /* 0x00000004008c9947 */ /* 0x000fea0003800000 */
[----:B------:R-:W-:-:S04]  /*8660*/  SHF.L.U32 R13, R11, 0x1f, RZ ;  /* 0x0000001f0b0d7819 */ /* 0x000fc800000006ff */
[----:B------:R-:W1:Y:S02]  /*8670*/  SYNCS.PHASECHK.TRANS64.TRYWAIT P1, [R16+URZ+0x26840], R13 ;  /* 0x0268400d100075a7 */ /* 0x000e64000802017f */
[----:B-1----:R-:W-:Y:S05]  /*8680*/  @!P1 BRA `(.L_x_2232) ;  /* 0x0000000c00e09947 */ /* 0x002fea0003800000 */
.L_x_2253:
[----:B------:R-:W-:Y:S05]  /*8690*/  @P0 BRA `(.L_x_2233) ;  /* 0x0000000000140947 */ /* 0x000fea0003800000 */
[----:B------:R-:W-:Y:S01]  /*86a0*/  ISETP.NE.AND P1, PT, R6, RZ, PT ;  /* 0x000000ff0600720c */ /* 0x000fe20003f25270 */
[----:B------:R-:W-:-:S04]  /*86b0*/  IMAD.MOV.U32 R5, RZ, RZ, 0x3100 ;  /* 0x00003100ff057424 */ /* 0x000fc800078e00ff */
[----:B------:R2:W-:Y:S08]  /*86c0*/  SYNCS.ARRIVE.TRANS64 RZ, [R16+URZ+0x26830], R5 ;  /* 0x0268300510ff79a7 */ /* 0x0005f0000800003f */
[----:B------:R-:W-:Y:S05]  /*86d0*/  @!P1 BRA `(.L_x_2233) ;  /* 0x0000000000049947 */ /* 0x000fea0003800000 */
[----:B------:R-:W-:Y:S01]  /*86e0*/  BPT.TRAP 0x1 ;  /* 0x000000040000795c */ /* 0x000fe20000300000 */
.L_x_2233:
        /* <DEDUP_REMOVED lines=38> */
[----:B------:R-:W5:Y:S02]  /*8950*/  SYNCS.PHASECHK.TRANS64.TRYWAIT P1, [R16+URZ+0x26828], R13 ;  /* 0x0268280d100075a7 */ /* 0x000f64000802017f */
[----:B--2--5:R-:W-:Y:S05]  /*8960*/  @!P1 BRA `(.L_x_2234) ;  /* 0x0000000c003c9947 */ /* 0x024fea0003800000 */
.L_x_2254:
[----:B------:R-:W-:Y:S05]  /*8970*/  @P0 BRA `(.L_x_2235) ;  /* 0x0000000000140947 */ /* 0x000fea0003800000 */
[----:B------:R-:W-:Y:S01]  /*8980*/  ISETP.NE.AND P0, PT, R6, RZ, PT ;  /* 0x000000ff0600720c */ /* 0x000fe20003f05270 */
[----:B------:R-:W-:-:S04]  /*8990*/  IMAD.MOV.U32 R5, RZ, RZ, 0x3100 ;  /* 0x00003100ff057424 */ /* 0x000fc800078e00ff */
[----:B------:R1:W-:Y:S08]  /*89a0*/  SYNCS.ARRIVE.TRANS64 RZ, [R16+URZ+0x26818], R5 ;  /* 0x0268180510ff79a7 */ /* 0x0003f0000800003f */
[----:B------:R-:W-:Y:S05]  /*89b0*/  @!P0 BRA `(.L_x_2235) ;  /* 0x0000000000048947 */ /* 0x000fea0003800000 */
[----:B------:R-:W-:Y:S01]  /*89c0*/  BPT.TRAP 0x1 ;  /* 0x000000040000795c */ /* 0x000fe20000300000 */
.L_x_2235:
        /* <DEDUP_REMOVED lines=14> */
[----:B------:R-:W-:-:S02]  /*8ab0*/  IMAD.U32 R6, RZ, RZ, UR4 ;  /* 0x00000004ff067e24 */ /* 0x000fc4000f8e00ff */
[----:B------:R-:W-:Y:S01]  /*8ac0*/  IMAD.MOV.U32 R19, RZ, RZ, 0x1 ;  /* 0x00000001ff137424 */ /* 0x000fe200078e00ff */
[----:B------:R-:W-:Y:S01]  /*8ad0*/  UIADD3 UR8, UP0, UR35, UR22, URZ ;  /* 0x0000001623087290 */ /* 0x000fe2000ff1e03f */
[----:B------:R-:W-:Y:S01]  /*8ae0*/  VIADD R6, R6, 0xffffffff ;  /* 0xffffffff06067836 */ /* 0x000fe20000000000 */
[----:B------:R-:W-:Y:S02]  /*8af0*/  UIADD3 UR32, UR40, 0x15000, URZ ;  /* 0x0001500028207890 */ /* 0x000fe4000fffe03f */
[----:B------:R-:W-:Y:S02]  /*8b00*/  ULEA.HI.X.SX32 UR7, UR35, UR7, 0x1, UP0 ;  /* 0x0000000723077291 */ /* 0x000fe400080f0e3f */
[----:B-1----:R-:W-:Y:S01]  /*8b10*/  IMAD.U32 R5, RZ, RZ, UR8 ;  /* 0x00000008ff057e24 */ /* 0x002fe2000f8e00ff */
        /* <DEDUP_REMOVED lines=9> */
[----:B------:R-:W-:Y:S01]  /*8bb0*/  R2UR UR42, R10 ;  /* 0x000000000a2a72ca */ /* 0x000fe200000e0000 */
[----:B------:R-:W-:Y:S01]  /*8bc0*/  UMOV UR25, UR33 ;  /* 0x0000002100197c82 */ /* 0x000fe20008000000 */
[----:B------:R-:W-:Y:S01]  /*8bd0*/  R2UR UR43, R9 ;  /* 0x00000000092b72ca */ /* 0x000fe200000e0000 */
[----:B------:R-:W-:Y:S01]  /*8be0*/  UMOV UR27, UR35 ;  /* 0x00000023001b7c82 */ /* 0x000fe20008000000 */
[----:B------:R-:W-:Y:S01]  /*8bf0*/  UMOV UR17, UR33 ;  /* 0x0000002100117c82 */ /* 0x000fe20008000000 */
[----:B------:R1:W-:Y:S01]  /*8c00*/  UTMALDG.4D [UR32], [UR8], desc[UR30] ;  /* 0x00001e20080075b4 */ /* 0x0003e20008019000 */
[----:B------:R-:W-:Y:S01]  /*8c10*/  UMOV UR19, UR35 ;  /* 0x0000002300137c82 */ /* 0x000fe20008000000 */
[----:B------:R-:W-:Y:S01]  /*8c20*/  UMOV UR41, UR33 ;  /* 0x0000002100297c82 */ /* 0x000fe20008000000 */
[----:B------:R-:W-:Y:S01]  /*8c30*/  UMOV UR7, 0x10 ;  /* 0x0000001000077882 */ /* 0x000fe20000000000 */
[----:B------:R-:W-:Y:S01]  /*8c40*/  IMAD.MOV.U32 R4, RZ, RZ, R6 ;  /* 0x000000ffff047224 */ /* 0x000fe200078e0006 */
[----:B------:R1:W-:Y:S01]  /*8c50*/  UTMALDG.4D [UR24], [UR8], desc[UR30] ;  /* 0x00001e18080075b4 */ /* 0x0003e20008019000 */
[----:B------:R1:W-:Y:S04]  /*8c60*/  UTMALDG.4D [UR16], [UR8], desc[UR30] ;  /* 0x00001e10080075b4 */ /* 0x0003e80008019000 */
[----:B------:R1:W-:Y:S02]  /*8c70*/  UBLKCP.S.G [UR40], [UR42], UR7 ;  /* 0x000000282a0073ba */ /* 0x0003e40008000207 */
[----:B-1----:R-:W-:Y:S01]  /*8c80*/  NOP ;  /* 0x0000000000007918 */ /* 0x002fe20000000000 */
.L_x_2221:
[----:B------:R-:W1:Y:S01]  /*8c90*/  S2R R0, SR_TID.X ;  /* 0x0000000000007919 */ /* 0x000e620000002100 */
[----:B------:R-:W-:Y:S01]  /*8ca0*/  IMAD R3, R19, 0x8, R16 ;  /* 0x0000000813037824 */ /* 0x000fe200078e0210 */
[----:B-1----:R-:W-:Y:S02]  /*8cb0*/  LOP3.LUT R2, R0, 0x7f, RZ, 0xc0, !PT ;  /* 0x0000007f00027812 */ /* 0x002fe400078ec0ff */
[----:B------:R-:W-:Y:S02]  /*8cc0*/  SHF.L.U32 R0, R11, 0x1f, RZ ;  /* 0x0000001f0b007819 */ /* 0x000fe400000006ff */
[----:B------:R-:W-:Y:S02]  /*8cd0*/  ISETP.NE.AND P1, PT, R2, RZ, PT ;  /* 0x000000ff0200720c */ /* 0x000fe40003f25270 */
[----:B------:R-:W1:Y:S02]  /*8ce0*/  SYNCS.PHASECHK.TRANS64.TRYWAIT P0, [R3+URZ+0x26840], R0 ;  /* 0x02684000030075a7 */ /* 0x000e64000800017f */
[----:B-1----:R-:W-:Y:S09]  /*8cf0*/  @!P0 BRA `(.L_x_2236) ;  /* 0x00000008006c8947 */ /* 0x002ff20003800000 */
.L_x_2255:
[----:B------:R-:W-:Y:S05]  /*8d00*/  @P1 BRA `(.L_x_2237) ;  /* 0x0000000000181947 */ /* 0x000fea0003800000 */
[----:B------:R-:W1:Y:S01]  /*8d10*/  S2R R2, SR_TID.X ;  /* 0x0000000000027919 */ /* 0x000e620000002100 */
[----:B------:R-:W-:-:S04]  /*8d20*/  IMAD.MOV.U32 R0, RZ, RZ, 0x3100 ;  /* 0x00003100ff007424 */ /* 0x000fc800078e00ff */
[----:B------:R1:W-:Y:S02]  /*8d30*/  SYNCS.ARRIVE.TRANS64 RZ, [R3+URZ+0x26830], R0 ;  /* 0x0268300003ff79a7 */ /* 0x0003e4000800003f */
[----:B-1----:R-:W-:-:S13]  /*8d40*/  LOP3.LUT P0, RZ, R2, 0x1f, RZ, 0xc0, !PT ;  /* 0x0000001f02ff7812 */ /* 0x002fda000780c0ff */
[----:B------:R-:W-:Y:S05]  /*8d50*/  @!P0 BRA `(.L_x_2237) ;  /* 0x0000000000048947 */ /* 0x000fea0003800000 */
[----:B------:R-:W-:Y:S01]  /*8d60*/  BPT.TRAP 0x1 ;  /* 0x000000040000795c */ /* 0x000fe20000300000 */
.L_x_2237:
[----:B------:R-:W-:Y:S01]  /*8d70*/  R2UR UR35, R4 ;  /* 0x00000000042372ca */ /* 0x000fe200000e0000 */
[C-C-:B------:R-:W-:Y:S01]  /*8d80*/  IMAD R0, R19.reuse, 0x3000, R16.reuse ;  /* 0x0000300013007824 */ /* 0x140fe200078e0210 */
[----:B------:R-:W-:Y:S01]  /*8d90*/  IADD3 R8, P0, R8, 0x1f0, RZ ;  /* 0x000001f008087810 */ /* 0x000fe20007f1e0ff */
[----:B--234-:R-:W-:Y:S01]  /*8da0*/  IMAD R16, R19, 0x100, R16 ;  /* 0x0000010013107824 */ /* 0x01cfe200078e0210 */
        /* <DEDUP_REMOVED lines=43> */
.L_x_2218:
[----:B------:R-:W-:Y:S05]  /*9060*/  BSYNC B1 ;  /* 0x0000000000017941 */ /* 0x000fea0003800000 */
.L_x_2217:
[----:B------:R-:W-:-:S03]  /*9070*/  UMOV UR7, 0xffffffff ;  /* 0xffffffff00077882 */ /* 0x000fc60000000000 */
[----:B------:R-:W-:Y:S05]  /*9080*/  BRA.DIV UR7, `(.L_x_2238) ;  /* 0x00000006079c7947 */ /* 0x000fea000b800000 */
[----:B------:R-:W-:-:S13]  /*9090*/  ELECT P6, URZ, PT ;  /* 0x00000000003f782f */ /* 0x000fda00038c0000 */
.L_x_2258:
[----:B------:R-:W-:Y:S05]  /*90a0*/  @!P6 BRA `(.L_x_2191) ;  /* 0x000000000084e947 */ /* 0x000fea0003800000 */
[----:B------:R-:W-:-:S06]  /*90b0*/  ULOP3.LUT UR7, UR38, 0x2, URZ, 0xfc, !UPT ;  /* 0x0000000226077892 */ /* 0x000fcc000f8efc3f */
[----:B------:R-:W-:-:S05]  /*90c0*/  IMAD.U32 R2, RZ, RZ, UR7 ;  /* 0x00000007ff027e24 */ /* 0x000fca000f8e00ff */
[----:B------:R-:W-:-:S13]  /*90d0*/  ISETP.NE.AND P2, PT, R2, 0x3, PT ;  /* 0x000000030200780c */ /* 0x000fda0003f45270 */
[----:B------:R-:W-:Y:S05]  /*90e0*/  @!P2 BRA `(.L_x_2239) ;  /* 0x000000000004a947 */ /* 0x000fea0003800000 */
[----:B------:R-:W-:Y:S01]  /*90f0*/  BPT.TRAP 0x1 ;  /* 0x000000040000795c */ /* 0x000fe20000300000 */
.L_x_2239:
        /* <DEDUP_REMOVED lines=15> */
.L_x_2259:
[----:B------:R-:W2:Y:S02]  /*91f0*/  SYNCS.PHASECHK.TRANS64.TRYWAIT P0, [R3+URZ], R2 ;  /* 0x00000002030075a7 */ /* 0x000ea4000800017f */
[----:B--2---:R-:W-:Y:S05]  /*9200*/  @!P0 BRA `(.L_x_2241) ;  /* 0x0000000400708947 */ /* 0x004fea0003800000 */
.L_x_2260:
[----:B------:R-:W-:Y:S05]  /*9210*/  @!P2 BRA `(.L_x_2242) ;  /* 0x000000000004a947 */ /* 0x000fea0003800000 */
[----:B------:R-:W-:Y:S01]  /*9220*/  BPT.TRAP 0x1 ;  /* 0x000000040000795c */ /* 0x000fe20000300000 */
.L_x_2242:
[----:B--2---:R-:W-:-:S04]  /*9230*/  VIADD R3, R7, 0x26840 ;  /* 0x0002684007037836 */ /* 0x004fc80000000000 */
[----:B------:R-:W-:-:S04]  /*9240*/  IMAD R0, R0, 0x8, R3 ;  /* 0x0000000800007824 */ /* 0x000fc800078e0203 */
[----:B------:R-:W2:Y:S02]  /*9250*/  SYNCS.PHASECHK.TRANS64.TRYWAIT P0, [R0+URZ], R5 ;  /* 0x00000005000075a7 */ /* 0x000ea4000800017f */
[----:B--2---:R-:W-:Y:S05]  /*9260*/  @!P0 BRA `(.L_x_2243) ;  /* 0x00000004006c8947 */ /* 0x004fea0003800000 */
.L_x_2261:
[----:B------:R-:W-:-:S07]  /*9270*/  IMAD R3, R4, 0x8, R3 ;  /* 0x0000000804037824 */ /* 0x000fce00078e0203 */
.L_x_2244:
[----:B---3--:R3:W4:Y:S02]  /*9280*/  SYNCS.PHASECHK.TRANS64.TRYWAIT P0, [R3+URZ], R2 ;  /* 0x00000002030075a7 */ /* 0x008724000800017f */
[----:B----4-:R-:W-:Y:S05]  /*9290*/  @!P0 NANOSLEEP.SYNCS 0x989680 ;  /* 0x009896800000895d */ /* 0x010fea0003900000 */
[----:B------:R-:W4:Y:S02]  /*92a0*/  @!P0 SYNCS.PHASECHK.TRANS64 P0, [R3+URZ], R2 ;  /* 0x00000002030085a7 */ /* 0x000f24000800007f */
[----:B----4-:R-:W-:Y:S05]  /*92b0*/  @!P0 BRA `(.L_x_2244) ;  /* 0xfffffffc00f08947 */ /* 0x010fea000383ffff */
.L_x_2191:
[----:B------:R-:W-:Y:S05]  /*92c0*/  BSYNC B0 ;  /* 0x0000000000007941 */ /* 0x000fea0003800000 */
.L_x_2189:
[----:B------:R-:W-:Y:S05]  /*92d0*/  EXIT ;  /* 0x000000000000794d */ /* 0x000fea0003800000 */
.L_x_2159:
[----:B------:R-:W-:Y:S02]  /*92e0*/  IMAD.MOV.U32 R13, RZ, RZ, R19 ;  /* 0x000000ffff0d7224 */ /* 0x000fe400078e0013 */
[----:B------:R-:W-:Y:S02]  /*92f0*/  IMAD.MOV.U32 R12, RZ, RZ, RZ ;  /* 0x000000ffff0c7224 */ /* 0x000fe400078e00ff */
[----:B------:R-:W-:Y:S02]  /*9300*/  IMAD.MOV.U32 R11, RZ, RZ, 0x1f ;  /* 0x0000001fff0b7424 */ /* 0x000fe400078e00ff */
[----:B------:R-:W-:-:S07]  /*9310*/  IMAD.MOV.U32 R15, RZ, RZ, -0x1 ;  /* 0xffffffffff0f7424 */ /* 0x000fce00078e00ff */
[----:B------:R-:W-:Y:S05]  /*9320*/  WARPSYNC.COLLECTIVE R15, `(.L_x_2245) ;  /* 0x000000000f087348 */ /* 0x000fea0003c00000 */
[----:B------:R1:W2:Y:S02]  /*9330*/  SHFL.IDX P6, R14, R13, R12, R11 ;  /* 0x0000000c0d0e7389 */ /* 0x0002a400000c000b */
[----:B-12---:R-:W-:Y:S01]  /*9340*/  ENDCOLLECTIVE ;  /* 0x000000000000791b */ /* 0x006fe20003800000 */
.L_x_2245:
[----:B------:R-:W-:Y:S05]  /*9350*/  BRA `(.L_x_2246) ;  /* 0xffffff7c00b87947 */ /* 0x000fea000383ffff */
.L_x_2161:
[----:B--2---:R2:W3:Y:S02]  /*9360*/  SYNCS.PHASECHK.TRANS64.TRYWAIT P0, [R2+URZ+0x26800], R5 ;  /* 0x02680005020075a7 */ /* 0x0044e4000800017f */
[----:B---3--:R-:W-:Y:S05]  /*9370*/  @!P0 NANOSLEEP.SYNCS 0x989680 ;  /* 0x009896800000895d */ /* 0x008fea0003900000 */
[----:B------:R-:W3:Y:S02]  /*9380*/  @!P0 SYNCS.PHASECHK.TRANS64 P0, [R2+URZ+0x26800], R5 ;  /* 0x02680005020085a7 */ /* 0x000ee4000800007f */
[----:B---3--:R-:W-:Y:S05]  /*9390*/  @!P0 BRA `(.L_x_2161) ;  /* 0xfffffffc00f08947 */ /* 0x008fea000383ffff */
[----:B------:R-:W-:Y:S05]  /*93a0*/  BRA `(.L_x_2160) ;  /* 0xffffff7c00e07947 */ /* 0x000fea000383ffff */
.L_x_2166:
[----:B--2---:R-:W-:-:S04]  /*93b0*/  IMAD.U32 R5, RZ, RZ, UR7 ;  /* 0x00000007ff057e24 */ /* 0x004fc8000f8e00ff */
[----:B------:R2:W3:Y:S03]  /*93c0*/  SYNCS.PHASECHK.TRANS64.TRYWAIT P1, [R5+URZ+0x26810], R6 ;  /* 0x02681006050075a7 */ /* 0x0004e6000802017f */
[----:B---3--:R-:W-:Y:S05]  /*93d0*/  @!P1 NANOSLEEP.SYNCS 0x989680 ;  /* 0x009896800000995d */ /* 0x008fea0003900000 */
[----:B------:R-:W3:Y:S02]  /*93e0*/  @!P1 SYNCS.PHASECHK.TRANS64 P1, [R5+URZ+0x26810], R6 ;  /* 0x02681006050095a7 */ /* 0x000ee4000802007f */
[----:B---3--:R-:W-:Y:S05]  /*93f0*/  @!P1 BRA `(.L_x_2166) ;  /* 0xfffffffc00ec9947 */ /* 0x008fea000383ffff */
[----:B------:R-:W-:Y:S05]  /*9400*/  BRA `(.L_x_2165) ;  /* 0xffffff8800387947 */ /* 0x000fea000383ffff */
.L_x_2170:
[----:B------:R-:W-:-:S04]  /*9410*/  IMAD.U32 R5, RZ, RZ, UR7 ;  /* 0x00000007ff057e24 */ /* 0x000fc8000f8e00ff */
[----:B------:R1:W1:Y:S03]  /*9420*/  SYNCS.PHASECHK.TRANS64.TRYWAIT P1, [R5+URZ+0x26830], R6 ;  /* 0x02683006050075a7 */ /* 0x000266000802017f */
[----:B-1----:R-:W-:Y:S05]  /*9430*/  @!P1 NANOSLEEP.SYNCS 0x989680 ;  /* 0x009896800000995d */ /* 0x002fea0003900000 */
[----:B------:R-:W1:Y:S02]  /*9440*/  @!P1 SYNCS.PHASECHK.TRANS64 P1, [R5+URZ+0x26830], R6 ;  /* 0x02683006050095a7 */ /* 0x000e64000802007f */
[----:B-1----:R-:W-:Y:S05]  /*9450*/  @!P1 BRA `(.L_x_2170) ;  /* 0xfffffffc00ec9947 */ /* 0x002fea000383ffff */
[----:B------:R-:W-:Y:S05]  /*9460*/  BRA `(.L_x_2169) ;  /* 0xffffff8c00407947 */ /* 0x000fea000383ffff */
.L_x_2219:
[----:B-1----:R1:W2:Y:S02]  /*9470*/  SYNCS.PHASECHK.TRANS64.TRYWAIT P0, [R16+URZ+0x26820], R3 ;  /* 0x02682003100075a7 */ /* 0x0022a4000800017f */
[----:B--2---:R-:W-:Y:S05]  /*9480*/  @!P0 NANOSLEEP.SYNCS 0x989680 ;  /* 0x009896800000895d */ /* 0x004fea0003900000 */
[----:B------:R-:W2:Y:S02]  /*9490*/  @!P0 SYNCS.PHASECHK.TRANS64 P0, [R16+URZ+0x26820], R3 ;  /* 0x02682003100085a7 */ /* 0x000ea4000800007f */
[----:B--2---:R-:W-:Y:S05]  /*94a0*/  @!P0 BRA `(.L_x_2219) ;  /* 0xfffffffc00f08947 */ /* 0x004fea000383ffff */
[----:B------:R-:W-:Y:S05]  /*94b0*/  BRA `(.L_x_2247) ;  /* 0xffffffdc00107947 */ /* 0x000fea000383ffff */
.L_x_2223:
[----:B-1----:R1:W3:Y:S02]  /*94c0*/  SYNCS.PHASECHK.TRANS64.TRYWAIT P1, [R16+URZ+0x26840], R21 ;  /* 0x02684015100075a7 */ /* 0x0022e4000802017f */
[----:B---3--:R-:W-:Y:S05]  /*94d0*/  @!P1 NANOSLEEP.SYNCS 0x989680 ;  /* 0x009896800000995d */ /* 0x008fea0003900000 */
[----:B------:R-:W3:Y:S02]  /*94e0*/  @!P1 SYNCS.PHASECHK.TRANS64 P1, [R16+URZ+0x26840], R21 ;  /* 0x02684015100095a7 */ /* 0x000ee4000802007f */
[----:B---3--:R-:W-:Y:S05]  /*94f0*/  @!P1 BRA `(.L_x_2223) ;  /* 0xfffffffc00f09947 */ /* 0x008fea000383ffff */
[----:B------:R-:W-:Y:S05]  /*9500*/  BRA `(.L_x_2248) ;  /* 0xffffffe400407947 */ /* 0x000fea000383ffff */
.L_x_2225:
[----:B--2---:R2:W3:Y:S02]  /*9510*/  SYNCS.PHASECHK.TRANS64.TRYWAIT P1, [R16+URZ+0x26828], R21 ;  /* 0x02682815100075a7 */ /* 0x0044e4000802017f */
[----:B---3--:R-:W-:Y:S05]  /*9520*/  @!P1 NANOSLEEP.SYNCS 0x989680 ;  /* 0x009896800000995d */ /* 0x008fea0003900000 */
[----:B------:R-:W3:Y:S02]  /*9530*/  @!P1 SYNCS.PHASECHK.TRANS64 P1, [R16+URZ+0x26828], R21 ;  /* 0x02682815100095a7 */ /* 0x000ee4000802007f */
[----:B---3--:R-:W-:Y:S05]  /*9540*/  @!P1 BRA `(.L_x_2225) ;  /* 0xfffffffc00f09947 */ /* 0x008fea000383ffff */
[----:B------:R-:W-:Y:S05]  /*9550*/  BRA `(.L_x_2249) ;  /* 0xffffffe400f07947 */ /* 0x000fea000383ffff */
.L_x_2227:
[----:B---3--:R3:W4:Y:S02]  /*9560*/  SYNCS.PHASECHK.TRANS64.TRYWAIT P1, [R16+URZ+0x26848], R21 ;  /* 0x02684815100075a7 */ /* 0x008724000802017f */
[----:B----4-:R-:W-:Y:S05]  /*9570*/  @!P1 NANOSLEEP.SYNCS 0x989680 ;  /* 0x009896800000995d */ /* 0x010fea0003900000 */
[----:B------:R-:W4:Y:S02]  /*9580*/  @!P1 SYNCS.PHASECHK.TRANS64 P1, [R16+URZ+0x26848], R21 ;  /* 0x02684815100095a7 */ /* 0x000f24000802007f */
[----:B----4-:R-:W-:Y:S05]  /*9590*/  @!P1 BRA `(.L_x_2227) ;  /* 0xfffffffc00f09947 */ /* 0x010fea000383ffff */
[----:B------:R-:W-:Y:S05]  /*95a0*/  BRA `(.L_x_2250) ;  /* 0xffffffe800a07947 */ /* 0x000fea000383ffff */
.L_x_2229:
[----:B------:R-:W-:-:S07]  /*95b0*/  SHF.L.U32 R5, R11, 0x1f, RZ ;  /* 0x0000001f0b057819 */ /* 0x000fce00000006ff */
.L_x_2251:
[----:B------:R1:W1:Y:S02]  /*95c0*/  SYNCS.PHASECHK.TRANS64.TRYWAIT P1, [R16+URZ+0x26820], R5 ;  /* 0x02682005100075a7 */ /* 0x000264000802017f */
[----:B-1----:R-:W-:Y:S05]  /*95d0*/  @!P1 NANOSLEEP.SYNCS 0x989680 ;  /* 0x009896800000995d */ /* 0x002fea0003900000 */
[----:B------:R-:W1:Y:S02]  /*95e0*/  @!P1 SYNCS.PHASECHK.TRANS64 P1, [R16+URZ+0x26820], R5 ;  /* 0x02682005100095a7 */ /* 0x000e64000802007f */
[----:B-1----:R-:W-:Y:S05]  /*95f0*/  @!P1 BRA `(.L_x_2251) ;  /* 0xfffffffc00f09947 */ /* 0x002fea000383ffff */
[----:B------:R-:W-:Y:S05]  /*9600*/  BRA `(.L_x_2252) ;  /* 0xffffffec00387947 */ /* 0x000fea000383ffff */
.L_x_2232:
[----:B-1----:R1:W2:Y:S02]  /*9610*/  SYNCS.PHASECHK.TRANS64.TRYWAIT P1, [R16+URZ+0x26840], R13 ;  /* 0x0268400d100075a7 */ /* 0x0022a4000802017f */
[----:B--2---:R-:W-:Y:S05]  /*9620*/  @!P1 NANOSLEEP.SYNCS 0x989680 ;  /* 0x009896800000995d */ /* 0x004fea0003900000 */
[----:B------:R-:W2:Y:S02]  /*9630*/  @!P1 SYNCS.PHASECHK.TRANS64 P1, [R16+URZ+0x26840], R13 ;  /* 0x0268400d100095a7 */ /* 0x000ea4000802007f */
[----:B--2---:R-:W-:Y:S05]  /*9640*/  @!P1 BRA `(.L_x_2232) ;  /* 0xfffffffc00f09947 */ /* 0x004fea000383ffff */
[----:B------:R-:W-:Y:S05]  /*9650*/  BRA `(.L_x_2253) ;  /* 0xfffffff0000c7947 */ /* 0x000fea000383ffff */
.L_x_2234:
[----:B--2---:R2:W1:Y:S02]  /*9660*/  SYNCS.PHASECHK.TRANS64.TRYWAIT P1, [R16+URZ+0x26828], R13 ;  /* 0x0268280d100075a7 */ /* 0x004464000802017f */
[----:B-1----:R-:W-:Y:S05]  /*9670*/  @!P1 NANOSLEEP.SYNCS 0x989680 ;  /* 0x009896800000995d */ /* 0x002fea0003900000 */
[----:B------:R-:W1:Y:S02]  /*9680*/  @!P1 SYNCS.PHASECHK.TRANS64 P1, [R16+URZ+0x26828], R13 ;  /* 0x0268280d100095a7 */ /* 0x000e64000802007f */
[----:B-1----:R-:W-:Y:S05]  /*9690*/  @!P1 BRA `(.L_x_2234) ;  /* 0xfffffffc00f09947 */ /* 0x002fea000383ffff */
[----:B------:R-:W-:Y:S05]  /*96a0*/  BRA `(.L_x_2254) ;  /* 0xfffffff000b07947 */ /* 0x000fea000383ffff */
.L_x_2236:
[----:B------:R1:W1:Y:S02]  /*96b0*/  SYNCS.PHASECHK.TRANS64.TRYWAIT P0, [R3+URZ+0x26840], R0 ;  /* 0x02684000030075a7 */ /* 0x000264000800017f */
[----:B-1----:R-:W-:Y:S05]  /*96c0*/  @!P0 NANOSLEEP.SYNCS 0x989680 ;  /* 0x009896800000895d */ /* 0x002fea0003900000 */
[----:B------:R-:W1:Y:S02]  /*96d0*/  @!P0 SYNCS.PHASECHK.TRANS64 P0, [R3+URZ+0x26840], R0 ;  /* 0x02684000030085a7 */ /* 0x000e64000800007f */
[----:B-1----:R-:W-:Y:S05]  /*96e0*/  @!P0 BRA `(.L_x_2236) ;  /* 0xfffffffc00f08947 */ /* 0x002fea000383ffff */
[----:B------:R-:W-:Y:S05]  /*96f0*/  BRA `(.L_x_2255) ;  /* 0xfffffff400807947 */ /* 0x000fea000383ffff */
.L_x_2238:
[----:B------:R-:W-:Y:S01]  /*9700*/  BSSY B1, `(.L_x_2256) ;  /* 0x0000006000017945 */ /* 0x000fe20003800000 */
[----:B------:R-:W-:-:S07]  /*9710*/  IMAD.MOV.U32 R15, RZ, RZ, -0x1 ;  /* 0xffffffffff0f7424 */ /* 0x000fce00078e00ff */
[----:B------:R-:W-:Y:S05]  /*9720*/  WARPSYNC.COLLECTIVE R15, `(.L_x_2257) ;  /* 0x000000000f0c7348 */ /* 0x000fea0003c00000 */
[----:B------:R-:W-:Y:S02]  /*9730*/  ELECT P6, UR62, PT ;  /* 0x00000000003e782f */ /* 0x000fe400038c0000 */
[----:B------:R-:W-:Y:S01]  /*9740*/  MOV R14, UR62 ;  /* 0x0000003e000e7c02 */ /* 0x000fe20008000f00 */
[----:B------:R-:W-:Y:S10]  /*9750*/  ENDCOLLECTIVE ;  /* 0x000000000000791b */ /* 0x000ff40003800000 */
.L_x_2257:
[----:B------:R-:W-:Y:S05]  /*9760*/  BSYNC B1 ;  /* 0x0000000000017941 */ /* 0x000fea0003800000 */
.L_x_2256:
[----:B------:R-:W-:Y:S05]  /*9770*/  BRA `(.L_x_2258) ;  /* 0xfffffff800487947 */ /* 0x000fea000383ffff */
.L_x_2240:
[----:B-1----:R1:W2:Y:S02]  /*9780*/  SYNCS.PHASECHK.TRANS64.TRYWAIT P0, [R6+URZ], R5 ;  /* 0x00000005060075a7 */ /* 0x0022a4000800017f */
[----:B--2---:R-:W-:Y:S05]  /*9790*/  @!P0 NANOSLEEP.SYNCS 0x989680 ;  /* 0x009896800000895d */ /* 0x004fea0003900000 */
[----:B------:R-:W2:Y:S02]  /*97a0*/  @!P0 SYNCS.PHASECHK.TRANS64 P0, [R6+URZ], R5 ;  /* 0x00000005060085a7 */ /* 0x000ea4000800007f */
[----:B--2---:R-:W-:Y:S05]  /*97b0*/  @!P0 BRA `(.L_x_2240) ;  /* 0xfffffffc00f08947 */ /* 0x004fea000383ffff */
[----:B------:R-:W-:Y:S05]  /*97c0*/  BRA `(.L_x_2259) ;  /* 0xfffffff800887947 */ /* 0x000fea000383ffff */
.L_x_2241:
[----:B--2---:R2:W3:Y:S02]  /*97d0*/  SYNCS.PHASECHK.TRANS64.TRYWAIT P0, [R3+URZ], R2 ;  /* 0x00000002030075a7 */ /* 0x0044e4000800017f */
[----:B---3--:R-:W-:Y:S05]  /*97e0*/  @!P0 NANOSLEEP.SYNCS 0x989680 ;  /* 0x009896800000895d */ /* 0x008fea0003900000 */
[----:B------:R-:W3:Y:S02]  /*97f0*/  @!P0 SYNCS.PHASECHK.TRANS64 P0, [R3+URZ], R2 ;  /* 0x00000002030085a7 */ /* 0x000ee4000800007f */
[----:B---3--:R-:W-:Y:S05]  /*9800*/  @!P0 BRA `(.L_x_2241) ;  /* 0xfffffffc00f08947 */ /* 0x008fea000383ffff */
[----:B------:R-:W-:Y:S05]  /*9810*/  BRA `(.L_x_2260) ;  /* 0xfffffff8007c7947 */ /* 0x000fea000383ffff */
.L_x_2243:
[----:B--2---:R2:W3:Y:S02]  /*9820*/  SYNCS.PHASECHK.TRANS64.TRYWAIT P0, [R0+URZ], R5 ;  /* 0x00000005000075a7 */ /* 0x0044e4000800017f */
[----:B---3--:R-:W-:Y:S05]  /*9830*/  @!P0 NANOSLEEP.SYNCS 0x989680 ;  /* 0x009896800000895d */ /* 0x008fea0003900000 */
[----:B------:R-:W3:Y:S02]  /*9840*/  @!P0 SYNCS.PHASECHK.TRANS64 P0, [R0+URZ], R5 ;  /* 0x00000005000085a7 */ /* 0x000ee4000800007f */
[----:B---3--:R-:W-:Y:S05]  /*9850*/  @!P0 BRA `(.L_x_2243) ;  /* 0xfffffffc00f08947 */ /* 0x008fea000383ffff */
[----:B------:R-:W-:Y:S05]  /*9860*/  BRA `(.L_x_2261) ;  /* 0xfffffff800807947 */ /* 0x000fea000383ffff */
.L_x_2262:
        /* <DEDUP_REMOVED lines=9> */
.L_x_3309:


//--------------------- .text._ZN7cutlass13device_kernelIN5flash11enable_sm90INS1_16FlashAttnBwdSm90INS1_25CollectiveMainloopBwdSm90ILi2ELi2ELi2EN4cute5tupleIJNS5_1CILi1EEES8_S8_EEENS6_IJNS7_ILi64EEENS7_ILi128EEENS7_ILi96EEEEEENS_10bfloat16_tEfNS_4arch4Sm90ELb1ELb0ELb0ELb0ELb1ELb1ELb0ELb0ELi2ELi1ELi2ELi1ELb1EEENS1_21CollectiveEpilogueBwdISD_SE_SG_Li256ELb0ELb0ELi1EEENS1_25SingleTileBwdLPTSchedulerILb0ELi128ELb1EEEEEEEEEvNT_6ParamsE --------------------------
	.section	.text._ZN7cutlass13device_kernelIN5flash11enable_sm90INS1_16FlashAttnBwdSm90INS1_25CollectiveMainloopBwdSm90ILi2ELi2ELi2EN4cute5tupleIJNS5_1CILi1EEES8_S8_EEENS6_IJNS7_ILi64EEENS7_ILi128EEENS7_ILi96EEEEEENS_10bfloat16_tEfNS_4arch4Sm90ELb1ELb0ELb0ELb0ELb1ELb1ELb0ELb0ELi2ELi1ELi2ELi1ELb1EEENS1_21CollectiveEpilogueBwdISD_SE_SG_Li256ELb0ELb0ELi1EEENS1_25SingleTileBwdLPTSchedulerILb0ELi128ELb1EEEEEEEEEvNT_6ParamsE,"ax",@progbits
	.align	128
.text._ZN7cutlass13device_kernelIN5flash11enable_sm90INS1_16FlashAttnBwdSm90INS1_25CollectiveMainloopBwdSm90ILi2ELi2ELi2EN4cute5tupleIJNS5_1CILi1EEES8_S8_EEENS6_IJNS7_ILi64EEENS7_ILi128EEENS7_ILi96EEEEEENS_10bfloat16_tEfNS_4arch4Sm90ELb1ELb0ELb0ELb0ELb1ELb1ELb0ELb0ELi2ELi1ELi2ELi1ELb1EEENS1_21CollectiveEpilogueBwdISD_SE_SG_Li256ELb0ELb0ELi1EEENS1_25SingleTileBwdLPTSchedulerILb0ELi128ELb1EEEEEEEEEvNT_6ParamsE:
        .type           _ZN7cutlass13device_kernelIN5flash11enable_sm90INS1_16FlashAttnBwdSm90INS1_25CollectiveMainloopBwdSm90ILi2ELi2ELi2EN4cute5tupleIJNS5_1CILi1EEES8_S8_EEENS6_IJNS7_ILi64EEENS7_ILi128EEENS7_ILi96EEEEEENS_10bfloat16_tEfNS_4arch4Sm90ELb1ELb0ELb0ELb0ELb1ELb1ELb0ELb0ELi2ELi1ELi2ELi1ELb1EEENS1_21CollectiveEpilogueBwdISD_SE_SG_Li256ELb0ELb0ELi1EEENS1_25SingleTileBwdLPTSchedulerILb0ELi128ELb1EEEEEEEEEvNT_6ParamsE,@function
        .size           _ZN7cutlass13device_kernelIN5flash11enable_sm90INS1_16FlashAttnBwdSm90INS1_25CollectiveMainloopBwdSm90ILi2ELi2ELi2EN4cute5tupleIJNS5_1CILi1EEES8_S8_EEENS6_IJNS7_ILi64EEENS7_ILi128EEENS7_ILi96EEEEEENS_10bfloat16_tEfNS_4arch4Sm90ELb1ELb0ELb0ELb0ELb1ELb1ELb0ELb0ELi2ELi1ELi2ELi1ELb1EEENS1_21CollectiveEpilogueBwdISD_SE_SG_Li256ELb0ELb0ELi1EEENS1_25SingleTileBwdLPTSchedulerILb0ELi128ELb1EEEEEEEEEvNT_6ParamsE,(.L_x_3310 - _ZN7cutlass13device_kernelIN5flash11enable_sm90INS1_16FlashAttnBwdSm90INS1_25CollectiveMainloopBwdSm90ILi2ELi2ELi2EN4cute5tupleIJNS5_1CILi1EEES8_S8_EEENS6_IJNS7_ILi64EEENS7_ILi128EEENS7_ILi96EEEEEENS_10bfloat16_tEfNS_4arch4Sm90ELb1ELb0ELb0ELb0ELb1ELb1ELb0ELb0ELi2ELi1ELi2ELi1ELb1EEENS1_21CollectiveEpilogueBwdISD_SE_SG_Li256ELb0ELb0ELi1EEENS1_25SingleTileBwdLPTSchedulerILb0ELi128ELb1EEEEEEEEEvNT_6ParamsE)
        .other          _ZN7cutlass13device_kernelIN5flash11enable_sm90INS1_16FlashAttnBwdSm90INS1_25CollectiveMainloopBwdSm90ILi2ELi2ELi2EN4cute5tupleIJNS5_1CILi1EEES8_S8_EEENS6_IJNS7_ILi64EEENS7_ILi128EEENS7_ILi96EEEEEENS_10bfloat16_tEfNS_4arch4Sm90ELb1ELb0ELb0ELb0ELb1ELb1ELb0ELb0ELi2ELi1ELi2ELi1ELb1EEENS1_21CollectiveEpilogueBwdISD_SE_SG_Li256ELb0ELb0ELi1EEENS1_25SingleTileBwdLPTSchedulerILb0ELi128ELb1EEEEEEEEEvNT_6ParamsE,@"STO_CUDA_ENTRY STV_DEFAULT"
_ZN7cutlass13device_kernelIN5flash11enable_sm90INS1_16FlashAttnBwdSm90INS1_25CollectiveMainloopBwdSm90ILi2ELi2ELi2EN4cute5tupleIJNS5_1CILi1EEES8_S8_EEENS6_IJNS7_ILi64EEENS7_ILi128EEENS7_ILi96EEEEEENS_10bfloat16_tEfNS_4arch4Sm90ELb1ELb0ELb0ELb0ELb1ELb1ELb0ELb0ELi2ELi1ELi2ELi1ELb1EEENS1_21CollectiveEpilogueBwdISD_SE_SG_Li256ELb0ELb0ELi1EEENS1_25SingleTileBwdLPTSchedulerILb0ELi128ELb1EEEEEEEEEvNT_6ParamsE:
        /* <DEDUP_REMOVED lines=30> */
.L_x_2264:
[----:B------:R-:W-:Y:S05]  /*01e0*/  BSYNC B0 ;  /* 0x0000000000007941 */ /* 0x000fea0003800000 */
.L_x_2263:
        /* <DEDUP_REMOVED lines=37> */
.L_x_2265:
        /* <DEDUP_REMOVED lines=22> */
.L_x_2266:
[----:B------:R-:W-:Y:S01]  /*05a0*/  PLOP3.LUT P0, PT, PT, PT, UP0, 0x80, 0x0 ;  /* 0x000000000000781c */ /* 0x000fe20003f0f008 */
[----:B------:R-:W-:Y:S01]  /*05b0*/  NOP ;  /* 0x0000000000007918 */ /* 0x000fe20000000000 */
[----:B------:R-:W-:Y:S01]  /*05c0*/  ULDC.64 UR46, c[0x0][0x208] ;  /* 0x00008200002e7ab9 */ /* 0x000fe20000000a00 */
[----:B-12-4-:R-:W-:Y:S10]  /*05d0*/  BAR.SYNC.DEFER_BLOCKING 0x0 ;  /* 0x0000000000007b1d */ /* 0x016ff40000010000 */
[----:B------:R-:W-:Y:S05]  /*05e0*/  @!P0 BRA `(.L_x_2267) ;  /* 0x0000005400a08947 */ /* 0x000fea0003800000 */
.L_x_2268:
        /* <DEDUP_REMOVED lines=32> */
.L_x_2269:
[----:B------:R-:W-:Y:S01]  /*07f0*/  ULDC UR7, c[0x0][0xb44] ;  /* 0x0002d10000077ab9 */ /* 0x000fe20000000800 */
[----:B------:R-:W-:Y:S01]  /*0800*/  UMOV UR37, UR10 ;  /* 0x0000000a00257c82 */ /* 0x000fe20008000000 */
[----:B------:R-:W-:-:S11]  /*0810*/  UISETP.NE.AND UP0, UPT, UR7, 0x1, UPT ;  /* 0x000000010700788c */ /* 0x000fd6000bf05270 */
[----:B------:R-:W-:Y:S02]  /*0820*/  @UP0 ULDC.64 UR8, c[0x0][0xb48] ;  /* 0x0002d20000080ab9 */ /* 0x000fe40000000a00 */
[----:B------:R-:W-:-:S04]  /*0830*/  UIMAD.WIDE.U32 UR4, UR10, UR8, URZ ;  /* 0x000000080a0472a5 */ /* 0x000fc8000f8e003f */
[----:B------:R-:W-:-:S04]  /*0840*/  @UP0 USHF.R.U32.HI UR37, URZ, UR9, UR5 ;  /* 0x000000093f250299 */ /* 0x000fc80008011605 */
[----:B------:R-:W-:-:S12]  /*0850*/  UIMAD UR4, UR37, UR7, URZ ;  /* 0x00000007250472a4 */ /* 0x000fd8000f8e023f */
.L_x_2270:
[----:B------:R-:W-:Y:S01]  /*0860*/  ULDC UR43, c[0x0][0xb38] ;  /* 0x0002ce00002b7ab9 */ /* 0x000fe20000000800 */
[----:B------:R-:W-:Y:S02]  /*0870*/  UIADD3 UR4, UR10, -UR4, URZ ;  /* 0x800000040a047290 */ /* 0x000fe4000fffe03f */
[----:B------:R-:W-:Y:S01]  /*0880*/  UISETP.NE.AND UP0, UPT, UR43, 0x1, UPT ;  /* 0x000000012b00788c */ /* 0x000fe2000bf05270 */
[----:B------:R-:W-:Y:S01]  /*0890*/  ULDC UR5, c[0x0][0xb44] ;  /* 0x0002d10000057ab9 */ /* 0x000fe20000000800 */
[----:B------:R-:W-:Y:S02]  /*08a0*/  ULOP3.LUT UR40, URZ, UR37, URZ, 0x33, !UPT ;  /* 0x000000253f287292 */ /* 0x000fe4000f8e333f */
[----:B------:R-:W-:-:S07]  /*08b0*/  UIMAD UR6, UR6, UR5, UR4 ;  /* 0x00000005060672a4 */ /* 0x000fce000f8e0204 */
[----:B------:R-:W-:Y:S01]  /*08c0*/  @UP0 ULDC UR4, c[0x0][0xb3c] ;  /* 0x0002cf0000040ab9 */ /* 0x000fe20000000800 */
[----:B------:R-:W-:Y:S01]  /*08d0*/  @UP0 ULDC UR7, c[0x0][0xb40] ;  /* 0x0002d00000070ab9 */ /* 0x000fe20000000800 */
[----:B------:R-:W-:Y:S02]  /*08e0*/  UIMAD.WIDE.U32 UR4, UR6, UR4, URZ ;  /* 0x00000004060472a5 */ /* 0x000fe4000f8e003f */
[----:B------:R-:W-:Y:S02]  /*08f0*/  UMOV UR44, UR6 ;  /* 0x00000006002c7c82 */ /* 0x000fe40008000000 */
[----:B------:R-:W-:-:S03]  /*0900*/  @UP0 USHF.R.U32.HI UR44, URZ, UR7, UR5 ;  /* 0x000000073f2c0299 */ /* 0x000fc60008011605 */
[----:B------:R-:W-:Y:S01]  /*0910*/  ULDC UR5, c[0x0][0xb2c] ;  /* 0x0002cb0000057ab9 */ /* 0x000fe20000000800 */
[----:B------:R-:W-:Y:S02]  /*0920*/  UIADD3 UR4, -UR44, URZ, URZ ;  /* 0x0000003f2c047290 */ /* 0x000fe4000fffe13f */
[----:B------:R-:W-:Y:S01]  /*0930*/  ISETP.LE.AND P0, PT, RZ, UR44, PT ;  /* 0x0000002cff007c0c */ /* 0x000fe2000bf03270 */
[----:B------:R-:W-:Y:S02]  /*0940*/  UIADD3 UR40, UR40, UR5, URZ ;  /* 0x0000000528287290 */ /* 0x000fe4000fffe03f */
[----:B------:R-:W-:-:S10]  /*0950*/  UIMAD UR43, UR43, UR4, UR6 ;  /* 0x000000042b2b72a4 */ /* 0x000fd4000f8e0206 */
        /* <DEDUP_REMOVED lines=88> */
.L_x_2273:
        /* <DEDUP_REMOVED lines=15> */
.L_x_2272:
        /* <DEDUP_REMOVED lines=22> */
.L_x_2275:
        /* <DEDUP_REMOVED lines=15> */
.L_x_2274:
[----:B------:R-:W-:Y:S01]  /*1220*/  SHF.R.S32.HI R23, RZ, 0x1f, R22 ;  /* 0x0000001fff177819 */ /* 0x000fe20000011416 */
[----:B------:R-:W-:-:S03]  /*1230*/  UMOV UR4, 0xffffffff ;  /* 0xffffffff00047882 */ /* 0x000fc60000000000 */
[----:B------:R-:W-:-:S04]  /*1240*/  LEA.HI R0, R23, R22, RZ, 0x7 ;  /* 0x0000001617007211 */ /* 0x000fc800078f38ff */
[----:B------:R-:W-:Y:S01]  /*1250*/  SHF.R.S32.HI R19, RZ, 0x7, R0 ;  /* 0x00000007ff137819 */ /* 0x000fe20000011400 */
[----:B------:R-:W-:Y:S06]  /*1260*/  BRA.DIV UR4, `(.L_x_2276) ;  /* 0x0000008a04a47947 */ /* 0x000fec000b800000 */
[----:B------:R1:W2:Y:S02]  /*1270*/  SHFL.IDX PT, R14, R19, RZ, 0x1f ;  /* 0x00001fff130e7589 */ /* 0x0002a400000e0000 */
.L_x_2381:
        /* <DEDUP_REMOVED lines=15> */
.L_x_2277:
        /* <DEDUP_REMOVED lines=19> */
.L_x_2279:
        /* <DEDUP_REMOVED lines=123> */
.L_x_2290:
[----:B------:R-:W-:-:S06]  /*1c50*/  UISETP.NE.AND UP0, UPT, UR10, 0x3, UPT ;  /* 0x000000030a00788c */ /* 0x000fcc000bf05270 */
[----:B------:R-:W-:-:S13]  /*1c60*/  PLOP3.LUT P0, PT, PT, PT, UP0, 0x80, 0x0 ;  /* 0x000000000000781c */ /* 0x000fda0003f0f008 */
[----:B-1----:R-:W-:Y:S05]  /*1c70*/  @!P0 BRA `(.L_x_2280) ;  /* 0x0000000000048947 */ /* 0x002fea0003800000 */
[----:B------:R-:W-:Y:S01]  /*1c80*/  BPT.TRAP 0x1 ;  /* 0x000000040000795c */ /* 0x000fe20000300000 */
.L_x_2280:
[----:B------:R-:W-:Y:S01]  /*1c90*/  R2UR UR8, R2 ;  /* 0x00000000020872ca */ /* 0x000fe200000e0000 */
[----:B------:R-:W-:-:S05]  /*1ca0*/  IMAD.U32 R6, RZ, RZ, UR4 ;  /* 0x00000004ff067e24 */ /* 0x000fca000f8e00ff */
[----:B------:R-:W-:-:S07]  /*1cb0*/  SHF.L.U32 R6, R6, 0x1f, RZ ;  /* 0x0000001f06067819 */ /* 0x000fce00000006ff */
[----:B------:R-:W-:-:S09]  /*1cc0*/  ULEA UR8, UR5, UR8, 0x3 ;  /* 0x0000000805087291 */ /* 0x000fd2000f8e183f */
[----:B------:R1:W2:Y:S01]  /*1cd0*/  SYNCS.PHASECHK.TRANS64.TRYWAIT P1, [UR8+0x26810], R6 ;  /* 0x02681006ff0075a7 */ /* 0x0002a20008020148 */
[----:B------:R-:W-:Y:S05]  /*1ce0*/  @!P0 BRA `(.L_x_2281) ;  /* 0x0000000000048947 */ /* 0x000fea0003800000 */
[----:B------:R-:W-:Y:S01]  /*1cf0*/  BPT.TRAP 0x1 ;  /* 0x000000040000795c */ /* 0x000fe20000300000 */
.L_x_2281:
[----:B--2---:R-:W-:Y:S05]  /*1d00*/  @P1 BRA `(.L_x_2282) ;  /* 0x0000000000081947 */ /* 0x004fea0003800000 */
[----:B------:R-:W2:Y:S02]  /*1d10*/  SYNCS.PHASECHK.TRANS64.TRYWAIT P1, [UR8+0x26810], R6 ;  /* 0x02681006ff0075a7 */ /* 0x000ea40008020148 */
[----:B--2---:R-:W-:Y:S05]  /*1d20*/  @!P1 BRA `(.L_x_2283) ;  /* 0x0000008000289947 */ /* 0x004fea0003800000 */
.L_x_2282:
        /* <DEDUP_REMOVED lines=66> */
.L_x_2284:
[----:B------:R1:W1:Y:S01]  /*2150*/  SYNCS.PHASECHK.TRANS64.TRYWAIT P1, [UR8+0x26830], R6 ;  /* 0x02683006ff0075a7 */ /* 0x0002620008020148 */
[----:B------:R-:W-:Y:S05]  /*2160*/  @!P0 BRA `(.L_x_2285) ;  /* 0x0000000000048947 */ /* 0x000fea0003800000 */
[----:B------:R-:W-:Y:S01]  /*2170*/  BPT.TRAP 0x1 ;  /* 0x000000040000795c */ /* 0x000fe20000300000 */
.L_x_2285:
[----:B-1----:R-:W-:Y:S05]  /*2180*/  @P1 BRA `(.L_x_2286) ;  /* 0x0000000000081947 */ /* 0x002fea0003800000 */
[----:B------:R-:W1:Y:S02]  /*2190*/  SYNCS.PHASECHK.TRANS64.TRYWAIT P1, [UR8+0x26830], R6 ;  /* 0x02683006ff0075a7 */ /* 0x000e640008020148 */
[----:B-1----:R-:W-:Y:S05]  /*21a0*/  @!P1 BRA `(.L_x_2287) ;  /* 0x0000007c00209947 */ /* 0x002fea0003800000 */
.L_x_2286:
[----:B------:R-:W-:Y:S01]  /*21b0*/  R2UR UR11, R2 ;  /* 0x00000000020b72ca */ /* 0x000fe200000e0000 */
[----:B------:R-:W-:Y:S01]  /*21c0*/  WARPGROUP.ARRIVE ;  /* 0x00000000000079c5 */ /* 0x000fe20000000000 */
[----:B------:R-:W-:Y:S01]  /*21d0*/  UMOV UR15, 0x80000020 ;  /* 0x80000020000f7882 */ /* 0x000fe20000000000 */
[----:B------:R-:W-:Y:S01]  /*21e0*/  UIMAD UR13, UR39, -0x40, UR6 ;  /* 0xffffffc0270d78a4 */ /* 0x000fe2000f8e0206 */
[----:B------:R-:W-:-:S05]  /*21f0*/  ISETP.GT.AND P1, PT, R4, RZ, PT ;  /* 0x000000ff0400720c */ /* 0x000fca0003f24270 */
        /* <DEDUP_REMOVED lines=156> */
[----:B------:R-:W-:Y:S02]  /*2bc0*/  WARPGROUP.DEPBAR.LE gsb0, 0x0 ;  /* 0x00008000000079c5 */ /* 0x000fe40000010000 */
[----:B------:R-:W-:-:S06]  /*2bd0*/  WARPGROUP.ARRIVE ;  /* 0x00000000000079c5 */ /* 0x000fcc0000000000 */
[----:B------:R-:W-:Y:S01]  /*2be0*/  HGMMA.64x64x16.F32.BF16 R120, R192, gdesc[UR12], R120, gsb0 ;  /* 0x00e0000cc0787df0 */ /* 0x000fe20008001878 */
[----:B------:R-:W-:Y:S01]  /*2bf0*/  UIADD3 UR14, UR12, 0x202, URZ ;  /* 0x000002020c0e7890 */ /* 0x000fe2000fffe03f */
[----:B------:R-:W-:Y:S01]  /*2c00*/  R2UR UR12, R16 ;  /* 0x00000000100c72ca */ /* 0x000fe200000e0000 */
[----:B------:R-:W-:-:S12]  /*2c10*/  UMOV UR15, 0x80000020 ;  /* 0x80000020000f7882 */ /* 0x000fd80000000000 */
[----:B------:R-:W-:-:S04]  /*2c20*/  USHF.R.U32.HI UR12, URZ, 0x4, UR12 ;  /* 0x000000043f0c7899 */ /* 0x000fc8000801160c */
[----:B------:R-:W-:-:S04]  /*2c30*/  ULOP3.LUT UR12, UR12, 0x3fff, URZ, 0xc0, !UPT ;  /* 0x00003fff0c0c7892 */ /* 0x000fc8000f8ec03f */
[----:B------:R-:W-:-:S04]  /*2c40*/  ULOP3.LUT UR12, UR12, 0x10000, URZ, 0xfc, !UPT ;  /* 0x000100000c0c7892 */ /* 0x000fc8000f8efc3f */
[----:B------:R-:W-:-:S07]  /*2c50*/  ULEA UR16, UR5, UR12, 0xa ;  /* 0x0000000c05107291 */ /* 0x000fce000f8e503f */
[----:B------:R-:W-:Y:S01]  /*2c60*/  UMOV UR12, UR16 ;  /* 0x00000010000c7c82 */ /* 0x000fe20008000000 */
        /* <DEDUP_REMOVED lines=112> */
[----:B------:R-:W-:Y:S01]  /*3370*/  UIADD3 UR14, UR11, 0x40, URZ ;  /* 0x000000400b0e7890 */ /* 0x000fe2000fffe03f */
[----:B------:R-:W-:Y:S01]  /*3380*/  UMOV UR15, 0x80000020 ;  /* 0x80000020000f7882 */ /* 0x000fe20000000000 */
[----:B------:R-:W-:Y:S01]  /*3390*/  USHF.R.U32.HI UR13, URZ, 0x4, UR13 ;  /* 0x000000043f0d7899 */ /* 0x000fe2000801160d */
        /* <DEDUP_REMOVED lines=18> */
[----:B------:R-:W-:-:S03]  /*34c0*/  ULOP3.LUT UR11, UR13, 0x3fff, URZ, 0xc0, !UPT ;  /* 0x00003fff0d0b7892 */ /* 0x000fc6000f8ec03f */
[----:B------:R-:W-:Y:S01]  /*34d0*/  UMOV UR13, 0x40000040 ;  /* 0x40000040000d7882 */ /* 0x000fe20000000000 */
[----:B------:R-:W-:Y:S02]  /*34e0*/  UIADD3 UR17, UR11, 0x200, URZ ;  /* 0x000002000b117890 */ /* 0x000fe4000fffe03f */
[----:B------:R-:W-:Y:S01]  /*34f0*/  UIADD3 UR18, UR11, 0x400, URZ ;  /* 0x000004000b127890 */ /* 0x000fe2000fffe03f */
[----:B------:R-:W-:Y:S02]  /*3500*/  WARPGROUP.DEPBAR.LE gsb0, 0x0 ;  /* 0x00008000000079c5 */ /* 0x000fe40000010000 */
[----:B------:R-:W-:Y:S02]  /*3510*/  F2FP.BF16.F32.PACK_AB R120, R19, R15 ;  /* 0x0000000f1378723e */ /* 0x000fe400000010ff */
[----:B------:R-:W-:Y:S02]  /*3520*/  F2FP.BF16.F32.PACK_AB R122, R161, R160 ;  /* 0x000000a0a17a723e */ /* 0x000fe400000010ff */
[----:B------:R-:W-:-:S02]  /*3530*/  F2FP.BF16.F32.PACK_AB R121, R211, R210 ;  /* 0x000000d2d379723e */ /* 0x000fc400000010ff */
[----:B------:R-:W-:-:S04]  /*3540*/  F2FP.BF16.F32.PACK_AB R123, R124, R127 ;  /* 0x0000007f7c7b723e */ /* 0x000fc800000010ff */
        /* <DEDUP_REMOVED lines=160> */
.L_x_2288:
        /* <DEDUP_REMOVED lines=12> */
[----:B-1----:R-:W-:-:S05]  /*4010*/  SHF.R.U32.HI R5, RZ, 0x7, R5 ;  /* 0x00000007ff057819 */ /* 0x002fca0000011605 */
[C---:B------:R-:W-:Y:S02]  /*4020*/  VIADD R6, R5.reuse, 0x9 ;  /* 0x0000000905067836 */ /* 0x040fe40000000000 */
[----:B------:R-:W-:Y:S01]  /*4030*/  VIADD R5, R5, 0xc ;  /* 0x0000000c05057836 */ /* 0x000fe20000000000 */
        /* <DEDUP_REMOVED lines=31> */
.L_x_2289:
        /* <DEDUP_REMOVED lines=62> */
.L_x_2271:
        /* <DEDUP_REMOVED lines=23> */
.L_x_2292:
        /* <DEDUP_REMOVED lines=20> */
.L_x_2293:
        /* <DEDUP_REMOVED lines=18> */
.L_x_2294:
        /* <DEDUP_REMOVED lines=18> */
.L_x_2295:
        /* <DEDUP_REMOVED lines=110> */
[----:B------:R-:W-:Y:S01]  /*51e0*/  ULOP3.LUT UR4, URZ, UR37, URZ, 0x33, !UPT ;  /* 0x000000253f047292 */ /* 0x000fe2000f8e333f */
[----:B------:R-:W-:Y:S01]  /*51f0*/  ULDC UR5, c[0x0][0xb2c] ;  /* 0x0002cb0000057ab9 */ /* 0x000fe20000000800 */
[----:B------:R-:W-:Y:S02]  /*5200*/  ULDC.64 UR6, c[0x0][0x198] ;  /* 0x0000660000067ab9 */ /* 0x000fe40000000a00 */
[----:B------:R-:W-:Y:S02]  /*5210*/  UIADD3 UR42, UR4, UR5, URZ ;  /* 0x00000005042a7290 */ /* 0x000fe4000fffe03f */
[----:B------:R-:W-:Y:S02]  /*5220*/  UIADD3 UR4, UP0, UR6, 0x770, URZ ;  /* 0x0000077006047890 */ /* 0x000fe4000ff1e03f */
[----:B------:R-:W-:Y:S02]  /*5230*/  UIADD3 UR40, UR39, 0x6000, URZ ;  /* 0x0000600027287890 */ /* 0x000fe4000fffe03f */
[----:B------:R-:W-:-:S02]  /*5240*/  UIADD3.X UR5, URZ, UR7, URZ, UP0, !UPT ;  /* 0x000000073f057290 */ /* 0x000fc400087fe43f */
[----:B------:R-:W-:Y:S02]  /*5250*/  UIADD3 UR6, UP0, UR6, 0x670, URZ ;  /* 0x0000067006067890 */ /* 0x000fe4000ff1e03f */
[----:B------:R-:W-:Y:S02]  /*5260*/  USHF.L.U32 UR42, UR42, 0x7, URZ ;  /* 0x000000072a2a7899 */ /* 0x000fe4000800063f */
[----:B------:R-:W-:Y:S02]  /*5270*/  UIADD3 UR32, UR39, 0x8000, URZ ;  /* 0x0000800027207890 */ /* 0x000fe4000fffe03f */
[----:B------:R-:W-:Y:S02]  /*5280*/  UIADD3 UR24, UR39, 0xa000, URZ ;  /* 0x0000a00027187890 */ /* 0x000fe4000fffe03f */
[----:B------:R-:W-:Y:S02]  /*5290*/  UIADD3.X UR7, URZ, UR7, URZ, UP0, !UPT ;  /* 0x000000073f077290 */ /* 0x000fe400087fe43f */
[----:B------:R-:W-:-:S02]  /*52a0*/  UIADD3 UR16, UR39, 0x2000, URZ ;  /* 0x0000200027107890 */ /* 0x000fc4000fffe03f */
        /* <DEDUP_REMOVED lines=9> */
[----:B------:R-:W-:Y:S01]  /*5340*/  UMOV UR26, UR42 ;  /* 0x0000002a001a7c82 */ /* 0x000fe20008000000 */
[----:B------:R1:W-:Y:S01]  /*5350*/  UTMASTG.4D [UR40], [UR4] ;  /* 0x00000028040073b5 */ /* 0x0003e20008018000 */
        /* <DEDUP_REMOVED lines=9> */
[----:B------:R3:W-:Y:S01]  /*53f0*/  UTMASTG.4D [UR24], [UR4] ;  /* 0x00000018040073b5 */ /* 0x0007e20008018000 */
[----:B-1----:R-:W-:-:S02]  /*5400*/  UMOV UR40, UR39 ;  /* 0x0000002700287c82 */ /* 0x002fc40008000000 */
[----:B------:R3:W-:Y:S01]  /*5410*/  UTMASTG.4D [UR40], [UR6] ;  /* 0x00000028060073b5 */ /* 0x0007e20008018000 */
[----:B------:R3:W-:Y:S01]  /*5420*/  UTMASTG.4D [UR16], [UR6] ;  /* 0x00000010060073b5 */ /* 0x0007e20008018000 */
[----:B------:R3:W-:Y:S02]  /*5430*/  UTMASTG.4D [UR8], [UR6] ;  /* 0x00000008060073b5 */ /* 0x0007e40008018000 */
[----:B---3--:R0:W-:Y:S02]  /*5440*/  UTMACMDFLUSH ;  /* 0x00000000000079b7 */ /* 0x0081e40000000000 */
.L_x_2297:
[----:B------:R-:W-:Y:S05]  /*5450*/  BSYNC B0 ;  /* 0x0000000000007941 */ /* 0x000fea0003800000 */
.L_x_2296:
[----:B------:R-:W-:-:S04]  /*5460*/  DEPBAR.LE SB0, 0x0 ;  /* 0x000080000000791a */ /* 0x000fc80000000000 */
[----:B------:R-:W-:Y:S05]  /*5470*/  EXIT ;  /* 0x000000000000794d */ /* 0x000fea0003800000 */
.L_x_2291:
[----:B-1----:R-:W1:Y:S01]  /*5480*/  S2R R0, SR_TID.X ;  /* 0x0000000000007919 */ /* 0x002e620000002100 */
[----:B------:R-:W2:Y:S01]  /*5490*/  LDC.64 R4, c[0x0][0x820] ;  /* 0x00020800ff047b82 */ /* 0x000ea20000000a00 */
[----:B------:R-:W-:Y:S01]  /*54a0*/  USHF.R.S32.HI UR5, URZ, 0x1f, UR43 ;  /* 0x0000001f3f057899 */ /* 0x000fe2000801142b */
[----:B------:R-:W-:Y:S01]  /*54b0*/  BSSY B0, `(.L_x_2298) ;  /* 0x000003a000007945 */ /* 0x000fe20003800000 */
[----:B------:R-:W-:Y:S02]  /*54c0*/  ULOP3.LUT UR37, URZ, UR37, URZ, 0x33, !UPT ;  /* 0x000000253f257292 */ /* 0x000fe4000f8e333f */
[----:B------:R-:W-:-:S03]  /*54d0*/  USHF.R.S32.HI UR8, URZ, 0x1f, UR44 ;  /* 0x0000001f3f087899 */ /* 0x000fc6000801142c */
[----:B------:R-:W3:Y:S08]  /*54e0*/  LDC.64 R10, c[0x0][0x850] ;  /* 0x00021400ff0a7b82 */ /* 0x000ef00000000a00 */
[----:B------:R-:W4:Y:S08]  /*54f0*/  LDC R9, c[0x0][0xb2c] ;  /* 0x0002cb00ff097b82 */ /* 0x000f300000000800 */
[----:B------:R-:W5:Y:S01]  /*5500*/  LDC R8, c[0x0][0x808] ;  /* 0x00020200ff087b82 */ /* 0x000f620000000800 */
[----:B-1----:R-:W-:-:S07]  /*5510*/  VIADD R3, R0, 0xffffff80 ;  /* 0xffffff8000037836 */ /* 0x002fce0000000000 */
[----:B------:R-:W1:Y:S01]  /*5520*/  LDC.64 R14, c[0x0][0x858] ;  /* 0x00021600ff0e7b82 */ /* 0x000e620000000a00 */
[----:B------:R-:W-:-:S04]  /*5530*/  SHF.R.S32.HI R2, RZ, 0x1f, R3 ;  /* 0x0000001fff027819 */ /* 0x000fc80000011403 */
[----:B------:R-:W-:-:S03]  /*5540*/  LEA.HI R2, R2, R3, RZ, 0x2 ;  /* 0x0000000302027211 */ /* 0x000fc600078f10ff */
[----:B------:R-:W1:Y:S01]  /*5550*/  LDC.64 R16, c[0x0][0x828] ;  /* 0x00020a00ff107b82 */ /* 0x000e620000000a00 */
[----:B----4-:R-:W-:Y:S01]  /*5560*/  VIADD R19, R9, UR37 ;  /* 0x0000002509137c36 */ /* 0x010fe20008000000 */
[----:B------:R-:W-:Y:S02]  /*5570*/  LOP3.LUT R0, R2, 0x1ffffffc, RZ, 0xc0, !PT ;  /* 0x1ffffffc02007812 */ /* 0x000fe400078ec0ff */
[----:B------:R-:W-:-:S03]  /*5580*/  SHF.R.S32.HI R2, RZ, 0x2, R2 ;  /* 0x00000002ff027819 */ /* 0x000fc60000011402 */
[----:B------:R-:W-:-:S04]  /*5590*/  IMAD.IADD R0, R3, 0x1, -R0 ;  /* 0x0000000103007824 */ /* 0x000fc800078e0a00 */
[----:B------:R-:W-:Y:S02]  /*55a0*/  IMAD.SHL.U32 R6, R0, 0x8, RZ ;  /* 0x0000000800067824 */ /* 0x000fe400078e00ff */
[----:B--2---:R-:W-:Y:S02]  /*55b0*/  IMAD R0, R4, UR5, RZ ;  /* 0x0000000504007c24 */ /* 0x004fe4000f8e02ff */
[----:B------:R-:W-:Y:S01]  /*55c0*/  VIADD R18, R6, 0x40 ;  /* 0x0000004006127836 */ /* 0x000fe20000000000 */
[----:B------:R-:W-:Y:S01]  /*55d0*/  SHF.R.S32.HI R7, RZ, 0x1f, R6 ;  /* 0x0000001fff077819 */ /* 0x000fe20000011406 */
[----:B------:R-:W-:Y:S02]  /*55e0*/  IMAD R3, R5, UR43, R0 ;  /* 0x0000002b05037c24 */ /* 0x000fe4000f8e0200 */
[----:B---3--:R-:W-:Y:S02]  /*55f0*/  IMAD R0, R10, UR5, RZ ;  /* 0x000000050a007c24 */ /* 0x008fe4000f8e02ff */
[----:B------:R-:W-:-:S04]  /*5600*/  IMAD.WIDE.U32 R4, R4, UR43, R6 ;  /* 0x0000002b04047c25 */ /* 0x000fc8000f8e0006 */
[----:B------:R-:W-:Y:S02]  /*5610*/  IMAD.IADD R5, R5, 0x1, R3 ;  /* 0x0000000105057824 */ /* 0x000fe400078e0203 */
[----:B------:R-:W-:Y:S02]  /*5620*/  IMAD R3, R11, UR43, R0 ;  /* 0x0000002b0b037c24 */ /* 0x000fe4000f8e0200 */
[----:B-----5:R-:W-:Y:S02]  /*5630*/  IMAD R11, R19, -0x80, R8 ;  /* 0xffffff80130b7824 */ /* 0x020fe400078e0208 */
[----:B------:R-:W-:Y:S02]  /*5640*/  VIADD R0, R2, 0x40 ;  /* 0x0000004002007836 */ /* 0x000fe40000000000 */
[----:B------:R-:W-:Y:S01]  /*5650*/  IMAD.WIDE.U32 R8, R10, UR43, R6 ;  /* 0x0000002b0a087c25 */ /* 0x000fe2000f8e0006 */
[-C--:B------:R-:W-:Y:S02]  /*5660*/  ISETP.GE.AND P1, PT, R2, R11.reuse, PT ;  /* 0x0000000b0200720c */ /* 0x080fe40003f26270 */
[----:B------:R-:W-:Y:S01]  /*5670*/  ISETP.GE.AND P0, PT, R0, R11, PT ;  /* 0x0000000b0000720c */ /* 0x000fe20003f06270 */
[----:B-1----:R-:W-:-:S02]  /*5680*/  IMAD R0, R14, UR8, RZ ;  /* 0x000000080e007c24 */ /* 0x002fc4000f8e02ff */
[----:B------:R-:W-:Y:S01]  /*5690*/  IMAD.IADD R9, R9, 0x1, R3 ;  /* 0x0000000109097824 */ /* 0x000fe200078e0203 */
[----:B------:R-:W-:Y:S01]  /*56a0*/  SHF.R.S32.HI R3, RZ, 0x1f, R2 ;  /* 0x0000001fff037819 */ /* 0x000fe20000011402 */
[C---:B------:R-:W-:Y:S02]  /*56b0*/  IMAD R10, R16.reuse, UR8, RZ ;  /* 0x00000008100a7c24 */ /* 0x040fe4000f8e02ff */
[----:B------:R-:W-:-:S04]  /*56c0*/  IMAD.WIDE.U32 R12, R16, UR44, R4 ;  /* 0x0000002c100c7c25 */ /* 0x000fc8000f8e0004 */
[----:B------:R-:W-:Y:S02]  /*56d0*/  IMAD R5, R15, UR44, R0 ;  /* 0x0000002c0f057c24 */ /* 0x000fe4000f8e0200 */
[----:B------:R-:W-:-:S04]  /*56e0*/  IMAD.WIDE.U32 R14, R14, UR44, R8 ;  /* 0x0000002c0e0e7c25 */ /* 0x000fc8000f8e0008 */
[----:B------:R-:W-:Y:S02]  /*56f0*/  IMAD R17, R17, UR44, R10 ;  /* 0x0000002c11117c24 */ /* 0x000fe4000f8e020a */
[----:B------:R-:W-:Y:S02]  /*5700*/  IMAD.IADD R9, R15, 0x1, R5 ;  /* 0x000000010f097824 */ /* 0x000fe400078e0205 */
[----:B------:R-:W-:-:S04]  /*5710*/  IMAD.WIDE R10, R19, 0x80, R2 ;  /* 0x00000080130a7825 */ /* 0x000fc800078e0202 */
[----:B------:R-:W-:Y:S02]  /*5720*/  VIADD R16, R6, 0x20 ;  /* 0x0000002006107836 */ /* 0x000fe40000000000 */
        /* <DEDUP_REMOVED lines=18> */
.L_x_2299:
[----:B------:R-:W-:Y:S05]  /*5850*/  BSYNC B0 ;  /* 0x0000000000007941 */ /* 0x000fea0003800000 */
.L_x_2298:
        /* <DEDUP_REMOVED lines=21> */
.L_x_2301:
[----:B------:R-:W-:Y:S05]  /*59b0*/  BSYNC B0 ;  /* 0x0000000000007941 */ /* 0x000fea0003800000 */
.L_x_2300:
        /* <DEDUP_REMOVED lines=18> */
.L_x_2303:
[----:B------:R-:W-:Y:S05]  /*5ae0*/  BSYNC B0 ;  /* 0x0000000000007941 */ /* 0x000fea0003800000 */
.L_x_2302:
        /* <DEDUP_REMOVED lines=22> */
.L_x_2305:
[----:B------:R-:W-:Y:S05]  /*5c50*/  BSYNC B0 ;  /* 0x0000000000007941 */ /* 0x000fea0003800000 */
.L_x_2304:
[----:B------:R-:W-:Y:S05]  /*5c60*/  EXIT ;  /* 0x000000000000794d */ /* 0x000fea0003800000 */
.L_x_2267:
        /* <DEDUP_REMOVED lines=30> */
.L_x_2309:
[----:B------:R-:W-:Y:S01]  /*5e50*/  ULDC UR9, c[0x0][0xb44] ;  /* 0x0002d10000097ab9 */ /* 0x000fe20000000800 */
[----:B------:R-:W-:Y:S01]  /*5e60*/  UMOV UR7, UR8 ;  /* 0x0000000800077c82 */ /* 0x000fe20008000000 */
[----:B------:R-:W-:-:S11]  /*5e70*/  UISETP.NE.AND UP0, UPT, UR9, 0x1, UPT ;  /* 0x000000010900788c */ /* 0x000fd6000bf05270 */
[----:B------:R-:W-:Y:S02]  /*5e80*/  @UP0 ULDC.64 UR10, c[0x0][0xb48] ;  /* 0x0002d200000a0ab9 */ /* 0x000fe40000000a00 */
[----:B------:R-:W-:-:S04]  /*5e90*/  UIMAD.WIDE.U32 UR4, UR8, UR10, URZ ;  /* 0x0000000a080472a5 */ /* 0x000fc8000f8e003f */
[----:B------:R-:W-:-:S04]  /*5ea0*/  @UP0 USHF.R.U32.HI UR7, URZ, UR11, UR5 ;  /* 0x0000000b3f070299 */ /* 0x000fc80008011605 */
[----:B------:R-:W-:-:S12]  /*5eb0*/  UIMAD UR4, UR7, UR9, URZ ;  /* 0x00000009070472a4 */ /* 0x000fd8000f8e023f */
.L_x_2310:
[----:B------:R-:W-:Y:S01]  /*5ec0*/  ULDC UR17, c[0x0][0xb38] ;  /* 0x0002ce0000117ab9 */ /* 0x000fe20000000800 */
[----:B------:R-:W-:Y:S02]  /*5ed0*/  UIADD3 UR4, UR8, -UR4, URZ ;  /* 0x8000000408047290 */ /* 0x000fe4000fffe03f */
[----:B------:R-:W-:Y:S01]  /*5ee0*/  UISETP.NE.AND UP0, UPT, UR17, 0x1, UPT ;  /* 0x000000011100788c */ /* 0x000fe2000bf05270 */
[----:B------:R-:W-:Y:S01]  /*5ef0*/  ULDC UR5, c[0x0][0xb44] ;  /* 0x0002d10000057ab9 */ /* 0x000fe20000000800 */
[----:B------:R-:W-:Y:S02]  /*5f00*/  ULOP3.LUT UR7, URZ, UR7, URZ, 0x33, !UPT ;  /* 0x000000073f077292 */ /* 0x000fe4000f8e333f */
[----:B------:R-:W-:Y:S01]  /*5f10*/  UIMAD UR6, UR6, UR5, UR4 ;  /* 0x00000005060672a4 */ /* 0x000fe2000f8e0204 */
[----:B------:R-:W-:Y:S02]  /*5f20*/  ULDC UR18, c[0x0][0xb2c] ;  /* 0x0002cb0000127ab9 */ /* 0x000fe40000000800 */
[----:B------:R-:W-:-:S04]  /*5f30*/  UIADD3 UR18, UR7, UR18, URZ ;  /* 0x0000001207127290 */ /* 0x000fc8000fffe03f */
        /* <DEDUP_REMOVED lines=14> */
[----:B------:R-:W-:-:S04]  /*6020*/  UIADD3 UR4, -UR5, UR4, -UR16 ;  /* 0x0000000405047290 */ /* 0x000fc8000fffe910 */
        /* <DEDUP_REMOVED lines=8> */
[----:B------:R-:W-:-:S06]  /*60b0*/  UISETP.GT.AND UP0, UPT, UR5, UR8, UPT ;  /* 0x000000080500728c */ /* 0x000fcc000bf04270 */
[----:B------:R-:W-:-:S13]  /*60c0*/  PLOP3.LUT P0, PT, PT, PT, UP0, 0x80, 0x0 ;  /* 0x000000000000781c */ /* 0x000fda0003f0f008 */
[----:B------:R-:W-:Y:S05]  /*60d0*/  @!P0 BRA `(.L_x_2308) ;  /* 0x0000003c00008947 */ /* 0x000fea0003800000 */
[----:B------:R-:W-:Y:S01]  /*60e0*/  USHF.R.S32.HI UR19, URZ, 0x1f, UR17 ;  /* 0x0000001f3f137899 */ /* 0x000fe20008011411 */
[----:B------:R-:W1:Y:S01]  /*60f0*/  S2R R0, SR_TID.X ;  /* 0x0000000000007919 */ /* 0x000e620000002100 */
[----:B------:R-:W-:Y:S01]  /*6100*/  ULDC.64 UR12, c[0x0][0x2d8] ;  /* 0x0000b600000c7ab9 */ /* 0x000fe20000000a00 */
[----:B------:R-:W-:Y:S01]  /*6110*/  USHF.R.S32.HI UR9, URZ, 0x1f, UR10 ;  /* 0x0000001f3f097899 */ /* 0x000fe2000801140a */
[----:B------:R-:W-:Y:S01]  /*6120*/  LOP3.LUT R8, RZ, UR18, RZ, 0x33, !PT ;  /* 0x00000012ff087c12 */ /* 0x000fe2000f8e33ff */
[----:B------:R-:W-:Y:S02]  /*6130*/  UIMAD UR4, UR19, UR12, URZ ;  /* 0x0000000c130472a4 */ /* 0x000fe4000f8e023f */
[----:B------:R-:W-:Y:S02]  /*6140*/  UIMAD.WIDE.U32 UR6, UR17, UR12, URZ ;  /* 0x0000000c110672a5 */ /* 0x000fe4000f8e003f */
[----:B------:R-:W-:Y:S02]  /*6150*/  UIMAD UR4, UR17, UR13, UR4 ;  /* 0x0000000d110472a4 */ /* 0x000fe4000f8e0204 */
[----:B------:R-:W-:-:S02]  /*6160*/  UIADD3 UR11, UR5, -UR8, URZ ;  /* 0x80000008050b7290 */ /* 0x000fc4000fffe03f */
[----:B------:R-:W-:Y:S01]  /*6170*/  UIADD3 UR7, UR7, UR4, URZ ;  /* 0x0000000407077290 */ /* 0x000fe2000fffe03f */
[----:B------:R-:W-:Y:S01]  /*6180*/  ULDC.64 UR12, c[0x0][0x2e0] ;  /* 0x0000b800000c7ab9 */ /* 0x000fe20000000a00 */
[----:B------:R-:W-:Y:S02]  /*6190*/  UIADD3 UR4, UR16, 0x7f, URZ ;  /* 0x0000007f10047890 */ /* 0x000fe4000fffe03f */
[----:B------:R-:W-:Y:S02]  /*61a0*/  UIMAD UR9, UR9, UR12, URZ ;  /* 0x0000000c090972a4 */ /* 0x000fe4000f8e023f */
[----:B------:R-:W-:Y:S02]  /*61b0*/  UIMAD.WIDE.U32 UR6, UR10, UR12, UR6 ;  /* 0x0000000c0a0672a5 */ /* 0x000fe4000f8e0006 */
[----:B------:R-:W-:Y:S02]  /*61c0*/  UIADD3 UR12, UR16, 0xbf, -UR14 ;  /* 0x000000bf100c7890 */ /* 0x000fe4000fffe80e */
[----:B------:R-:W-:Y:S01]  /*61d0*/  ULOP3.LUT UR14, UR11, 0x1, URZ, 0xc0, !UPT ;  /* 0x000000010b0e7892 */ /* 0x000fe2000f8ec03f */
[----:B------:R-:W-:Y:S01]  /*61e0*/  ULDC UR15, c[0x0][0x288] ;  /* 0x0000a200000f7ab9 */ /* 0x000fe20000000800 */
[----:B------:R-:W-:-:S02]  /*61f0*/  UIMAD UR9, UR10, UR13, UR9 ;  /* 0x0000000d0a0972a4 */ /* 0x000fc4000f8e0209 */
[----:B------:R-:W-:Y:S02]  /*6200*/  UISETP.NE.U32.AND UP0, UPT, UR14, 0x1, UPT ;  /* 0x000000010e00788c */ /* 0x000fe4000bf05070 */
[----:B------:R-:W-:Y:S02]  /*6210*/  UIMAD UR10, UR10, UR15, URZ ;  /* 0x0000000f0a0a72a4 */ /* 0x000fe4000f8e023f */
[----:B------:R-:W-:Y:S01]  /*6220*/  USHF.R.S32.HI UR11, URZ, 0x1f, UR4 ;  /* 0x0000001f3f0b7899 */ /* 0x000fe20008011404 */
[----:B-1----:R-:W-:Y:S01]  /*6230*/  LOP3.LUT R0, R0, 0x1f, RZ, 0xc0, !PT ;  /* 0x0000001f00007812 */ /* 0x002fe200078ec0ff */
[----:B------:R-:W-:Y:S01]  /*6240*/  UIADD3 UR13, UP1, UR17, UR10, URZ ;  /* 0x0000000a110d7290 */ /* 0x000fe2000ff3e03f */
[----:B------:R-:W-:Y:S01]  /*6250*/  PLOP3.LUT P1, PT, PT, PT, UP0, 0x80, 0x0 ;  /* 0x000000000000781c */ /* 0x000fe20003f2f008 */
[----:B------:R-:W-:Y:S01]  /*6260*/  ULEA.HI UR11, UR11, UR4, URZ, 0x7 ;  /* 0x000000040b0b7291 */ /* 0x000fe2000f8f383f */
[----:B------:R-:W-:Y:S01]  /*6270*/  ULDC UR16, c[0x0][0x760] ;  /* 0x0001d80000107ab9 */ /* 0x000fe20000000800 */
[----:B------:R-:W-:Y:S01]  /*6280*/  ELECT P0, URZ, PT ;  /* 0x00000000003f782f */ /* 0x000fe20003800000 */
[----:B------:R-:W-:-:S02]  /*6290*/  UIMAD UR14, UR15, UR16, URZ ;  /* 0x000000100f0e72a4 */ /* 0x000fc4000f8e023f */
[----:B------:R-:W-:Y:S02]  /*62a0*/  ULEA.HI.X.SX32 UR15, UR10, UR19, 0x1, UP1 ;  /* 0x000000130a0f7291 */ /* 0x000fe400088f0e3f */
[----:B------:R-:W-:Y:S02]  /*62b0*/  USHF.R.S32.HI UR16, URZ, 0x7, UR11 ;  /* 0x000000073f107899 */ /* 0x000fe4000801140b */
[----:B------:R-:W-:-:S03]  /*62c0*/  UIADD3 UR25, UR7, UR9, URZ ;  /* 0x0000000907197290 */ /* 0x000fc6000fffe03f */
[----:B------:R-:W-:Y:S09]  /*62d0*/  @P1 BRA `(.L_x_2311) ;  /* 0x0000000400881947 */ /* 0x000ff20003800000 */
        /* <DEDUP_REMOVED lines=11> */
[----:B------:R-:W-:-:S04]  /*6390*/  ULEA UR4, UR8, UR12, 0x6 ;  /* 0x0000000c08047291 */ /* 0x000fc8000f8e303f */
[----:B------:R-:W-:-:S04]  /*63a0*/  USHF.R.S32.HI UR10, URZ, 0x1f, UR4 ;  /* 0x0000001f3f0a7899 */ /* 0x000fc80008011404 */
[----:B------:R-:W-:-:S04]  /*63b0*/  ULEA.HI UR10, UR10, UR4, URZ, 0x7 ;  /* 0x000000040a0a7291 */ /* 0x000fc8000f8f383f */
[----:B------:R-:W-:-:S04]  /*63c0*/  USHF.R.S32.HI UR10, URZ, 0x7, UR10 ;  /* 0x000000073f0a7899 */ /* 0x000fc8000801140a */
[----:B------:R-:W-:-:S04]  /*63d0*/  UISETP.LT.AND UP0, UPT, UR16, UR10, UPT ;  /* 0x0000000a1000728c */ /* 0x000fc8000bf01270 */
[----:B------:R-:W-:-:S06]  /*63e0*/  USEL UR10, UR16, UR10, UP0 ;  /* 0x0000000a100a7287 */ /* 0x000fcc0008000000 */
[----:B------:R-:W-:-:S07]  /*63f0*/  VIADD R5, R8, UR10 ;  /* 0x0000000a08057c36 */ /* 0x000fce0008000000 */
.L_x_2314:
[----:B------:R-:W2:Y:S04]  /*6400*/  LDG.E.STRONG.GPU R4, desc[UR46][R2.64] ;  /* 0x0000002e02047981 */ /* 0x000ea8000c1ef900 */
[----:B--2---:R-:W-:Y:S01]  /*6410*/  CCTL.IVALL ;  /* 0x00000000ff00798f */ /* 0x004fe20002000000 */
[----:B------:R-:W-:Y:S05]  /*6420*/  YIELD ;  /* 0x0000000000007946 */ /* 0x000fea0003800000 */
[----:B------:R-:W-:-:S13]  /*6430*/  ISETP.NE.AND P1, PT, R4, R5, PT ;  /* 0x000000050400720c */ /* 0x000fda0003f25270 */
[----:B------:R-:W-:Y:S05]  /*6440*/  @P1 BRA `(.L_x_2314) ;  /* 0xfffffffc00ec1947 */ /* 0x000fea000383ffff */
.L_x_2313:
[----:B------:R-:W-:Y:S05]  /*6450*/  BSYNC B1 ;  /* 0x0000000000017941 */ /* 0x000fea0003800000 */
.L_x_2312:
[----:B------:R-:W-:-:S03]  /*6460*/  UMOV UR4, 0xffffffff ;  /* 0xffffffff00047882 */ /* 0x000fc60000000000 */
[----:B------:R-:W-:Y:S05]  /*6470*/  BRA.DIV UR4, `(.L_x_2315) ;  /* 0x0000003a04847947 */ /* 0x000fea000b800000 */
[----:B------:R-:W-:Y:S01]  /*6480*/  NOP ;  /* 0x0000000000007918 */ /* 0x000fe20000000000 */
.L_x_2384:
[----:B------:R-:W-:Y:S01]  /*6490*/  IMAD.U32 R9, RZ, RZ, UR8 ;  /* 0x00000008ff097e24 */ /* 0x000fe2000f8e00ff */
[----:B------:R-:W-:Y:S05]  /*64a0*/  WARPSYNC.ALL ;  /* 0x0000000000007948 */ /* 0x000fea0003800000 */
[----:B------:R-:W-:Y:S01]  /*64b0*/  BAR.SYNC.DEFER_BLOCKING 0xd, 0xa0 ;  /* 0x0342800000007b1d */ /* 0x000fe20000010000 */
[----:B------:R-:W-:-:S05]  /*64c0*/  IMAD R9, R9, 0x1800, RZ ;  /* 0x0000180009097824 */ /* 0x000fca00078e02ff */
[----:B------:R-:W-:Y:S04]  /*64d0*/  BSSY B1, `(.L_x_2316) ;  /* 0x0000012000017945 */ /* 0x000fe80003800000 */
[----:B------:R-:W-:Y:S05]  /*64e0*/  @!P0 BRA `(.L_x_2317) ;  /* 0x0000000000408947 */ /* 0x000fea0003800000 */
[----:B------:R-:W1:Y:S01]  /*64f0*/  LDC.64 R6, c[0x0][0x2c0] ;  /* 0x0000b000ff067b82 */ /* 0x000e620000000a00 */
[----:B------:R-:W-:Y:S01]  /*6500*/  IADD3 R5, P1, R9, UR6, RZ ;  /* 0x0000000609057c10 */ /* 0x000fe2000ff3e0ff */
[----:B------:R-:W-:Y:S01]  /*6510*/  UMOV UR4, 0x400 ;  /* 0x0000040000047882 */ /* 0x000fe20000000000 */
[----:B------:R-:W-:Y:S01]  /*6520*/  UMOV UR20, 0x0 ;  /* 0x0000000000147882 */ /* 0x000fe20000000000 */
[----:B------:R-:W-:-:S04]  /*6530*/  UMOV UR21, 0x14f00000 ;  /* 0x14f0000000157882 */ /* 0x000fc80000000000 */
[----:B------:R-:W2:Y:S01]  /*6540*/  S2UR UR10, SR_CgaCtaId ;  /* 0x00000000000a79c3 */ /* 0x000ea20000008800 */
[----:B-1----:R-:W-:Y:S02]  /*6550*/  LEA R4, P3, R5, R6, 0x2 ;  /* 0x0000000605047211 */ /* 0x002fe400078610ff */
[----:B------:R-:W-:Y:S02]  /*6560*/  LEA.HI.X.SX32 R6, R9, UR25, 0x1, P1 ;  /* 0x0000001909067c11 */ /* 0x000fe400088f0eff */
[----:B------:R-:W-:Y:S02]  /*6570*/  R2UR UR18, R4 ;  /* 0x00000000041272ca */ /* 0x000fe400000e0000 */
[----:B------:R-:W-:Y:S01]  /*6580*/  LEA.HI.X R5, R5, R7, R6, 0x2, P3 ;  /* 0x0000000705057211 */ /* 0x000fe200018f1406 */
[----:B--2---:R-:W-:-:S03]  /*6590*/  ULEA UR4, UR10, UR4, 0x18 ;  /* 0x000000040a047291 */ /* 0x004fc6000f8ec03f */
[----:B------:R-:W-:Y:S01]  /*65a0*/  R2UR UR19, R5 ;  /* 0x00000000051372ca */ /* 0x000fe200000e0000 */
[----:B------:R-:W-:Y:S01]  /*65b0*/  UMOV UR10, 0x300 ;  /* 0x00000300000a7882 */ /* 0x000fe20000000000 */
[----:B------:R-:W-:-:S11]  /*65c0*/  UIADD3 UR4, UR4, 0xc000, URZ ;  /* 0x0000c00004047890 */ /* 0x000fd6000fffe03f */
[----:B------:R1:W-:Y:S02]  /*65d0*/  UBLKRED.G.S.ADD.F32.RN [UR18], [UR4], UR10, desc[UR20] ;  /* 0x00001412040073bb */ /* 0x0003e400080a140a */
[----:B-1----:R0:W-:Y:S02]  /*65e0*/  UTMACMDFLUSH ;  /* 0x00000000000079b7 */ /* 0x0021e40000000000 */
.L_x_2317:
[----:B------:R-:W-:Y:S05]  /*65f0*/  BSYNC B1 ;  /* 0x0000000000017941 */ /* 0x000fea0003800000 */
.L_x_2316:
        /* <DEDUP_REMOVED lines=20> */
.L_x_2319:
[----:B------:R-:W-:Y:S05]  /*6740*/  BSYNC B1 ;  /* 0x0000000000017941 */ /* 0x000fea0003800000 */
.L_x_2318:
[----:B------:R-:W-:Y:S06]  /*6750*/  BAR.ARV 0xa, 0xa0 ;  /* 0x0282800000007b1d */ /* 0x000fec0000002000 */
[----:B------:R-:W-:Y:S04]  /*6760*/  BSSY B1, `(.L_x_2320) ;  /* 0x0000003000017945 */ /* 0x000fe80003800000 */
[----:B------:R-:W-:Y:S05]  /*6770*/  @!P0 BRA `(.L_x_2321) ;  /* 0x0000000000048947 */ /* 0x000fea0003800000 */
[----:B------:R-:W-:-:S04]  /*6780*/  DEPBAR.LE SB0, 0x0 ;  /* 0x000080000000791a */ /* 0x000fc80000000000 */
.L_x_2321:
[----:B------:R-:W-:Y:S05]  /*6790*/  BSYNC B1 ;  /* 0x0000000000017941 */ /* 0x000fea0003800000 */
.L_x_2320:
        /* <DEDUP_REMOVED lines=19> */
.L_x_2323:
[----:B------:R-:W-:Y:S05]  /*68d0*/  BSYNC B1 ;  /* 0x0000000000017941 */ /* 0x000fea0003800000 */
.L_x_2322:
[----:B------:R-:W-:Y:S01]  /*68e0*/  UIADD3 UR17, UR8, 0x1, URZ ;  /* 0x0000000108117890 */ /* 0x000fe2000fffe03f */
[----:B------:R-:W-:Y:S11]  /*68f0*/  BRA `(.L_x_2324) ;  /* 0x0000000000047947 */ /* 0x000ff60003800000 */
.L_x_2311:
[----:B------:R-:W-:-:S05]  /*6900*/  UMOV UR17, UR8 ;  /* 0x0000000800117c82 */ /* 0x000fca0008000000 */
.L_x_2324:
[----:B------:R-:W-:-:S04]  /*6910*/  UIADD3 UR4, UR8, 0x1, URZ ;  /* 0x0000000108047890 */ /* 0x000fc8000fffe03f */
[----:B------:R-:W-:-:S06]  /*6920*/  UISETP.NE.AND UP0, UPT, UR5, UR4, UPT ;  /* 0x000000040500728c */ /* 0x000fcc000bf05270 */
[----:B------:R-:W-:-:S13]  /*6930*/  PLOP3.LUT P1, PT, PT, PT, UP0, 0x80, 0x0 ;  /* 0x000000000000781c */ /* 0x000fda0003f2f008 */
[----:B------:R-:W-:Y:S05]  /*6940*/  @!P1 BRA `(.L_x_2308) ;  /* 0x0000003000e49947 */ /* 0x000fea0003800000 */
[----:B------:R-:W-:Y:S01]  /*6950*/  ULDC.64 UR10, c[0x0][0x2c0] ;  /* 0x0000b000000a7ab9 */ /* 0x000fe20000000a00 */
[----:B------:R-:W-:Y:S02]  /*6960*/  UIADD3 UR21, UR9, UR7, URZ ;  /* 0x0000000709157290 */ /* 0x000fe4000fffe03f */
[----:B------:R-:W-:Y:S01]  /*6970*/  ULEA UR20, UP0, UR6, UR10, 0x2 ;  /* 0x0000000a06147291 */ /* 0x000fe2000f80103f */
[----:B------:R-:W-:Y:S01]  /*6980*/  UMOV UR22, UR17 ;  /* 0x0000001100167c82 */ /* 0x000fe20008000000 */
[----:B------:R-:W-:Y:S02]  /*6990*/  UMOV UR4, URZ ;  /* 0x0000003f00047c82 */ /* 0x000fe40008000000 */
[----:B------:R-:W-:Y:S02]  /*69a0*/  ULEA.HI.X UR21, UR6, UR11, UR21, 0x2, UP0 ;  /* 0x0000000b06157291 */ /* 0x000fe400080f1415 */
[----:B------:R-:W-:-:S04]  /*69b0*/  UIADD3 UR20, UP0, UR20, 0x3000, URZ ;  /* 0x0000300014147890 */ /* 0x000fc8000ff1e03f */
[----:B------:R-:W-:-:S12]  /*69c0*/  UIADD3.X UR21, URZ, UR21, URZ, UP0, !UPT ;  /* 0x000000153f157290 */ /* 0x000fd800087fe43f */
.L_x_2349:
[----:B------:R-:W-:Y:S01]  /*69d0*/  UIMAD UR23, UR14, UR17, URZ ;  /* 0x000000110e1772a4 */ /* 0x000fe2000f8e023f */
[----:B------:R-:W-:Y:S01]  /*69e0*/  ISETP.NE.AND P2, PT, R0, RZ, PT ;  /* 0x000000ff0000720c */ /* 0x000fe20003f45270 */
[----:B------:R-:W-:Y:S01]  /*69f0*/  ULDC.64 UR10, c[0x0][0x768] ;  /* 0x0001da00000a7ab9 */ /* 0x000fe20000000a00 */
[----:B------:R-:W-:Y:S01]  /*6a00*/  ULEA UR28, UR17, UR12, 0x6 ;  /* 0x0000000c111c7291 */ /* 0x000fe2000f8e303f */
        /* <DEDUP_REMOVED lines=8> */
[----:B------:R-:W-:-:S04]  /*6a90*/  USHF.R.S32.HI UR18, URZ, 0x1f, UR28 ;  /* 0x0000001f3f127899 */ /* 0x000fc8000801141c */
[----:B------:R-:W-:-:S04]  /*6aa0*/  ULEA.HI UR18, UR18, UR28, URZ, 0x7 ;  /* 0x0000001c12127291 */ /* 0x000fc8000f8f383f */
[----:B------:R-:W-:-:S04]  /*6ab0*/  USHF.R.S32.HI UR18, URZ, 0x7, UR18 ;  /* 0x000000073f127899 */ /* 0x000fc80008011412 */
[----:B------:R-:W-:-:S04]  /*6ac0*/  UISETP.LT.AND UP0, UPT, UR16, UR18, UPT ;  /* 0x000000121000728c */ /* 0x000fc8000bf01270 */
[----:B------:R-:W-:-:S06]  /*6ad0*/  USEL UR18, UR16, UR18, UP0 ;  /* 0x0000001210127287 */ /* 0x000fcc0008000000 */
[----:B------:R-:W-:-:S07]  /*6ae0*/  VIADD R5, R8, UR18 ;  /* 0x0000001208057c36 */ /* 0x000fce0008000000 */
.L_x_2327:
[----:B------:R-:W2:Y:S04]  /*6af0*/  LDG.E.STRONG.GPU R4, desc[UR46][R2.64] ;  /* 0x0000002e02047981 */ /* 0x000ea8000c1ef900 */
[----:B--2---:R-:W-:Y:S01]  /*6b00*/  CCTL.IVALL ;  /* 0x00000000ff00798f */ /* 0x004fe20002000000 */
[----:B------:R-:W-:Y:S05]  /*6b10*/  YIELD ;  /* 0x0000000000007946 */ /* 0x000fea0003800000 */
[----:B------:R-:W-:-:S13]  /*6b20*/  ISETP.NE.AND P1, PT, R4, R5, PT ;  /* 0x000000050400720c */ /* 0x000fda0003f25270 */
[----:B------:R-:W-:Y:S05]  /*6b30*/  @P1 BRA `(.L_x_2327) ;  /* 0xfffffffc00ec1947 */ /* 0x000fea000383ffff */
.L_x_2326:
[----:B------:R-:W-:Y:S05]  /*6b40*/  BSYNC B1 ;  /* 0x0000000000017941 */ /* 0x000fea0003800000 */
.L_x_2325:
[----:B------:R-:W-:-:S03]  /*6b50*/  UMOV UR18, 0xffffffff ;  /* 0xffffffff00127882 */ /* 0x000fc60000000000 */
[----:B------:R-:W-:Y:S05]  /*6b60*/  BRA.DIV UR18, `(.L_x_2328) ;  /* 0x0000003212e47947 */ /* 0x000fea000b800000 */
[----:B------:R-:W-:Y:S01]  /*6b70*/  NOP ;  /* 0x0000000000007918 */ /* 0x000fe20000000000 */
.L_x_2387:
        /* <DEDUP_REMOVED lines=10> */
[----:B------:R-:W-:Y:S01]  /*6c20*/  UMOV UR31, 0x14f00000 ;  /* 0x14f00000001f7882 */ /* 0x000fe20000000000 */
[----:B-1----:R-:W-:Y:S02]  /*6c30*/  ULEA UR24, UR24, UR19, 0x18 ;  /* 0x0000001318187291 */ /* 0x002fe4000f8ec03f */
[----:B------:R-:W-:-:S02]  /*6c40*/  ULEA.HI.X.SX32 UR19, UR18, UR25, 0x1, UP0 ;  /* 0x0000001912137291 */ /* 0x000fc400080f0e3f */
[----:B------:R-:W-:Y:S02]  /*6c50*/  ULEA UR18, UP0, UR29, UR26, 0x2 ;  /* 0x0000001a1d127291 */ /* 0x000fe4000f80103f */
[----:B------:R-:W-:Y:S02]  /*6c60*/  UIADD3 UR24, UR24, 0xc000, URZ ;  /* 0x0000c00018187890 */ /* 0x000fe4000fffe03f */
[----:B------:R-:W-:Y:S01]  /*6c70*/  ULEA.HI.X UR19, UR29, UR27, UR19, 0x2, UP0 ;  /* 0x0000001b1d137291 */ /* 0x000fe200080f1413 */
[----:B------:R-:W-:-:S08]  /*6c80*/  UMOV UR26, 0x300 ;  /* 0x00000300001a7882 */ /* 0x000fd00000000000 */
[----:B------:R1:W-:Y:S02]  /*6c90*/  UBLKRED.G.S.ADD.F32.RN [UR18], [UR24], UR26, desc[UR30] ;  /* 0x00001e12180073bb */ /* 0x0003e400080a141a */
[----:B-1----:R0:W-:Y:S02]  /*6ca0*/  UTMACMDFLUSH ;  /* 0x00000000000079b7 */ /* 0x0021e40000000000 */
.L_x_2330:
[----:B------:R-:W-:Y:S05]  /*6cb0*/  BSYNC B1 ;  /* 0x0000000000017941 */ /* 0x000fea0003800000 */
.L_x_2329:
        /* <DEDUP_REMOVED lines=15> */
.L_x_2332:
[----:B------:R-:W-:Y:S05]  /*6db0*/  BSYNC B1 ;  /* 0x0000000000017941 */ /* 0x000fea0003800000 */
.L_x_2331:
[----:B------:R-:W-:Y:S06]  /*6dc0*/  BAR.ARV 0xa, 0xa0 ;  /* 0x0282800000007b1d */ /* 0x000fec0000002000 */
[----:B------:R-:W-:Y:S04]  /*6dd0*/  BSSY B1, `(.L_x_2333) ;  /* 0x0000003000017945 */ /* 0x000fe80003800000 */
[----:B------:R-:W-:Y:S05]  /*6de0*/  @!P0 BRA `(.L_x_2334) ;  /* 0x0000000000048947 */ /* 0x000fea0003800000 */
[----:B------:R-:W-:-:S04]  /*6df0*/  DEPBAR.LE SB0, 0x0 ;  /* 0x000080000000791a */ /* 0x000fc80000000000 */
.L_x_2334:
[----:B------:R-:W-:Y:S05]  /*6e00*/  BSYNC B1 ;  /* 0x0000000000017941 */ /* 0x000fea0003800000 */
.L_x_2333:
        /* <DEDUP_REMOVED lines=19> */
.L_x_2336:
[----:B------:R-:W-:Y:S05]  /*6f40*/  BSYNC B1 ;  /* 0x0000000000017941 */ /* 0x000fea0003800000 */
.L_x_2335:
        /* <DEDUP_REMOVED lines=9> */
[----:B------:R-:W-:-:S04]  /*6fe0*/  UIADD3 UR10, UR28, 0x40, URZ ;  /* 0x000000401c0a7890 */ /* 0x000fc8000fffe03f */
[----:B------:R-:W-:-:S04]  /*6ff0*/  USHF.R.S32.HI UR11, URZ, 0x1f, UR10 ;  /* 0x0000001f3f0b7899 */ /* 0x000fc8000801140a */
[----:B------:R-:W-:-:S04]  /*7000*/  ULEA.HI UR11, UR11, UR10, URZ, 0x7 ;  /* 0x0000000a0b0b7291 */ /* 0x000fc8000f8f383f */
[----:B------:R-:W-:-:S04]  /*7010*/  USHF.R.S32.HI UR11, URZ, 0x7, UR11 ;  /* 0x000000073f0b7899 */ /* 0x000fc8000801140b */
[----:B------:R-:W-:-:S04]  /*7020*/  UISETP.LT.AND UP0, UPT, UR16, UR11, UPT ;  /* 0x0000000b1000728c */ /* 0x000fc8000bf01270 */
[----:B------:R-:W-:-:S06]  /*7030*/  USEL UR11, UR16, UR11, UP0 ;  /* 0x0000000b100b7287 */ /* 0x000fcc0008000000 */
[----:B------:R-:W-:-:S07]  /*7040*/  VIADD R5, R8, UR11 ;  /* 0x0000000b08057c36 */ /* 0x000fce0008000000 */
.L_x_2339:
[----:B------:R-:W2:Y:S04]  /*7050*/  LDG.E.STRONG.GPU R4, desc[UR46][R2.64] ;  /* 0x0000002e02047981 */ /* 0x000ea8000c1ef900 */
[----:B--2---:R-:W-:Y:S01]  /*7060*/  CCTL.IVALL ;  /* 0x00000000ff00798f */ /* 0x004fe20002000000 */
[----:B------:R-:W-:Y:S05]  /*7070*/  YIELD ;  /* 0x0000000000007946 */ /* 0x000fea0003800000 */
[----:B------:R-:W-:-:S13]  /*7080*/  ISETP.NE.AND P1, PT, R4, R5, PT ;  /* 0x000000050400720c */ /* 0x000fda0003f25270 */
[----:B------:R-:W-:Y:S05]  /*7090*/  @P1 BRA `(.L_x_2339) ;  /* 0xfffffffc00ec1947 */ /* 0x000fea000383ffff */
.L_x_2338:
[----:B------:R-:W-:Y:S05]  /*70a0*/  BSYNC B1 ;  /* 0x0000000000017941 */ /* 0x000fea0003800000 */
.L_x_2337:
[----:B------:R-:W-:-:S03]  /*70b0*/  UMOV UR10, 0xffffffff ;  /* 0xffffffff000a7882 */ /* 0x000fc60000000000 */
[----:B------:R-:W-:Y:S05]  /*70c0*/  BRA.DIV UR10, `(.L_x_2340) ;  /* 0x0000002e0aa87947 */ /* 0x000fea000b800000 */
[----:B------:R-:W-:Y:S01]  /*70d0*/  NOP ;  /* 0x0000000000007918 */ /* 0x000fe20000000000 */
.L_x_2390:
        /* <DEDUP_REMOVED lines=15> */
.L_x_2342:
[----:B------:R-:W-:Y:S05]  /*71d0*/  BSYNC B1 ;  /* 0x0000000000017941 */ /* 0x000fea0003800000 */
.L_x_2341:
        /* <DEDUP_REMOVED lines=15> */
.L_x_2344:
[----:B------:R-:W-:Y:S05]  /*72d0*/  BSYNC B1 ;  /* 0x0000000000017941 */ /* 0x000fea0003800000 */
.L_x_2343:
[----:B------:R-:W-:Y:S06]  /*72e0*/  BAR.ARV 0xa, 0xa0 ;  /* 0x0282800000007b1d */ /* 0x000fec0000002000 */
[----:B------:R-:W-:Y:S04]  /*72f0*/  BSSY B1, `(.L_x_2345) ;  /* 0x0000003000017945 */ /* 0x000fe80003800000 */
[----:B------:R-:W-:Y:S05]  /*7300*/  @!P0 BRA `(.L_x_2346) ;  /* 0x0000000000048947 */ /* 0x000fea0003800000 */
[----:B------:R-:W-:-:S04]  /*7310*/  DEPBAR.LE SB0, 0x0 ;  /* 0x000080000000791a */ /* 0x000fc80000000000 */
.L_x_2346:
[----:B------:R-:W-:Y:S05]  /*7320*/  BSYNC B1 ;  /* 0x0000000000017941 */ /* 0x000fea0003800000 */
.L_x_2345:
        /* <DEDUP_REMOVED lines=19> */
.L_x_2348:
[----:B------:R-:W-:Y:S05]  /*7460*/  BSYNC B1 ;  /* 0x0000000000017941 */ /* 0x000fea0003800000 */
.L_x_2347:
[----:B------:R-:W-:Y:S02]  /*7470*/  UIADD3 UR17, UR17, 0x2, URZ ;  /* 0x0000000211117890 */ /* 0x000fe4000fffe03f */
[----:B------:R-:W-:Y:S02]  /*7480*/  UIADD3 UR4, UR4, 0x3000, URZ ;  /* 0x0000300004047890 */ /* 0x000fe4000fffe03f */
[----:B------:R-:W-:-:S06]  /*7490*/  UISETP.GE.AND UP0, UPT, UR17, UR5, UPT ;  /* 0x000000051100728c */ /* 0x000fcc000bf06270 */
[----:B------:R-:W-:-:S13]  /*74a0*/  PLOP3.LUT P1, PT, PT, PT, UP0, 0x80, 0x0 ;  /* 0x000000000000781c */ /* 0x000fda0003f2f008 */
[----:B------:R-:W-:Y:S05]  /*74b0*/  @!P1 BRA `(.L_x_2349) ;  /* 0xfffffff400449947 */ /* 0x000fea000383ffff */
[----:B------:R-:W-:Y:S05]  /*74c0*/  BRA `(.L_x_2308) ;  /* 0x0000002800047947 */ /* 0x000fea0003800000 */
.L_x_2307:
        /* <DEDUP_REMOVED lines=21> */
.L_x_2350:
[----:B------:R-:W-:Y:S01]  /*7620*/  ULDC UR9, c[0x0][0xb44] ;  /* 0x0002d10000097ab9 */ /* 0x000fe20000000800 */
[----:B------:R-:W-:Y:S01]  /*7630*/  UMOV UR7, UR8 ;  /* 0x0000000800077c82 */ /* 0x000fe20008000000 */
[----:B------:R-:W-:-:S11]  /*7640*/  UISETP.NE.AND UP0, UPT, UR9, 0x1, UPT ;  /* 0x000000010900788c */ /* 0x000fd6000bf05270 */
[----:B------:R-:W-:Y:S02]  /*7650*/  @UP0 ULDC.64 UR10, c[0x0][0xb48] ;  /* 0x0002d200000a0ab9 */ /* 0x000fe40000000a00 */
[----:B------:R-:W-:-:S04]  /*7660*/  UIMAD.WIDE.U32 UR4, UR8, UR10, URZ ;  /* 0x0000000a080472a5 */ /* 0x000fc8000f8e003f */
[----:B------:R-:W-:-:S04]  /*7670*/  @UP0 USHF.R.U32.HI UR7, URZ, UR11, UR5 ;  /* 0x0000000b3f070299 */ /* 0x000fc80008011605 */
[----:B------:R-:W-:-:S12]  /*7680*/  UIMAD UR4, UR7, UR9, URZ ;  /* 0x00000009070472a4 */ /* 0x000fd8000f8e023f */
.L_x_2351:
        /* <DEDUP_REMOVED lines=16> */
[----:B------:R-:W-:Y:S01]  /*7790*/  ULOP3.LUT UR7, URZ, UR7, URZ, 0x33, !UPT ;  /* 0x000000073f077292 */ /* 0x000fe2000f8e333f */
[----:B------:R-:W-:Y:S01]  /*77a0*/  ULDC UR4, c[0x0][0xb2c] ;  /* 0x0002cb0000047ab9 */ /* 0x000fe20000000800 */
[----:B------:R-:W-:Y:S02]  /*77b0*/  ULDC UR5, c[0x0][0x280] ;  /* 0x0000a00000057ab9 */ /* 0x000fe40000000800 */
[----:B------:R-:W-:Y:S01]  /*77c0*/  UIADD3 UR7, UR7, UR4, URZ ;  /* 0x0000000407077290 */ /* 0x000fe2000fffe03f */
[----:B------:R-:W-:Y:S02]  /*77d0*/  ULDC UR6, c[0x0][0x74c] ;  /* 0x0001d30000067ab9 */ /* 0x000fe40000000800 */
[----:B------:R-:W-:Y:S01]  /*77e0*/  ULDC UR4, c[0x0][0x290] ;  /* 0x0000a40000047ab9 */ /* 0x000fe20000000800 */
[----:B------:R-:W-:-:S04]  /*77f0*/  USHF.L.U32 UR11, UR7, 0x7, URZ ;  /* 0x00000007070b7899 */ /* 0x000fc8000800063f */
        /* <DEDUP_REMOVED lines=50> */
.L_x_2391:
        /* <DEDUP_REMOVED lines=15> */
.L_x_2355:
        /* <DEDUP_REMOVED lines=67> */
[----:B------:R-:W-:Y:S01]  /*8040*/  ISETP.GE.AND P1, PT, R4, R6, PT ;  /* 0x000000060400720c */ /* 0x000fe20003f26270 */
[----:B------:R1:W-:Y:S01]  /*8050*/  UTMALDG.4D [UR16], [UR48], desc[UR50] ;  /* 0x00003210300075b4 */ /* 0x0003e20008019000 */
[----:B------:R2:W-:Y:S01]  /*8060*/  UTMALDG.4D [UR40], [UR48], desc[UR50] ;  /* 0x00003228300075b4 */ /* 0x0005e20008019000 */
[----:B------:R-:W-:Y:S01]  /*8070*/  UTMALDG.4D [UR24], [UR48], desc[UR50] ;  /* 0x00003218300075b4 */ /* 0x000fe20008019000 */
[----:B------:R3:W-:Y:S01]  /*8080*/  UBLKCP.S.G [UR56], [UR32], UR7 ;  /* 0x00000038200073ba */ /* 0x0007e20008000207 */
[----:B------:R4:W-:Y:S01]  /*8090*/  SYNCS.ARRIVE.TRANS64 RZ, [R16+URZ+0x26800], R5 ;  /* 0x0268000510ff79a7 */ /* 0x0009e2000800003f */
[----:B-1----:R-:W-:Y:S01]  /*80a0*/  UMOV UR16, 0x0 ;  /* 0x0000000000107882 */ /* 0x002fe20000000000 */
[----:B------:R-:W-:-:S02]  /*80b0*/  UMOV UR17, 0x10000000 ;  /* 0x1000000000117882 */ /* 0x000fc40000000000 */
[----:B------:R1:W-:Y:S01]  /*80c0*/  UTMALDG.4D [UR8], [UR54], desc[UR16] ;  /* 0x00001008360075b4 */ /* 0x0003e20008019000 */
[----:B--2---:R-:W-:Y:S01]  /*80d0*/  UIADD3 UR40, UR8, 0x4000, URZ ;  /* 0x0000400008287890 */ /* 0x004fe2000fffe03f */
[----:B------:R-:W-:Y:S01]  /*80e0*/  UMOV UR42, 0x40 ;  /* 0x00000040002a7882 */ /* 0x000fe20000000000 */
[----:B------:R-:W-:Y:S01]  /*80f0*/  UMOV UR43, UR11 ;  /* 0x0000000b002b7c82 */ /* 0x000fe20008000000 */
[----:B------:R-:W-:Y:S01]  /*8100*/  UMOV UR44, UR12 ;  /* 0x0000000c002c7c82 */ /* 0x000fe20008000000 */
[----:B------:R-:W-:Y:S01]  /*8110*/  UMOV UR41, UR9 ;  /* 0x0000000900297c82 */ /* 0x000fe20008000000 */
[----:B---3--:R-:W-:Y:S02]  /*8120*/  UIADD3 UR32, UR8, 0x1000, URZ ;  /* 0x0000100008207890 */ /* 0x008fe4000fffe03f */
        /* <DEDUP_REMOVED lines=13> */
[----:B-1----:R-:W-:Y:S01]  /*8200*/  UMOV UR10, 0x40 ;  /* 0x00000040000a7882 */ /* 0x002fe20000000000 */
[----:B------:R-:W-:Y:S01]  /*8210*/  UTMALDG.4D [UR48], [UR54], desc[UR16] ;  /* 0x00001030360075b4 */ /* 0x000fe20008019000 */
[----:B------:R1:W-:Y:S01]  /*8220*/  UTMALDG.4D [UR24], [UR54], desc[UR16] ;  /* 0x00001018360075b4 */ /* 0x0003e20008019000 */
[----:B------:R4:W-:Y:S01]  /*8230*/  UTMALDG.4D [UR40], [UR54], desc[UR16] ;  /* 0x00001028360075b4 */ /* 0x0009e20008019000 */
[----:B--2---:R-:W-:Y:S01]  /*8240*/  UIADD3 UR32, UR8, 0x6000, URZ ;  /* 0x0000600008207890 */ /* 0x004fe2000fffe03f */
[----:B------:R-:W-:-:S02]  /*8250*/  UMOV UR34, UR18 ;  /* 0x0000001200227c82 */ /* 0x000fc40008000000 */
[----:B------:R4:W-:Y:S06]  /*8260*/  UTMALDG.4D [UR56], [UR54], desc[UR16] ;  /* 0x00001038360075b4 */ /* 0x0009ec0008019000 */
[----:B------:R4:W-:Y:S01]  /*8270*/  UTMALDG.4D [UR32], [UR30], desc[UR16] ;  /* 0x000010201e0075b4 */ /* 0x0009e20008019000 */
[----:B-1----:R-:W-:Y:S02]  /*8280*/  UIADD3 UR24, UR8, 0x8000, URZ ;  /* 0x0000800008187890 */ /* 0x002fe4000fffe03f */
[----:B------:R-:W-:Y:S01]  /*8290*/  UIADD3 UR8, UR8, 0xa000, URZ ;  /* 0x0000a00008087890 */ /* 0x000fe2000fffe03f */
[----:B------:R-:W-:-:S06]  /*82a0*/  UMOV UR26, 0x20 ;  /* 0x00000020001a7882 */ /* 0x000fcc0000000000 */
[----:B------:R4:W-:Y:S02]  /*82b0*/  UTMALDG.4D [UR24], [UR30], desc[UR16] ;  /* 0x000010181e0075b4 */ /* 0x0009e40008019000 */
[----:B------:R4:W-:Y:S02]  /*82c0*/  UTMALDG.4D [UR8], [UR30], desc[UR16] ;  /* 0x000010081e0075b4 */ /* 0x0009e40008019000 */
[----:B----4-:R-:W-:Y:S05]  /*82d0*/  @P1 BRA `(.L_x_2356) ;  /* 0x0000001000f41947 */ /* 0x010fea0003800000 */
        /* <DEDUP_REMOVED lines=18> */
.L_x_2366:
[----:B--234-:R-:W-:-:S04]  /*8400*/  SHF.L.U32 R21, R11, 0x1f, RZ ;  /* 0x0000001f0b157819 */ /* 0x01cfc800000006ff */
[----:B------:R-:W1:Y:S02]  /*8410*/  SYNCS.PHASECHK.TRANS64.TRYWAIT P1, [R16+URZ+0x26840], R21 ;  /* 0x02684015100075a7 */ /* 0x000e64000802017f */
[----:B-1----:R-:W-:Y:S05]  /*8420*/  @!P1 BRA `(.L_x_2358) ;  /* 0x0000001c00009947 */ /* 0x002fea0003800000 */
.L_x_2392:
[----:B------:R-:W-:Y:S05]  /*8430*/  @P0 BRA `(.L_x_2359) ;  /* 0x0000000000140947 */ /* 0x000fea0003800000 */
[----:B------:R-:W-:Y:S01]  /*8440*/  ISETP.NE.AND P1, PT, R6, RZ, PT ;  /* 0x000000ff0600720c */ /* 0x000fe20003f25270 */
[----:B------:R-:W-:-:S04]  /*8450*/  IMAD.MOV.U32 R3, RZ, RZ, 0x3100 ;  /* 0x00003100ff037424 */ /* 0x000fc800078e00ff */
[----:B------:R3:W-:Y:S08]  /*8460*/  SYNCS.ARRIVE.TRANS64 RZ, [R16+URZ+0x26830], R3 ;  /* 0x0268300310ff79a7 */ /* 0x0007f0000800003f */
[----:B------:R-:W-:Y:S05]  /*8470*/  @!P1 BRA `(.L_x_2359) ;  /* 0x0000000000049947 */ /* 0x000fea0003800000 */
[----:B------:R-:W-:Y:S01]  /*8480*/  BPT.TRAP 0x1 ;  /* 0x000000040000795c */ /* 0x000fe20000300000 */
.L_x_2359:
        /* <DEDUP_REMOVED lines=43> */
.L_x_2393:
[----:B------:R-:W-:Y:S05]  /*8740*/  @P0 BRA `(.L_x_2361) ;  /* 0x0000000000140947 */ /* 0x000fea0003800000 */
[----:B------:R-:W-:Y:S01]  /*8750*/  ISETP.NE.AND P1, PT, R6, RZ, PT ;  /* 0x000000ff0600720c */ /* 0x000fe20003f25270 */
[----:B------:R-:W-:-:S04]  /*8760*/  IMAD.MOV.U32 R2, RZ, RZ, 0x3100 ;  /* 0x00003100ff027424 */ /* 0x000fc800078e00ff */
[----:B------:R3:W-:Y:S08]  /*8770*/  SYNCS.ARRIVE.TRANS64 RZ, [R16+URZ+0x26818], R2 ;  /* 0x0268180210ff79a7 */ /* 0x0007f0000800003f */
[----:B------:R-:W-:Y:S05]  /*8780*/  @!P1 BRA `(.L_x_2361) ;  /* 0x0000000000049947 */ /* 0x000fea0003800000 */
[----:B------:R-:W-:Y:S01]  /*8790*/  BPT.TRAP 0x1 ;  /* 0x000000040000795c */ /* 0x000fe20000300000 */
.L_x_2361:
        /* <DEDUP_REMOVED lines=43> */
.L_x_2394:
[----:B------:R-:W-:Y:S05]  /*8a50*/  @P0 BRA `(.L_x_2363) ;  /* 0x0000000000140947 */ /* 0x000fea0003800000 */
[----:B------:R-:W-:Y:S01]  /*8a60*/  ISETP.NE.AND P1, PT, R6, RZ, PT ;  /* 0x000000ff0600720c */ /* 0x000fe20003f25270 */
[----:B-123--:R-:W-:-:S04]  /*8a70*/  IMAD.MOV.U32 R21, RZ, RZ, 0x3100 ;  /* 0x00003100ff157424 */ /* 0x00efc800078e00ff */
[----:B------:R4:W-:Y:S08]  /*8a80*/  SYNCS.ARRIVE.TRANS64 RZ, [R16+URZ+0x26838], R21 ;  /* 0x0268381510ff79a7 */ /* 0x0009f0000800003f */
[----:B------:R-:W-:Y:S05]  /*8a90*/  @!P1 BRA `(.L_x_2363) ;  /* 0x0000000000049947 */ /* 0x000fea0003800000 */
[----:B------:R-:W-:Y:S01]  /*8aa0*/  BPT.TRAP 0x1 ;  /* 0x000000040000795c */ /* 0x000fe20000300000 */
.L_x_2363:
        /* <DEDUP_REMOVED lines=38> */
.L_x_2396:
[----:B------:R-:W-:Y:S05]  /*8d10*/  @P0 BRA `(.L_x_2365) ;  /* 0x0000000000140947 */ /* 0x000fea0003800000 */
[----:B------:R-:W-:Y:S01]  /*8d20*/  ISETP.NE.AND P1, PT, R6, RZ, PT ;  /* 0x000000ff0600720c */ /* 0x000fe20003f25270 */
[----:B------:R-:W-:-:S04]  /*8d30*/  IMAD.MOV.U32 R5, RZ, RZ, 0x3100 ;  /* 0x00003100ff057424 */ /* 0x000fc800078e00ff */
[----:B------:R1:W-:Y:S08]  /*8d40*/  SYNCS.ARRIVE.TRANS64 RZ, [R16+URZ+0x26810], R5 ;  /* 0x0268100510ff79a7 */ /* 0x0003f0000800003f */
[----:B------:R-:W-:Y:S05]  /*8d50*/  @!P1 BRA `(.L_x_2365) ;  /* 0x0000000000049947 */ /* 0x000fea0003800000 */
[----:B------:R-:W-:Y:S01]  /*8d60*/  BPT.TRAP 0x1 ;  /* 0x000000040000795c */ /* 0x000fe20000300000 */
.L_x_2365:
        /* <DEDUP_REMOVED lines=44> */
.L_x_2357:
        /* <DEDUP_REMOVED lines=8> */
.L_x_2397:
[----:B------:R-:W-:Y:S05]  /*90b0*/  @P0 BRA `(.L_x_2368) ;  /* 0x0000000000140947 */ /* 0x000fea0003800000 */
[----:B------:R-:W-:Y:S01]  /*90c0*/  ISETP.NE.AND P1, PT, R6, RZ, PT ;  /* 0x000000ff0600720c */ /* 0x000fe20003f25270 */
[----:B------:R-:W-:-:S04]  /*90d0*/  IMAD.MOV.U32 R5, RZ, RZ, 0x3100 ;  /* 0x00003100ff057424 */ /* 0x000fc800078e00ff */
[----:B------:R2:W-:Y:S08]  /*90e0*/  SYNCS.ARRIVE.TRANS64 RZ, [R16+URZ+0x26830], R5 ;  /* 0x0268300510ff79a7 */ /* 0x0005f0000800003f */
[----:B------:R-:W-:Y:S05]  /*90f0*/  @!P1 BRA `(.L_x_2368) ;  /* 0x0000000000049947 */ /* 0x000fea0003800000 */
[----:B------:R-:W-:Y:S01]  /*9100*/  BPT.TRAP 0x1 ;  /* 0x000000040000795c */ /* 0x000fe20000300000 */
.L_x_2368:
        /* <DEDUP_REMOVED lines=40> */
.L_x_2398:
[----:B------:R-:W-:Y:S05]  /*9390*/  @P0 BRA `(.L_x_2370) ;  /* 0x0000000000140947 */ /* 0x000fea0003800000 */
[----:B------:R-:W-:Y:S01]  /*93a0*/  ISETP.NE.AND P0, PT, R6, RZ, PT ;  /* 0x000000ff0600720c */ /* 0x000fe20003f05270 */
[----:B------:R-:W-:-:S04]  /*93b0*/  IMAD.MOV.U32 R5, RZ, RZ, 0x3100 ;  /* 0x00003100ff057424 */ /* 0x000fc800078e00ff */
[----:B------:R1:W-:Y:S08]  /*93c0*/  SYNCS.ARRIVE.TRANS64 RZ, [R16+URZ+0x26818], R5 ;  /* 0x0268180510ff79a7 */ /* 0x0003f0000800003f */
[----:B------:R-:W-:Y:S05]  /*93d0*/  @!P0 BRA `(.L_x_2370) ;  /* 0x0000000000048947 */ /* 0x000fea0003800000 */
[----:B------:R-:W-:Y:S01]  /*93e0*/  BPT.TRAP 0x1 ;  /* 0x000000040000795c */ /* 0x000fe20000300000 */
.L_x_2370:
        /* <DEDUP_REMOVED lines=44> */
.L_x_2356:
[----:B------:R-:W1:Y:S01]  /*96b0*/  S2R R0, SR_TID.X ;  /* 0x0000000000007919 */ /* 0x000e620000002100 */
[----:B------:R-:W-:Y:S01]  /*96c0*/  IMAD R3, R19, 0x8, R16 ;  /* 0x0000000813037824 */ /* 0x000fe200078e0210 */
[----:B-1----:R-:W-:Y:S02]  /*96d0*/  LOP3.LUT R2, R0, 0x7f, RZ, 0xc0, !PT ;  /* 0x0000007f00027812 */ /* 0x002fe400078ec0ff */
[----:B------:R-:W-:Y:S02]  /*96e0*/  SHF.L.U32 R0, R11, 0x1f, RZ ;  /* 0x0000001f0b007819 */ /* 0x000fe400000006ff */
[----:B------:R-:W-:Y:S02]  /*96f0*/  ISETP.NE.AND P1, PT, R2, RZ, PT ;  /* 0x000000ff0200720c */ /* 0x000fe40003f25270 */
[----:B------:R-:W1:Y:S02]  /*9700*/  SYNCS.PHASECHK.TRANS64.TRYWAIT P0, [R3+URZ+0x26840], R0 ;  /* 0x02684000030075a7 */ /* 0x000e64000800017f */
[----:B-1----:R-:W-:Y:S09]  /*9710*/  @!P0 BRA `(.L_x_2371) ;  /* 0x0000000800c08947 */ /* 0x002ff20003800000 */
.L_x_2399:
[----:B------:R-:W-:Y:S05]  /*9720*/  @P1 BRA `(.L_x_2372) ;  /* 0x0000000000181947 */ /* 0x000fea0003800000 */
[----:B------:R-:W1:Y:S01]  /*9730*/  S2R R2, SR_TID.X ;  /* 0x0000000000027919 */ /* 0x000e620000002100 */
[----:B------:R-:W-:-:S04]  /*9740*/  IMAD.MOV.U32 R0, RZ, RZ, 0x3100 ;  /* 0x00003100ff007424 */ /* 0x000fc800078e00ff */
[----:B------:R1:W-:Y:S02]  /*9750*/  SYNCS.ARRIVE.TRANS64 RZ, [R3+URZ+0x26830], R0 ;  /* 0x0268300003ff79a7 */ /* 0x0003e4000800003f */
[----:B-1----:R-:W-:-:S13]  /*9760*/  LOP3.LUT P0, RZ, R2, 0x1f, RZ, 0xc0, !PT ;  /* 0x0000001f02ff7812 */ /* 0x002fda000780c0ff */
[----:B------:R-:W-:Y:S05]  /*9770*/  @!P0 BRA `(.L_x_2372) ;  /* 0x0000000000048947 */ /* 0x000fea0003800000 */
[----:B------:R-:W-:Y:S01]  /*9780*/  BPT.TRAP 0x1 ;  /* 0x000000040000795c */ /* 0x000fe20000300000 */
.L_x_2372:
        /* <DEDUP_REMOVED lines=47> */
.L_x_2353:
[----:B------:R-:W-:Y:S05]  /*9a80*/  BSYNC B1 ;  /* 0x0000000000017941 */ /* 0x000fea0003800000 */
.L_x_2352:
[----:B------:R-:W-:-:S03]  /*9a90*/  UMOV UR7, 0xffffffff ;  /* 0xffffffff00077882 */ /* 0x000fc60000000000 */
[----:B------:R-:W-:Y:S05]  /*9aa0*/  BRA.DIV UR7, `(.L_x_2373) ;  /* 0x0000000607f07947 */ /* 0x000fea000b800000 */
[----:B------:R-:W-:-:S13]  /*9ab0*/  ELECT P6, URZ, PT ;  /* 0x00000000003f782f */ /* 0x000fda00038c0000 */
.L_x_2402:
[----:B------:R-:W-:Y:S05]  /*9ac0*/  @!P6 BRA `(.L_x_2308) ;  /* 0x000000000084e947 */ /* 0x000fea0003800000 */
[----:B------:R-:W-:-:S06]  /*9ad0*/  ULOP3.LUT UR7, UR38, 0x2, URZ, 0xfc, !UPT ;  /* 0x0000000226077892 */ /* 0x000fcc000f8efc3f */
[----:B------:R-:W-:-:S05]  /*9ae0*/  IMAD.U32 R2, RZ, RZ, UR7 ;  /* 0x00000007ff027e24 */ /* 0x000fca000f8e00ff */
[----:B------:R-:W-:-:S13]  /*9af0*/  ISETP.NE.AND P2, PT, R2, 0x3, PT ;  /* 0x000000030200780c */ /* 0x000fda0003f45270 */
[----:B------:R-:W-:Y:S05]  /*9b00*/  @!P2 BRA `(.L_x_2374) ;  /* 0x000000000004a947 */ /* 0x000fea0003800000 */
[----:B------:R-:W-:Y:S01]  /*9b10*/  BPT.TRAP 0x1 ;  /* 0x000000040000795c */ /* 0x000fe20000300000 */
.L_x_2374:
        /* <DEDUP_REMOVED lines=15> */
.L_x_2403:
[----:B------:R-:W2:Y:S02]  /*9c10*/  SYNCS.PHASECHK.TRANS64.TRYWAIT P0, [R3+URZ], R2 ;  /* 0x00000002030075a7 */ /* 0x000ea4000800017f */
[----:B--2---:R-:W-:Y:S05]  /*9c20*/  @!P0 BRA `(.L_x_2376) ;  /* 0x0000000400c48947 */ /* 0x004fea0003800000 */
.L_x_2404:
[----:B------:R-:W-:Y:S05]  /*9c30*/  @!P2 BRA `(.L_x_2377) ;  /* 0x000000000004a947 */ /* 0x000fea0003800000 */
[----:B------:R-:W-:Y:S01]  /*9c40*/  BPT.TRAP 0x1 ;  /* 0x000000040000795c */ /* 0x000fe20000300000 */
.L_x_2377:
[----:B--2---:R-:W-:-:S04]  /*9c50*/  VIADD R3, R7, 0x26840 ;  /* 0x0002684007037836 */ /* 0x004fc80000000000 */
[----:B------:R-:W-:-:S04]  /*9c60*/  IMAD R0, R0, 0x8, R3 ;  /* 0x0000000800007824 */ /* 0x000fc800078e0203 */
[----:B------:R-:W2:Y:S02]  /*9c70*/  SYNCS.PHASECHK.TRANS64.TRYWAIT P0, [R0+URZ], R5 ;  /* 0x00000005000075a7 */ /* 0x000ea4000800017f */
[----:B--2---:R-:W-:Y:S05]  /*9c80*/  @!P0 BRA `(.L_x_2378) ;  /* 0x0000000400c08947 */ /* 0x004fea0003800000 */
.L_x_2405:
[----:B------:R-:W-:-:S07]  /*9c90*/  IMAD R3, R4, 0x8, R3 ;  /* 0x0000000804037824 */ /* 0x000fce00078e0203 */
.L_x_2379:
[----:B---3--:R3:W4:Y:S02]  /*9ca0*/  SYNCS.PHASECHK.TRANS64.TRYWAIT P0, [R3+URZ], R2 ;  /* 0x00000002030075a7 */ /* 0x008724000800017f */
[----:B----4-:R-:W-:Y:S05]  /*9cb0*/  @!P0 NANOSLEEP.SYNCS 0x989680 ;  /* 0x009896800000895d */ /* 0x010fea0003900000 */
[----:B------:R-:W4:Y:S02]  /*9cc0*/  @!P0 SYNCS.PHASECHK.TRANS64 P0, [R3+URZ], R2 ;  /* 0x00000002030085a7 */ /* 0x000f24000800007f */
[----:B----4-:R-:W-:Y:S05]  /*9cd0*/  @!P0 BRA `(.L_x_2379) ;  /* 0xfffffffc00f08947 */ /* 0x010fea000383ffff */
.L_x_2308:
[----:B------:R-:W-:Y:S05]  /*9ce0*/  BSYNC B0 ;  /* 0x0000000000007941 */ /* 0x000fea0003800000 */
.L_x_2306:
[----:B------:R-:W-:Y:S05]  /*9cf0*/  EXIT ;  /* 0x000000000000794d */ /* 0x000fea0003800000 */
.L_x_2276:
[----:B------:R-:W-:Y:S02]  /*9d00*/  IMAD.MOV.U32 R13, RZ, RZ, R19 ;  /* 0x000000ffff0d7224 */ /* 0x000fe400078e0013 */
[----:B------:R-:W-:Y:S02]  /*9d10*/  IMAD.MOV.U32 R12, RZ, RZ, RZ ;  /* 0x000000ffff0c7224 */ /* 0x000fe400078e00ff */
[----:B------:R-:W-:Y:S02]  /*9d20*/  IMAD.MOV.U32 R11, RZ, RZ, 0x1f ;  /* 0x0000001fff0b7424 */ /* 0x000fe400078e00ff */
[----:B------:R-:W-:-:S07]  /*9d30*/  IMAD.MOV.U32 R15, RZ, RZ, -0x1 ;  /* 0xffffffffff0f7424 */ /* 0x000fce00078e00ff */
[----:B------:R-:W-:Y:S05]  /*9d40*/  WARPSYNC.COLLECTIVE R15, `(.L_x_2380) ;  /* 0x000000000f087348 */ /* 0x000fea0003c00000 */
[----:B------:R1:W2:Y:S02]  /*9d50*/  SHFL.IDX P6, R14, R13, R12, R11 ;  /* 0x0000000c0d0e7389 */ /* 0x0002a400000c000b */
[----:B-12---:R-:W-:Y:S01]  /*9d60*/  ENDCOLLECTIVE ;  /* 0x000000000000791b */ /* 0x006fe20003800000 */
.L_x_2380:
[----:B------:R-:W-:Y:S05]  /*9d70*/  BRA `(.L_x_2381) ;  /* 0xffffff7400407947 */ /* 0x000fea000383ffff */
.L_x_2278:
[----:B--2---:R2:W3:Y:S02]  /*9d80*/  SYNCS.PHASECHK.TRANS64.TRYWAIT P0, [R2+URZ+0x26800], R5 ;  /* 0x02680005020075a7 */ /* 0x0044e4000800017f */
[----:B---3--:R-:W-:Y:S05]  /*9d90*/  @!P0 NANOSLEEP.SYNCS 0x989680 ;  /* 0x009896800000895d */ /* 0x008fea0003900000 */
[----:B------:R-:W3:Y:S02]  /*9da0*/  @!P0 SYNCS.PHASECHK.TRANS64 P0, [R2+URZ+0x26800], R5 ;  /* 0x02680005020085a7 */ /* 0x000ee4000800007f */
[----:B---3--:R-:W-:Y:S05]  /*9db0*/  @!P0 BRA `(.L_x_2278) ;  /* 0xfffffffc00f08947 */ /* 0x008fea000383ffff */
[----:B------:R-:W-:Y:S05]  /*9dc0*/  BRA `(.L_x_2277) ;  /* 0xffffff7400687947 */ /* 0x000fea000383ffff */
.L_x_2283:
[----:B--2---:R-:W-:-:S04]  /*9dd0*/  IMAD.U32 R5, RZ, RZ, UR8 ;  /* 0x00000008ff057e24 */ /* 0x004fc8000f8e00ff */
[----:B------:R2:W3:Y:S03]  /*9de0*/  SYNCS.PHASECHK.TRANS64.TRYWAIT P1, [R5+URZ+0x26810], R6 ;  /* 0x02681006050075a7 */ /* 0x0004e6000802017f */
[----:B---3--:R-:W-:Y:S05]  /*9df0*/  @!P1 NANOSLEEP.SYNCS 0x989680 ;  /* 0x009896800000995d */ /* 0x008fea0003900000 */
[----:B------:R-:W3:Y:S02]  /*9e00*/  @!P1 SYNCS.PHASECHK.TRANS64 P1, [R5+URZ+0x26810], R6 ;  /* 0x02681006050095a7 */ /* 0x000ee4000802007f */
[----:B---3--:R-:W-:Y:S05]  /*9e10*/  @!P1 BRA `(.L_x_2283) ;  /* 0xfffffffc00ec9947 */ /* 0x008fea000383ffff */
[----:B------:R-:W-:Y:S05]  /*9e20*/  BRA `(.L_x_2282) ;  /* 0xffffff7c00c07947 */ /* 0x000fea000383ffff */
.L_x_2287:
[----:B------:R-:W-:-:S04]  /*9e30*/  IMAD.U32 R5, RZ, RZ, UR8 ;  /* 0x00000008ff057e24 */ /* 0x000fc8000f8e00ff */
[----:B------:R1:W1:Y:S03]  /*9e40*/  SYNCS.PHASECHK.TRANS64.TRYWAIT P1, [R5+URZ+0x26830], R6 ;  /* 0x02683006050075a7 */ /* 0x000266000802017f */
[----:B-1----:R-:W-:Y:S05]  /*9e50*/  @!P1 NANOSLEEP.SYNCS 0x989680 ;  /* 0x009896800000995d */ /* 0x002fea0003900000 */
[----:B------:R-:W1:Y:S02]  /*9e60*/  @!P1 SYNCS.PHASECHK.TRANS64 P1, [R5+URZ+0x26830], R6 ;  /* 0x02683006050095a7 */ /* 0x000e64000802007f */
[----:B-1----:R-:W-:Y:S05]  /*9e70*/  @!P1 BRA `(.L_x_2287) ;  /* 0xfffffffc00ec9947 */ /* 0x002fea000383ffff */
[----:B------:R-:W-:Y:S05]  /*9e80*/  BRA `(.L_x_2286) ;  /* 0xffffff8000c87947 */ /* 0x000fea000383ffff */
.L_x_2315:
[----:B------:R-:W-:Y:S01]  /*9e90*/  BSSY B1, `(.L_x_2382) ;  /* 0x0000005000017945 */ /* 0x000fe20003800000 */
[----:B------:R-:W-:-:S07]  /*9ea0*/  IMAD.MOV.U32 R15, RZ, RZ, -0x1 ;  /* 0xffffffffff0f7424 */ /* 0x000fce00078e00ff */
[----:B------:R-:W-:Y:S05]  /*9eb0*/  WARPSYNC.COLLECTIVE R15, `(.L_x_2383) ;  /* 0x000000000f087348 */ /* 0x000fea0003c00000 */
[----:B------:R-:W-:Y:S01]  /*9ec0*/  NOP ;  /* 0x0000000000007918 */ /* 0x000fe20000000000 */
[----:B------:R-:W-:Y:S01]  /*9ed0*/  ENDCOLLECTIVE ;  /* 0x000000000000791b */ /* 0x000fe20003800000 */
.L_x_2383:
[----:B------:R-:W-:Y:S05]  /*9ee0*/  BSYNC B1 ;  /* 0x0000000000017941 */ /* 0x000fea0003800000 */
.L_x_2382:
[----:B------:R-:W-:Y:S05]  /*9ef0*/  BRA `(.L_x_2384) ;  /* 0xffffffc400647947 */ /* 0x000fea000383ffff */
.L_x_2328:
[----:B------:R-:W-:Y:S01]  /*9f00*/  BSSY B1, `(.L_x_2385) ;  /* 0x0000005000017945 */ /* 0x000fe20003800000 */
[----:B------:R-:W-:-:S07]  /*9f10*/  IMAD.MOV.U32 R15, RZ, RZ, -0x1 ;  /* 0xffffffffff0f7424 */ /* 0x000fce00078e00ff */
[----:B------:R-:W-:Y:S05]  /*9f20*/  WARPSYNC.COLLECTIVE R15, `(.L_x_2386) ;  /* 0x000000000f087348 */ /* 0x000fea0003c00000 */
[----:B------:R-:W-:Y:S01]  /*9f30*/  NOP ;  /* 0x0000000000007918 */ /* 0x000fe20000000000 */
[----:B------:R-:W-:Y:S01]  /*9f40*/  ENDCOLLECTIVE ;  /* 0x000000000000791b */ /* 0x000fe20003800000 */
.L_x_2386:
[----:B------:R-:W-:Y:S05]  /*9f50*/  BSYNC B1 ;  /* 0x0000000000017941 */ /* 0x000fea0003800000 */
.L_x_2385:
[----:B------:R-:W-:Y:S05]  /*9f60*/  BRA `(.L_x_2387) ;  /* 0xffffffcc00047947 */ /* 0x000fea000383ffff */
.L_x_2340:
[----:B------:R-:W-:Y:S01]  /*9f70*/  BSSY B1, `(.L_x_2388) ;  /* 0x0000005000017945 */ /* 0x000fe20003800000 */
[----:B------:R-:W-:-:S07]  /*9f80*/  IMAD.MOV.U32 R15, RZ, RZ, -0x1 ;  /* 0xffffffffff0f7424 */ /* 0x000fce00078e00ff */
[----:B------:R-:W-:Y:S05]  /*9f90*/  WARPSYNC.COLLECTIVE R15, `(.L_x_2389) ;  /* 0x000000000f087348 */ /* 0x000fea0003c00000 */
[----:B------:R-:W-:Y:S01]  /*9fa0*/  NOP ;  /* 0x0000000000007918 */ /* 0x000fe20000000000 */
[----:B------:R-:W-:Y:S01]  /*9fb0*/  ENDCOLLECTIVE ;  /* 0x000000000000791b */ /* 0x000fe20003800000 */
.L_x_2389:
[----:B------:R-:W-:Y:S05]  /*9fc0*/  BSYNC B1 ;  /* 0x0000000000017941 */ /* 0x000fea0003800000 */
.L_x_2388:
[----:B------:R-:W-:Y:S05]  /*9fd0*/  BRA `(.L_x_2390) ;  /* 0xffffffd000407947 */ /* 0x000fea000383ffff */
.L_x_2354:
[----:B-1----:R1:W2:Y:S02]  /*9fe0*/  SYNCS.PHASECHK.TRANS64.TRYWAIT P0, [R16+URZ+0x26820], R3 ;  /* 0x02682003100075a7 */ /* 0x0022a4000800017f */
[----:B--2---:R-:W-:Y:S05]  /*9ff0*/  @!P0 NANOSLEEP.SYNCS 0x989680 ;  /* 0x009896800000895d */ /* 0x004fea0003900000 */
[----:B------:R-:W2:Y:S02]  /*a000*/  @!P0 SYNCS.PHASECHK.TRANS64 P0, [R16+URZ+0x26820], R3 ;  /* 0x02682003100085a7 */ /* 0x000ea4000800007f */
[----:B--2---:R-:W-:Y:S05]  /*a010*/  @!P0 BRA `(.L_x_2354) ;  /* 0xfffffffc00f08947 */ /* 0x004fea000383ffff */
[----:B------:R-:W-:Y:S05]  /*a020*/  BRA `(.L_x_2391) ;  /* 0xffffffd800bc7947 */ /* 0x000fea000383ffff */
.L_x_2358:
[----:B-1----:R1:W3:Y:S02]  /*a030*/  SYNCS.PHASECHK.TRANS64.TRYWAIT P1, [R16+URZ+0x26840], R21 ;  /* 0x02684015100075a7 */ /* 0x0022e4000802017f */
[----:B---3--:R-:W-:Y:S05]  /*a040*/  @!P1 NANOSLEEP.SYNCS 0x989680 ;  /* 0x009896800000995d */ /* 0x008fea0003900000 */
[----:B------:R-:W3:Y:S02]  /*a050*/  @!P1 SYNCS.PHASECHK.TRANS64 P1, [R16+URZ+0x26840], R21 ;  /* 0x02684015100095a7 */ /* 0x000ee4000802007f */
[----:B---3--:R-:W-:Y:S05]  /*a060*/  @!P1 BRA `(.L_x_2358) ;  /* 0xfffffffc00f09947 */ /* 0x008fea000383ffff */
[----:B------:R-:W-:Y:S05]  /*a070*/  BRA `(.L_x_2392) ;  /* 0xffffffe000ec7947 */ /* 0x000fea000383ffff */
.L_x_2360:
[----:B--2---:R2:W3:Y:S02]  /*a080*/  SYNCS.PHASECHK.TRANS64.TRYWAIT P1, [R16+URZ+0x26828], R21 ;  /* 0x02682815100075a7 */ /* 0x0044e4000802017f */
[----:B---3--:R-:W-:Y:S05]  /*a090*/  @!P1 NANOSLEEP.SYNCS 0x989680 ;  /* 0x009896800000995d */ /* 0x008fea0003900000 */
[----:B------:R-:W3:Y:S02]  /*a0a0*/  @!P1 SYNCS.PHASECHK.TRANS64 P1, [R16+URZ+0x26828], R21 ;  /* 0x02682815100095a7 */ /* 0x000ee4000802007f */
[----:B---3--:R-:W-:Y:S05]  /*a0b0*/  @!P1 BRA `(.L_x_2360) ;  /* 0xfffffffc00f09947 */ /* 0x008fea000383ffff */
[----:B------:R-:W-:Y:S05]  /*a0c0*/  BRA `(.L_x_2393) ;  /* 0xffffffe4009c7947 */ /* 0x000fea000383ffff */
.L_x_2362:
[----:B---3--:R3:W4:Y:S02]  /*a0d0*/  SYNCS.PHASECHK.TRANS64.TRYWAIT P1, [R16+URZ+0x26848], R21 ;  /* 0x02684815100075a7 */ /* 0x008724000802017f */
[----:B----4-:R-:W-:Y:S05]  /*a0e0*/  @!P1 NANOSLEEP.SYNCS 0x989680 ;  /* 0x009896800000995d */ /* 0x010fea0003900000 */
[----:B------:R-:W4:Y:S02]  /*a0f0*/  @!P1 SYNCS.PHASECHK.TRANS64 P1, [R16+URZ+0x26848], R21 ;  /* 0x02684815100095a7 */ /* 0x000f24000802007f */
[----:B----4-:R-:W-:Y:S05]  /*a100*/  @!P1 BRA `(.L_x_2362) ;  /* 0xfffffffc00f09947 */ /* 0x010fea000383ffff */
[----:B------:R-:W-:Y:S05]  /*a110*/  BRA `(.L_x_2394) ;  /* 0xffffffe8004c7947 */ /* 0x000fea000383ffff */
.L_x_2364:
[----:B------:R-:W-:-:S07]  /*a120*/  SHF.L.U32 R5, R11, 0x1f, RZ ;  /* 0x0000001f0b057819 */ /* 0x000fce00000006ff */
.L_x_2395:
[----:B------:R1:W1:Y:S02]  /*a130*/  SYNCS.PHASECHK.TRANS64.TRYWAIT P1, [R16+URZ+0x26820], R5 ;  /* 0x02682005100075a7 */ /* 0x000264000802017f */
[----:B-1----:R-:W-:Y:S05]  /*a140*/  @!P1 NANOSLEEP.SYNCS 0x989680 ;  /* 0x009896800000995d */ /* 0x002fea0003900000 */
[----:B------:R-:W1:Y:S02]  /*a150*/  @!P1 SYNCS.PHASECHK.TRANS64 P1, [R16+URZ+0x26820], R5 ;  /* 0x02682005100095a7 */ /* 0x000e64000802007f */
[----:B-1----:R-:W-:Y:S05]  /*a160*/  @!P1 BRA `(.L_x_2395) ;  /* 0xfffffffc00f09947 */ /* 0x002fea000383ffff */
[----:B------:R-:W-:Y:S05]  /*a170*/  BRA `(.L_x_2396) ;  /* 0xffffffe800e47947 */ /* 0x000fea000383ffff */
.L_x_2367:
[----:B-1----:R1:W2:Y:S02]  /*a180*/  SYNCS.PHASECHK.TRANS64.TRYWAIT P1, [R16+URZ+0x26840], R13 ;  /* 0x0268400d100075a7 */ /* 0x0022a4000802017f */
[----:B--2---:R-:W-:Y:S05]  /*a190*/  @!P1 NANOSLEEP.SYNCS 0x989680 ;  /* 0x009896800000995d */ /* 0x004fea0003900000 */
[----:B------:R-:W2:Y:S02]  /*a1a0*/  @!P1 SYNCS.PHASECHK.TRANS64 P1, [R16+URZ+0x26840], R13 ;  /* 0x0268400d100095a7 */ /* 0x000ea4000802007f */
[----:B--2---:R-:W-:Y:S05]  /*a1b0*/  @!P1 BRA `(.L_x_2367) ;  /* 0xfffffffc00f09947 */ /* 0x004fea000383ffff */
[----:B------:R-:W-:Y:S05]  /*a1c0*/  BRA `(.L_x_2397) ;  /* 0xffffffec00b87947 */ /* 0x000fea000383ffff */
.L_x_2369:
[----:B--2---:R2:W1:Y:S02]  /*a1d0*/  SYNCS.PHASECHK.TRANS64.TRYWAIT P1, [R16+URZ+0x26828], R13 ;  /* 0x0268280d100075a7 */ /* 0x004464000802017f */
[----:B-1----:R-:W-:Y:S05]  /*a1e0*/  @!P1 NANOSLEEP.SYNCS 0x989680 ;  /* 0x009896800000995d */ /* 0x002fea0003900000 */
[----:B------:R-:W1:Y:S02]  /*a1f0*/  @!P1 SYNCS.PHASECHK.TRANS64 P1, [R16+URZ+0x26828], R13 ;  /* 0x0268280d100095a7 */ /* 0x000e64000802007f */
[----:B-1----:R-:W-:Y:S05]  /*a200*/  @!P1 BRA `(.L_x_2369) ;  /* 0xfffffffc00f09947 */ /* 0x002fea000383ffff */
[----:B------:R-:W-:Y:S05]  /*a210*/  BRA `(.L_x_2398) ;  /* 0xfffffff0005c7947 */ /* 0x000fea000383ffff */
.L_x_2371:
[----:B------:R1:W1:Y:S02]  /*a220*/  SYNCS.PHASECHK.TRANS64.TRYWAIT P0, [R3+URZ+0x26840], R0 ;  /* 0x02684000030075a7 */ /* 0x000264000800017f */
[----:B-1----:R-:W-:Y:S05]  /*a230*/  @!P0 NANOSLEEP.SYNCS 0x989680 ;  /* 0x009896800000895d */ /* 0x002fea0003900000 */
[----:B------:R-:W1:Y:S02]  /*a240*/  @!P0 SYNCS.PHASECHK.TRANS64 P0, [R3+URZ+0x26840], R0 ;  /* 0x02684000030085a7 */ /* 0x000e64000800007f */
[----:B-1----:R-:W-:Y:S05]  /*a250*/  @!P0 BRA `(.L_x_2371) ;  /* 0xfffffffc00f08947 */ /* 0x002fea000383ffff */
[----:B------:R-:W-:Y:S05]  /*a260*/  BRA `(.L_x_2399) ;  /* 0xfffffff4002c7947 */ /* 0x000fea000383ffff */
.L_x_2373:
[----:B------:R-:W-:Y:S01]  /*a270*/  BSSY B1, `(.L_x_2400) ;  /* 0x0000006000017945 */ /* 0x000fe20003800000 */
[----:B------:R-:W-:-:S07]  /*a280*/  IMAD.MOV.U32 R15, RZ, RZ, -0x1 ;  /* 0xffffffffff0f7424 */ /* 0x000fce00078e00ff */
[----:B------:R-:W-:Y:S05]  /*a290*/  WARPSYNC.COLLECTIVE R15, `(.L_x_2401) ;  /* 0x000000000f0c7348 */ /* 0x000fea0003c00000 */
[----:B------:R-:W-:Y:S02]  /*a2a0*/  ELECT P6, UR62, PT ;  /* 0x00000000003e782f */ /* 0x000fe400038c0000 */
[----:B------:R-:W-:Y:S01]  /*a2b0*/  MOV R14, UR62 ;  /* 0x0000003e000e7c02 */ /* 0x000fe20008000f00 */
[----:B------:R-:W-:Y:S10]  /*a2c0*/  ENDCOLLECTIVE ;  /* 0x000000000000791b */ /* 0x000ff40003800000 */
.L_x_2401:
[----:B------:R-:W-:Y:S05]  /*a2d0*/  BSYNC B1 ;  /* 0x0000000000017941 */ /* 0x000fea0003800000 */
.L_x_2400:
[----:B------:R-:W-:Y:S05]  /*a2e0*/  BRA `(.L_x_2402) ;  /* 0xfffffff400f47947 */ /* 0x000fea000383ffff */
.L_x_2375:
[----:B-1----:R1:W2:Y:S02]  /*a2f0*/  SYNCS.PHASECHK.TRANS64.TRYWAIT P0, [R6+URZ], R5 ;  /* 0x00000005060075a7 */ /* 0x0022a4000800017f */
[----:B--2---:R-:W-:Y:S05]  /*a300*/  @!P0 NANOSLEEP.SYNCS 0x989680 ;  /* 0x009896800000895d */ /* 0x004fea0003900000 */
[----:B------:R-:W2:Y:S02]  /*a310*/  @!P0 SYNCS.PHASECHK.TRANS64 P0, [R6+URZ], R5 ;  /* 0x00000005060085a7 */ /* 0x000ea4000800007f */
[----:B--2---:R-:W-:Y:S05]  /*a320*/  @!P0 BRA `(.L_x_2375) ;  /* 0xfffffffc00f08947 */ /* 0x004fea000383ffff */
[----:B------:R-:W-:Y:S05]  /*a330*/  BRA `(.L_x_2403) ;  /* 0xfffffff800347947 */ /* 0x000fea000383ffff */
.L_x_2376:
[----:B--2---:R2:W3:Y:S02]  /*a340*/  SYNCS.PHASECHK.TRANS64.TRYWAIT P0, [R3+URZ], R2 ;  /* 0x00000002030075a7 */ /* 0x0044e4000800017f */
[----:B---3--:R-:W-:Y:S05]  /*a350*/  @!P0 NANOSLEEP.SYNCS 0x989680 ;  /* 0x009896800000895d */ /* 0x008fea0003900000 */
[----:B------:R-:W3:Y:S02]  /*a360*/  @!P0 SYNCS.PHASECHK.TRANS64 P0, [R3+URZ], R2 ;  /* 0x00000002030085a7 */ /* 0x000ee4000800007f */
[----:B---3--:R-:W-:Y:S05]  /*a370*/  @!P0 BRA `(.L_x_2376) ;  /* 0xfffffffc00f08947 */ /* 0x008fea000383ffff */
[----:B------:R-:W-:Y:S05]  /*a380*/  BRA `(.L_x_2404) ;  /* 0xfffffff800287947 */ /* 0x000fea000383ffff */
.L_x_2378:
[----:B--2---:R2:W3:Y:S02]  /*a390*/  SYNCS.PHASECHK.TRANS64.TRYWAIT P0, [R0+URZ], R5 ;  /* 0x00000005000075a7 */ /* 0x0044e4000800017f */
[----:B---3--:R-:W-:Y:S05]  /*a3a0*/  @!P0 NANOSLEEP.SYNCS 0x989680 ;  /* 0x009896800000895d */ /* 0x008fea0003900000 */
[----:B------:R-:W3:Y:S02]  /*a3b0*/  @!P0 SYNCS.PHASECHK.TRANS64 P0, [R0+URZ], R5 ;  /* 0x00000005000085a7 */ /* 0x000ee4000800007f */
[----:B---3--:R-:W-:Y:S05]  /*a3c0*/  @!P0 BRA `(.L_x_2378) ;  /* 0xfffffffc00f08947 */ /* 0x008fea000383ffff */
[----:B------:R-:W-:Y:S05]  /*a3d0*/  BRA `(.L_x_2405) ;  /* 0xfffffff8002c7947 */ /* 0x000fea000383ffff */
.L_x_2406:
        /* <DEDUP_REMOVED lines=10> */
.L_x_3310:


//--------------------- .text._ZN7cutlass13device_kernelIN5flash11enable_sm90INS1_16FlashAttnBwdSm90INS1_25CollectiveMainloopBwdSm90ILi2ELi2ELi2EN4cute5tupleIJNS5_1CILi1EEES8_S8_EEENS6_IJNS7_ILi64EEENS7_ILi128EEENS7_ILi96EEEEEENS_10bfloat16_tEfNS_4arch4Sm90ELb1ELb0ELb0ELb0ELb0ELb1ELb0ELb0ELi2ELi1ELi2ELi1ELb1EEENS1_24CollectiveEpilogueBwdGQAISD_fSG_Li256ELb0ELb0EEENS1_25SingleTileBwdLPTSchedulerILb0ELi128ELb0EEEEEEEEEvNT_6ParamsE --------------------------
	.section	.text._ZN7cutlass13device_kernelIN5flash11enable_sm90INS1_16FlashAttnBwdSm90INS1_25CollectiveMainloopBwdSm90ILi2ELi2ELi2EN4cute5tupleIJNS5_1CILi1EEES8_S8_EEENS6_IJNS7_ILi64EEENS7_ILi128EEENS7_ILi96EEEEEENS_10bfloat16_tEfNS_4arch4Sm90ELb1ELb0ELb0ELb0ELb0ELb1ELb0ELb0ELi2ELi1ELi2ELi1ELb1EEENS1_24CollectiveEpilogueBwdGQAISD_fSG_Li256ELb0ELb0EEENS1_25SingleTileBwdLPTSchedulerILb0ELi128ELb0EEEEEEEEEvNT_6ParamsE,"ax",@progbits
	.align	128
.text._ZN7cutlass13device_kernelIN5flash11enable_sm90INS1_16FlashAttnBwdSm90INS1_25CollectiveMainloopBwdSm90ILi2ELi2ELi2EN4cute5tupleIJNS5_1CILi1EEES8_S8_EEENS6_IJNS7_ILi64EEENS7_ILi128EEENS7_ILi96EEEEEENS_10bfloat16_tEfNS_4arch4Sm90ELb1ELb0ELb0ELb0ELb0ELb1ELb0ELb0ELi2ELi1ELi2ELi1ELb1EEENS1_24CollectiveEpilogueBwdGQAISD_fSG_Li256ELb0ELb0EEENS1_25SingleTileBwdLPTSchedulerILb0ELi128ELb0EEEEEEEEEvNT_6ParamsE:
        .type           _ZN7cutlass13device_kernelIN5flash11enable_sm90INS1_16FlashAttnBwdSm90INS1_25CollectiveMainloopBwdSm90ILi2ELi2ELi2EN4cute5tupleIJNS5_1CILi1EEES8_S8_EEENS6_IJNS7_ILi64EEENS7_ILi128EEENS7_ILi96EEEEEENS_10bfloat16_tEfNS_4arch4Sm90ELb1ELb0ELb0ELb0ELb0ELb1ELb0ELb0ELi2ELi1ELi2ELi1ELb1EEENS1_24CollectiveEpilogueBwdGQAISD_fSG_Li256ELb0ELb0EEENS1_25SingleTileBwdLPTSchedulerILb0ELi128ELb0EEEEEEEEEvNT_6ParamsE,@function
        .size           _ZN7cutlass13device_kernelIN5flash11enable_sm90INS1_16FlashAttnBwdSm90INS1_25CollectiveMainloopBwdSm90ILi2ELi2ELi2EN4cute5tupleIJNS5_1CILi1EEES8_S8_EEENS6_IJNS7_ILi64EEENS7_ILi128EEENS7_ILi96EEEEEENS_10bfloat16_tEfNS_4arch4Sm90ELb1ELb0ELb0ELb0ELb0ELb1ELb0ELb0ELi2ELi1ELi2ELi1ELb1EEENS1_24CollectiveEpilogueBwdGQAISD_fSG_Li256ELb0ELb0EEENS1_25SingleTileBwdLPTSchedulerILb0ELi128ELb0EEEEEEEEEvNT_6ParamsE,(.L_x_3311 - _ZN7cutlass13device_kernelIN5flash11enable_sm90INS1_16FlashAttnBwdSm90INS1_25CollectiveMainloopBwdSm90ILi2ELi2ELi2EN4cute5tupleIJNS5_1CILi1EEES8_S8_EEENS6_IJNS7_ILi64EEENS7_ILi128EEENS7_ILi96EEEEEENS_10bfloat16_tEfNS_4arch4Sm90ELb1ELb0ELb0ELb0ELb0ELb1ELb0ELb0ELi2ELi1ELi2ELi1ELb1EEENS1_24CollectiveEpilogueBwdGQAISD_fSG_Li256ELb0ELb0EEENS1_25SingleTileBwdLPTSchedulerILb0ELi128ELb0EEEEEEEEEvNT_6ParamsE)
        .other          _ZN7cutlass13device_kernelIN5flash11enable_sm90INS1_16FlashAttnBwdSm90INS1_25CollectiveMainloopBwdSm90ILi2ELi2ELi2EN4cute5tupleIJNS5_1CILi1EEES8_S8_EEENS6_IJNS7_ILi64EEENS7_ILi128EEENS7_ILi96EEEEEENS_10bfloat16_tEfNS_4arch4Sm90ELb1ELb0ELb0ELb0ELb0ELb1ELb0ELb0ELi2ELi1ELi2ELi1ELb1EEENS1_24CollectiveEpilogueBwdGQAISD_fSG_Li256ELb0ELb0EEENS1_25SingleTileBwdLPTSchedulerILb0ELi128ELb0EEEEEEEEEvNT_6ParamsE,@"STO_CUDA_ENTRY STV_DEFAULT"
_ZN7cutlass13device_kernelIN5flash11enable_sm90INS1_16FlashAttnBwdSm90INS1_25CollectiveMainloopBwdSm90ILi2ELi2ELi2EN4cute5tupleIJNS5_1CILi1EEES8_S8_EEENS6_IJNS7_ILi64EEENS7_ILi128EEENS7_ILi96EEEEEENS_10bfloat16_tEfNS_4arch4Sm90ELb1ELb0ELb0ELb0ELb0ELb1ELb0ELb0ELi2ELi1ELi2ELi1ELb1EEENS1_24CollectiveEpilogueBwdGQAISD_fSG_Li256ELb0ELb0EEENS1_25SingleTileBwdLPTSchedulerILb0ELi128ELb0EEEEEEEEEvNT_6ParamsE:
        /* <DEDUP_REMOVED lines=24> */
.L_x_2408:
[----:B------:R-:W-:Y:S05]  /*0180*/  BSYNC B0 ;  /* 0x0000000000007941 */ /* 0x000fea0003800000 */
.L_x_2407:
        /* <DEDUP_REMOVED lines=37> */
.L_x_2409:
        /* <DEDUP_REMOVED lines=22> */
.L_x_2410:
[----:B------:R-:W-:Y:S01]  /*0540*/  PLOP3.LUT P0, PT, PT, PT, UP0, 0x80, 0x0 ;  /* 0x000000000000781c */ /* 0x000fe20003f0f008 */
[----:B------:R-:W-:Y:S01]  /*0550*/  NOP ;  /* 0x0000000000007918 */ /* 0x000fe20000000000 */
[----:B------:R-:W-:Y:S01]  /*0560*/  BSSY B6, `(.L_x_2411) ;  /* 0x00007e4000067945 */ /* 0x000fe20003800000 */
[----:B-12-4-:R-:W-:Y:S10]  /*0570*/  BAR.SYNC.DEFER_BLOCKING 0x0 ;  /* 0x0000000000007b1d */ /* 0x016ff40000010000 */
[----:B------:R-:W-:Y:S05]  /*0580*/  @!P0 BRA `(.L_x_2412) ;  /* 0x0000004400f08947 */ /* 0x000fea0003800000 */
.L_x_2413:
        /* <DEDUP_REMOVED lines=32> */
.L_x_2414:
[----:B------:R-:W-:Y:S01]  /*0790*/  ULDC UR7, c[0x0][0x8cc] ;  /* 0x0002330000077ab9 */ /* 0x000fe20000000800 */
[----:B------:R-:W-:Y:S01]  /*07a0*/  UMOV UR36, UR10 ;  /* 0x0000000a00247c82 */ /* 0x000fe20008000000 */
[----:B------:R-:W-:-:S11]  /*07b0*/  UISETP.NE.AND UP0, UPT, UR7, 0x1, UPT ;  /* 0x000000010700788c */ /* 0x000fd6000bf05270 */
[----:B------:R-:W-:Y:S02]  /*07c0*/  @UP0 ULDC.64 UR8, c[0x0][0x8d0] ;  /* 0x0002340000080ab9 */ /* 0x000fe40000000a00 */
[----:B------:R-:W-:-:S04]  /*07d0*/  UIMAD.WIDE.U32 UR4, UR10, UR8, URZ ;  /* 0x000000080a0472a5 */ /* 0x000fc8000f8e003f */
[----:B------:R-:W-:-:S04]  /*07e0*/  @UP0 USHF.R.U32.HI UR36, URZ, UR9, UR5 ;  /* 0x000000093f240299 */ /* 0x000fc80008011605 */
[----:B------:R-:W-:-:S12]  /*07f0*/  UIMAD UR4, UR36, UR7, URZ ;  /* 0x00000007240472a4 */ /* 0x000fd8000f8e023f */
.L_x_2415:
        /* <DEDUP_REMOVED lines=101> */
.L_x_2419:
        /* <DEDUP_REMOVED lines=15> */
.L_x_2418:
        /* <DEDUP_REMOVED lines=22> */
.L_x_2421:
        /* <DEDUP_REMOVED lines=15> */
.L_x_2420:
[----:B------:R-:W-:Y:S01]  /*1190*/  SHF.R.S32.HI R23, RZ, 0x1f, R22 ;  /* 0x0000001fff177819 */ /* 0x000fe20000011416 */
[----:B------:R-:W-:-:S03]  /*11a0*/  UMOV UR4, 0xffffffff ;  /* 0xffffffff00047882 */ /* 0x000fc60000000000 */
[----:B------:R-:W-:-:S04]  /*11b0*/  LEA.HI R0, R23, R22, RZ, 0x7 ;  /* 0x0000001617007211 */ /* 0x000fc800078f38ff */
[----:B------:R-:W-:Y:S01]  /*11c0*/  SHF.R.S32.HI R19, RZ, 0x7, R0 ;  /* 0x00000007ff137819 */ /* 0x000fe20000011400 */
[----:B------:R-:W-:Y:S06]  /*11d0*/  BRA.DIV UR4, `(.L_x_2422) ;  /* 0x0000007204787947 */ /* 0x000fec000b800000 */
[----:B------:R1:W2:Y:S02]  /*11e0*/  SHFL.IDX PT, R14, R19, RZ, 0x1f ;  /* 0x00001fff130e7589 */ /* 0x0002a400000e0000 */
.L_x_2496:
        /* <DEDUP_REMOVED lines=15> */
.L_x_2423:
        /* <DEDUP_REMOVED lines=19> */
.L_x_2425:
        /* <DEDUP_REMOVED lines=36> */
[----:B------:R-:W-:Y:S01]  /*1650*/  IMAD.SHL.U32 R7, R7, 0x10, RZ ;  /* 0x0000001007077824 */ /* 0x000fe200078e00ff */
[----:B------:R-:W-:Y:S01]  /*1660*/  UIMAD UR4, UR36, -0x80, UR4 ;  /* 0xffffff80240478a4 */ /* 0x000fe2000f8e0204 */
[----:B------:R-:W-:Y:S01]  /*1670*/  LEA.HI R25, R25, R24, RZ, 0x5 ;  /* 0x0000001819197211 */ /* 0x000fe200078f28ff */
[----:B------:R-:W2:Y:S01]  /*1680*/  LDSM.16.M88.4 R184, [R5+0x6000] ;  /* 0x0060000005b8783b */ /* 0x000ea20000000200 */
[----:B------:R-:W-:Y:S02]  /*1690*/  LEA.HI R22, R23, R22, RZ, 0x3 ;  /* 0x0000001617167211 */ /* 0x000fe400078f18ff */
[----:B------:R-:W-:Y:S02]  /*16a0*/  CS2R R118, SRZ ;  /* 0x0000000000767805 */ /* 0x000fe4000001ff00 */
[----:B------:R-:W-:Y:S01]  /*16b0*/  LOP3.LUT R7, R0, 0x30, R7, 0xf8, !PT ;  /* 0x0000003000077812 */ /* 0x000fe200078ef807 */
[----:B------:R-:W-:Y:S01]  /*16c0*/  IMAD.U32 R6, RZ, RZ, UR4 ;  /* 0x00000004ff067e24 */ /* 0x000fe2000f8e00ff */
[----:B------:R-:W-:Y:S01]  /*16d0*/  SHF.R.S32.HI R25, RZ, 0x5, R25 ;  /* 0x00000005ff197819 */ /* 0x000fe20000011419 */
[----:B------:R-:W3:Y:S01]  /*16e0*/  LDSM.16.M88.4 R188, [R5+0x8000] ;  /* 0x0080000005bc783b */ /* 0x000ee20000000200 */
[----:B------:R-:W-:-:S02]  /*16f0*/  SHF.R.S32.HI R3, RZ, 0x2, R26 ;  /* 0x00000002ff037819 */ /* 0x000fc4000001141a */
[----:B------:R-:W-:Y:S02]  /*1700*/  CS2R R116, SRZ ;  /* 0x0000000000747805 */ /* 0x000fe4000001ff00 */
[----:B------:R-:W-:Y:S01]  /*1710*/  SHF.R.S32.HI R26, RZ, 0x1f, R26 ;  /* 0x0000001fff1a7819 */ /* 0x000fe2000001141a */
[----:B------:R-:W-:Y:S01]  /*1720*/  IMAD R25, R25, -0x10, R6 ;  /* 0xfffffff019197824 */ /* 0x000fe200078e0206 */
[----:B------:R-:W-:Y:S01]  /*1730*/  LOP3.LUT R7, R7, 0x8, R22, 0xf8, !PT ;  /* 0x0000000807077812 */ /* 0x000fe200078ef816 */
[----:B------:R4:W2:Y:S01]  /*1740*/  LDSM.16.M88.4 R192, [R5+0xa000] ;  /* 0x00a0000005c0783b */ /* 0x0008a20000000200 */
[----:B------:R-:W-:Y:S02]  /*1750*/  SHF.R.U32.HI R0, RZ, 0x3, R0 ;  /* 0x00000003ff007819 */ /* 0x000fe40000011600 */
[----:B------:R-:W-:Y:S02]  /*1760*/  CS2R R114, SRZ ;  /* 0x0000000000727805 */ /* 0x000fe4000001ff00 */
[----:B------:R-:W-:-:S02]  /*1770*/  LEA.HI R26, R26, R3, RZ, 0x3 ;  /* 0x000000031a1a7211 */ /* 0x000fc400078f18ff */
[----:B------:R-:W-:Y:S02]  /*1780*/  CS2R R112, SRZ ;  /* 0x0000000000707805 */ /* 0x000fe4000001ff00 */
[----:B------:R-:W-:Y:S02]  /*1790*/  LEA.HI R6, R19, R19, RZ, 0x1 ;  /* 0x0000001313067211 */ /* 0x000fe400078f08ff */
[----:B------:R-:W-:Y:S02]  /*17a0*/  CS2R R110, SRZ ;  /* 0x00000000006e7805 */ /* 0x000fe4000001ff00 */
[----:B------:R-:W-:Y:S01]  /*17b0*/  LOP3.LUT R0, R7, R0, RZ, 0x3c, !PT ;  /* 0x0000000007007212 */ /* 0x000fe200078e3cff */
[----:B------:R-:W-:Y:S01]  /*17c0*/  IMAD R7, R19, 0x8, R4 ;  /* 0x0000000813077824 */ /* 0x000fe200078e0204 */
[----:B------:R-:W-:Y:S01]  /*17d0*/  LOP3.LUT R26, R26, 0xfffffff8, RZ, 0xc0, !PT ;  /* 0xfffffff81a1a7812 */ /* 0x000fe200078ec0ff */
[----:B------:R-:W-:Y:S01]  /*17e0*/  IMAD.MOV.U32 R4, RZ, RZ, 0x20 ;  /* 0x00000020ff047424 */ /* 0x000fe200078e00ff */
[----:B------:R-:W-:Y:S01]  /*17f0*/  LOP3.LUT R6, R6, 0xfffffffe, RZ, 0xc0, !PT ;  /* 0xfffffffe06067812 */ /* 0x000fe200078ec0ff */
[----:B------:R-:W-:Y:S01]  /*1800*/  IMAD.U32 R0, R7, 0x200, R0 ;  /* 0x0000020007007824 */ /* 0x000fe200078e0000 */
[----:B------:R-:W-:-:S02]  /*1810*/  IADD3 R26, R25, R26, -R3 ;  /* 0x0000001a191a7210 */ /* 0x000fc40007ffe803 */
[----:B------:R-:W-:Y:S02]  /*1820*/  CS2R R108, SRZ ;  /* 0x00000000006c7805 */ /* 0x000fe4000001ff00 */
[----:B------:R-:W-:Y:S01]  /*1830*/  SEL R4, R4, 0xffffffe0, !P0 ;  /* 0xffffffe004047807 */ /* 0x000fe20004000000 */
[C---:B------:R-:W-:Y:S01]  /*1840*/  IMAD.IADD R3, R19.reuse, 0x1, -R6 ;  /* 0x0000000113037824 */ /* 0x040fe200078e0a06 */
[----:B------:R-:W-:Y:S01]  /*1850*/  CS2R R106, SRZ ;  /* 0x00000000006a7805 */ /* 0x000fe2000001ff00 */
[----:B-1----:R-:W-:Y:S01]  /*1860*/  IMAD R19, R19, 0x300, R24 ;  /* 0x0000030013137824 */ /* 0x002fe200078e0218 */
[----:B------:R-:W-:Y:S01]  /*1870*/  CS2R R104, SRZ ;  /* 0x0000000000687805 */ /* 0x000fe2000001ff00 */
[----:B------:R-:W-:Y:S01]  /*1880*/  IMAD.IADD R4, R5, 0x1, R4 ;  /* 0x0000000105047824 */ /* 0x000fe200078e0204 */
[----:B------:R-:W-:Y:S01]  /*1890*/  CS2R R102, SRZ ;  /* 0x0000000000667805 */ /* 0x000fe2000001ff00 */
[----:B----4-:R-:W-:Y:S01]  /*18a0*/  IMAD.SHL.U32 R5, R19, 0x4, RZ ;  /* 0x0000000413057824 */ /* 0x010fe200078e00ff */
[----:B------:R-:W-:Y:S01]  /*18b0*/  CS2R R100, SRZ ;  /* 0x0000000000647805 */ /* 0x000fe2000001ff00 */
[----:B------:R-:W-:Y:S01]  /*18c0*/  IMAD R3, R3, -0x40, R26 ;  /* 0xffffffc003037824 */ /* 0x000fe200078e021a */
[----:B------:R-:W1:Y:S01]  /*18d0*/  LDSM.16.M88.4 R196, [R4+0x6000] ;  /* 0x0060000004c4783b */ /* 0x000e620000000200 */
[----:B------:R-:W-:-:S02]  /*18e0*/  CS2R R98, SRZ ;  /* 0x0000000000627805 */ /* 0x000fc4000001ff00 */
[----:B------:R-:W-:Y:S02]  /*18f0*/  CS2R R96, SRZ ;  /* 0x0000000000607805 */ /* 0x000fe4000001ff00 */
[----:B------:R-:W-:Y:S01]  /*1900*/  CS2R R94, SRZ ;  /* 0x00000000005e7805 */ /* 0x000fe2000001ff00 */
[----:B------:R-:W4:Y:S01]  /*1910*/  LDSM.16.M88.4 R200, [R4+0x8000] ;  /* 0x0080000004c8783b */ /* 0x000f220000000200 */
        /* <DEDUP_REMOVED lines=36> */
[----:B-----5:R-:W-:Y:S01]  /*1b60*/  IMAD R4, R5, 0x4, R2 ;  /* 0x0000000405047824 */ /* 0x020fe200078e0202 */
[----:B------:R-:W-:Y:S01]  /*1b70*/  ULOP3.LUT UR11, UR38, 0x1, URZ, 0xfc, !UPT ;  /* 0x00000001260b7892 */ /* 0x000fe2000f8efc3f */
[----:B------:R-:W-:Y:S01]  /*1b80*/  UMOV UR9, URZ ;  /* 0x0000003f00097c82 */ /* 0x000fe20008000000 */
[----:B------:R-:W-:Y:S01]  /*1b90*/  UMOV UR4, URZ ;  /* 0x0000003f00047c82 */ /* 0x000fe20008000000 */
[----:B------:R-:W-:Y:S01]  /*1ba0*/  ULDC UR5, c[0x0][0x280] ;  /* 0x0000a00000057ab9 */ /* 0x000fe20000000800 */
[----:B-1234-:R-:W-:-:S08]  /*1bb0*/  ULDC UR6, c[0x0][0x744] ;  /* 0x0001d10000067ab9 */ /* 0x01efd00000000800 */
.L_x_2436:
[----:B------:R-:W-:-:S06]  /*1bc0*/  UISETP.NE.AND UP0, UPT, UR11, 0x3, UPT ;  /* 0x000000030b00788c */ /* 0x000fcc000bf05270 */
[----:B------:R-:W-:-:S13]  /*1bd0*/  PLOP3.LUT P0, PT, PT, PT, UP0, 0x80, 0x0 ;  /* 0x000000000000781c */ /* 0x000fda0003f0f008 */
[----:B-1----:R-:W-:Y:S05]  /*1be0*/  @!P0 BRA `(.L_x_2426) ;  /* 0x0000000000048947 */ /* 0x002fea0003800000 */
[----:B------:R-:W-:Y:S01]  /*1bf0*/  BPT.TRAP 0x1 ;  /* 0x000000040000795c */ /* 0x000fe20000300000 */
.L_x_2426:
[----:B------:R-:W-:Y:S01]  /*1c00*/  R2UR UR7, R2 ;  /* 0x00000000020772ca */ /* 0x000fe200000e0000 */
[----:B------:R-:W-:-:S05]  /*1c10*/  IMAD.U32 R6, RZ, RZ, UR9 ;  /* 0x00000009ff067e24 */ /* 0x000fca000f8e00ff */
[----:B------:R-:W-:-:S07]  /*1c20*/  SHF.L.U32 R6, R6, 0x1f, RZ ;  /* 0x0000001f06067819 */ /* 0x000fce00000006ff */
[----:B------:R-:W-:-:S09]  /*1c30*/  ULEA UR7, UR4, UR7, 0x3 ;  /* 0x0000000704077291 */ /* 0x000fd2000f8e183f */
[----:B------:R1:W2:Y:S01]  /*1c40*/  SYNCS.PHASECHK.TRANS64.TRYWAIT P1, [UR7+0x26810], R6 ;  /* 0x02681006ff0075a7 */ /* 0x0002a20008020147 */
[----:B------:R-:W-:Y:S05]  /*1c50*/  @!P0 BRA `(.L_x_2427) ;  /* 0x0000000000048947 */ /* 0x000fea0003800000 */
[----:B------:R-:W-:Y:S01]  /*1c60*/  BPT.TRAP 0x1 ;  /* 0x000000040000795c */ /* 0x000fe20000300000 */
.L_x_2427:
[----:B--2---:R-:W-:Y:S05]  /*1c70*/  @P1 BRA `(.L_x_2428) ;  /* 0x0000000000081947 */ /* 0x004fea0003800000 */
[----:B------:R-:W2:Y:S02]  /*1c80*/  SYNCS.PHASECHK.TRANS64.TRYWAIT P1, [UR7+0x26810], R6 ;  /* 0x02681006ff0075a7 */ /* 0x000ea40008020147 */
[----:B--2---:R-:W-:Y:S05]  /*1c90*/  @!P1 BRA `(.L_x_2429) ;  /* 0x0000006400fc9947 */ /* 0x004fea0003800000 */
.L_x_2428:
        /* <DEDUP_REMOVED lines=66> */
.L_x_2430:
[----:B------:R1:W1:Y:S01]  /*20c0*/  SYNCS.PHASECHK.TRANS64.TRYWAIT P1, [UR7+0x26830], R6 ;  /* 0x02683006ff0075a7 */ /* 0x0002620008020147 */
[----:B------:R-:W-:Y:S05]  /*20d0*/  @!P0 BRA `(.L_x_2431) ;  /* 0x0000000000048947 */ /* 0x000fea0003800000 */
[----:B------:R-:W-:Y:S01]  /*20e0*/  BPT.TRAP 0x1 ;  /* 0x000000040000795c */ /* 0x000fe20000300000 */
.L_x_2431:
[----:B-1----:R-:W-:Y:S05]  /*20f0*/  @P1 BRA `(.L_x_2432) ;  /* 0x0000000000081947 */ /* 0x002fea0003800000 */
[----:B------:R-:W1:Y:S02]  /*2100*/  SYNCS.PHASECHK.TRANS64.TRYWAIT P1, [UR7+0x26830], R6 ;  /* 0x02683006ff0075a7 */ /* 0x000e640008020147 */
[----:B-1----:R-:W-:Y:S05]  /*2110*/  @!P1 BRA `(.L_x_2433) ;  /* 0x0000006000f49947 */ /* 0x002fea0003800000 */
.L_x_2432:
        /* <DEDUP_REMOVED lines=67> */
[----:B------:R-:W-:Y:S01]  /*2550*/  MUFU.EX2 R12, R12 ;  /* 0x0000000c000c7308 */ /* 0x000fe20000000800 */
[----:B------:R-:W-:Y:S01]  /*2560*/  FSEL R15, R176, -INF , !P1 ;  /* 0xff800000b00f7808 */ /* 0x000fe20004800000 */
[----:B------:R-:W-:Y:S01]  /*2570*/  FFMA.FTZ R14, R14, UR6, -R23 ;  /* 0x000000060e0e7c23 */ /* 0x000fe20008010817 */
        /* <DEDUP_REMOVED lines=38> */
[----:B------:R-:W-:Y:S01]  /*27e0*/  ISETP.GT.AND P2, PT, R177, 0x19, PT ;  /* 0x00000019b100780c */ /* 0x000fe20003f44270 */
[----:B------:R-:W-:Y:S01]  /*27f0*/  FFMA.FTZ R176, R157, UR6, -R20 ;  /* 0x000000069db07c23 */ /* 0x000fe20008010814 */
[----:B------:R-:W-:Y:S01]  /*2800*/  FSEL R155, R162, -INF , !P1 ;  /* 0xff800000a29b7808 */ /* 0x000fe20004800000 */
[----:B------:R-:W-:Y:S01]  /*2810*/  FFMA.FTZ R163, R154, UR6, -R209 ;  /* 0x000000069aa37c23 */ /* 0x000fe200080108d1 */
[----:B------:R-:W-:Y:S01]  /*2820*/  FSEL R20, R167, -INF , !P2 ;  /* 0xff800000a7147808 */ /* 0x000fe20005000000 */
[----:B------:R-:W4:Y:S01]  /*2830*/  MUFU.EX2 R168, R168 ;  /* 0x000000a800a87308 */ /* 0x000f220000000800 */
[----:B------:R-:W-:Y:S01]  /*2840*/  FSEL R181, R170, -INF , !P6 ;  /* 0xff800000aab57808 */ /* 0x000fe20007000000 */
[----:B------:R-:W-:Y:S01]  /*2850*/  FFMA.FTZ R169, R155, UR6, -R208 ;  /* 0x000000069ba97c23 */ /* 0x000fe200080108d0 */
[----:B------:R-:W-:-:S02]  /*2860*/  FSEL R180, R171, -INF , !P5 ;  /* 0xff800000abb47808 */ /* 0x000fc40006800000 */
[----:B------:R-:W-:Y:S01]  /*2870*/  ISETP.GT.AND P1, PT, R177, 0x28, PT ;  /* 0x00000028b100780c */ /* 0x000fe20003f24270 */
[----:B------:R-:W-:Y:S01]  /*2880*/  FFMA.FTZ R212, R181, UR6, -R212 ;  /* 0x00000006b5d47c23 */ /* 0x000fe200080108d4 */
[C---:B------:R-:W-:Y:S01]  /*2890*/  ISETP.GT.AND P4, PT, R177.reuse, 0x29, PT ;  /* 0x00000029b100780c */ /* 0x040fe20003f84270 */
[----:B------:R-:W5:Y:S01]  /*28a0*/  MUFU.EX2 R162, R215 ;  /* 0x000000d700a27308 */ /* 0x000f620000000800 */
[C---:B------:R-:W-:Y:S01]  /*28b0*/  ISETP.GT.AND P3, PT, R177.reuse, 0x30, PT ;  /* 0x00000030b100780c */ /* 0x040fe20003f64270 */
[----:B------:R-:W-:Y:S01]  /*28c0*/  FFMA.FTZ R180, R180, UR6, -R213 ;  /* 0x00000006b4b47c23 */ /* 0x000fe200080108d5 */
[C---:B------:R-:W-:Y:S02]  /*28d0*/  ISETP.GT.AND P2, PT, R177.reuse, 0x31, PT ;  /* 0x00000031b100780c */ /* 0x040fe40003f44270 */
[C---:B------:R-:W-:Y:S02]  /*28e0*/  ISETP.GT.AND P6, PT, R177.reuse, 0x38, PT ;  /* 0x00000038b100780c */ /* 0x040fe40003fc4270 */
[----:B------:R-:W-:Y:S01]  /*28f0*/  ISETP.GT.AND P5, PT, R177, 0x39, PT ;  /* 0x00000039b100780c */ /* 0x000fe20003fa4270 */
[----:B------:R-:W-:Y:S01]  /*2900*/  FFMA.FTZ R177, R20, UR6, -R21 ;  /* 0x0000000614b17c23 */ /* 0x000fe20008010815 */
[----:B------:R-:W-:Y:S01]  /*2910*/  FSEL R208, R175, -INF , !P4 ;  /* 0xff800000afd07808 */ /* 0x000fe20006000000 */
[----:B------:R-:W-:Y:S01]  /*2920*/  MUFU.EX2 R165, R165 ;  /* 0x000000a500a57308 */ /* 0x000fe20000000800 */
        /* <DEDUP_REMOVED lines=41> */
[----:B------:R-:W-:Y:S01]  /*2bc0*/  ULOP3.LUT UR12, UR12, 0x3fff, URZ, 0xc0, !UPT ;  /* 0x00003fff0c0c7892 */ /* 0x000fe2000f8ec03f */
        /* <DEDUP_REMOVED lines=15> */
[----:B------:R-:W-:Y:S01]  /*2cc0*/  FADD.FTZ R175, R120, -R158 ;  /* 0x8000009e78af7221 */ /* 0x000fe20000010000 */
[--C-:B------:R-:W-:Y:S01]  /*2cd0*/  FADD.FTZ R122, R123, -R159.reuse ;  /* 0x8000009f7b7a7221 */ /* 0x100fe20000010000 */
[----:B------:R-:W-:Y:S01]  /*2ce0*/  FADD.FTZ R120, R121, -R159 ;  /* 0x8000009f79787221 */ /* 0x000fe20000010000 */
[--C-:B---3--:R-:W-:Y:S01]  /*2cf0*/  FADD.FTZ R124, R124, -R156.reuse ;  /* 0x8000009c7c7c7221 */ /* 0x108fe20000010000 */
[--C-:B------:R-:W-:Y:S01]  /*2d00*/  FADD.FTZ R123, R125, -R157.reuse ;  /* 0x8000009d7d7b7221 */ /* 0x100fe20000010000 */
[----:B------:R-:W-:Y:S01]  /*2d10*/  FADD.FTZ R121, R126, -R156 ;  /* 0x8000009c7e797221 */ /* 0x000fe20000010000 */
[----:B------:R-:W-:Y:S01]  /*2d20*/  FADD.FTZ R127, R127, -R157 ;  /* 0x8000009d7f7f7221 */ /* 0x000fe20000010000 */
[--C-:B----4-:R-:W-:Y:S01]  /*2d30*/  FADD.FTZ R126, R131, -R173.reuse ;  /* 0x800000ad837e7221 */ /* 0x110fe20000010000 */
[----:B------:R-:W-:Y:S01]  /*2d40*/  FADD.FTZ R129, R129, -R173 ;  /* 0x800000ad81817221 */ /* 0x000fe20000010000 */
[----:B------:R-:W1:Y:S01]  /*2d50*/  MUFU.EX2 R125, R208 ;  /* 0x000000d0007d7308 */ /* 0x000e620000000800 */
[----:B------:R-:W-:Y:S01]  /*2d60*/  FMUL.FTZ R124, R5, R124 ;  /* 0x0000007c057c7220 */ /* 0x000fe20000410000 */
[--C-:B-----5:R-:W-:Y:S01]  /*2d70*/  FADD.FTZ R131, R134, -R154.reuse ;  /* 0x8000009a86837221 */ /* 0x120fe20000010000 */
[--C-:B------:R-:W-:Y:S01]  /*2d80*/  FADD.FTZ R173, R133, -R155.reuse ;  /* 0x8000009b85ad7221 */ /* 0x100fe20000010000 */
[----:B------:R-:W-:Y:S01]  /*2d90*/  FADD.FTZ R134, R135, -R155 ;  /* 0x8000009b87867221 */ /* 0x000fe20000010000 */
[----:B------:R-:W-:Y:S01]  /*2da0*/  FMUL.FTZ R123, R6, R123 ;  /* 0x0000007b067b7220 */ /* 0x000fe20000410000 */
[----:B------:R-:W-:Y:S01]  /*2db0*/  FADD.FTZ R155, R137, -R167 ;  /* 0x800000a7899b7221 */ /* 0x000fe20000010000 */
[----:B------:R-:W-:Y:S01]  /*2dc0*/  FMUL.FTZ R121, R168, R121 ;  /* 0x00000079a8797220 */ /* 0x000fe20000410000 */
[----:B------:R-:W-:Y:S01]  /*2dd0*/  FADD.FTZ R132, R132, -R154 ;  /* 0x8000009a84847221 */ /* 0x000fe20000010000 */
[----:B------:R-:W-:Y:S01]  /*2de0*/  FADD.FTZ R154, R136, -R166 ;  /* 0x800000a6889a7221 */ /* 0x000fe20000010000 */
[----:B------:R-:W-:Y:S01]  /*2df0*/  F2FP.BF16.F32.PACK_AB R158, R123, R124 ;  /* 0x0000007c7b9e723e */ /* 0x000fe200000010ff */
[--C-:B------:R-:W-:Y:S01]  /*2e00*/  FADD.FTZ R135, R142, -R20.reuse ;  /* 0x800000148e877221 */ /* 0x100fe20000010000 */
[----:B------:R-:W-:Y:S01]  /*2e10*/  MUFU.EX2 R124, R219 ;  /* 0x000000db007c7308 */ /* 0x000fe20000000800 */
        /* <DEDUP_REMOVED lines=9> */
[--C-:B------:R-:W-:Y:S01]  /*2eb0*/  FADD.FTZ R128, R128, -R172.reuse ;  /* 0x800000ac80807221 */ /* 0x100fe20000010000 */
[----:B------:R-:W-:Y:S01]  /*2ec0*/  FADD.FTZ R130, R130, -R172 ;  /* 0x800000ac82827221 */ /* 0x000fe20000010000 */
[----:B------:R-:W-:Y:S01]  /*2ed0*/  F2FP.BF16.F32.PACK_AB R159, R148, R121 ;  /* 0x00000079949f723e */ /* 0x000fe200000010ff */
[----:B------:R-:W-:Y:S01]  /*2ee0*/  FMUL.FTZ R148, R11, R154 ;  /* 0x0000009a0b947220 */ /* 0x000fe20000410000 */
[----:B------:R-:W-:Y:S01]  /*2ef0*/  FMUL.FTZ R121, R12, R155 ;  /* 0x0000009b0c797220 */ /* 0x000fe20000410000 */
[----:B------:R-:W-:Y:S01]  /*2f00*/  FADD.FTZ R21, R146, -R170 ;  /* 0x800000aa92157221 */ /* 0x000fe20000010000 */
[----:B------:R-:W-:Y:S01]  /*2f10*/  FMUL.FTZ R135, R22, R135 ;  /* 0x0000008716877220 */ /* 0x000fe20000410000 */
[----:B-1----:R-:W-:Y:S01]  /*2f20*/  FMUL.FTZ R20, R125, R20 ;  /* 0x000000147d147220 */ /* 0x002fe20000410000 */
[----:B------:R-:W-:Y:S01]  /*2f30*/  IMAD.U32 R123, RZ, RZ, UR4 ;  /* 0x00000004ff7b7e24 */ /* 0x000fe2000f8e00ff */
[----:B------:R-:W-:Y:S01]  /*2f40*/  F2FP.BF16.F32.PACK_AB R148, R121, R148 ;  /* 0x000000947994723e */ /* 0x000fe200000010ff */
[----:B------:R-:W-:Y:S01]  /*2f50*/  FMUL.FTZ R121, R19, R142 ;  /* 0x0000008e13797220 */ /* 0x000fe20000410000 */
[----:B------:R-:W-:Y:S01]  /*2f60*/  FADD.FTZ R133, R138, -R166 ;  /* 0x800000a68a857221 */ /* 0x000fe20000010000 */
[----:B------:R-:W-:Y:S01]  /*2f70*/  FADD.FTZ R136, R139, -R167 ;  /* 0x800000a78b887221 */ /* 0x000fe20000010000 */
        /* <DEDUP_REMOVED lines=38> */
[----:B------:R-:W-:Y:S02]  /*31e0*/  F2FP.BF16.F32.PACK_AB R149, R136, R133 ;  /* 0x000000858895723e */ /* 0x000fe400000010ff */
[----:B------:R-:W-:Y:S01]  /*31f0*/  F2FP.BF16.F32.PACK_AB R150, R141, R140 ;  /* 0x0000008c8d96723e */ /* 0x000fe200000010ff */
[----:B------:R-:W-:Y:S01]  /*3200*/  STSM.16.MT88.4 [R126+0x1f000], R152 ;  /* 0x01f000987e007844 */ /* 0x000fe20000004200 */
[----:B------:R-:W-:-:S02]  /*3210*/  F2FP.BF16.F32.PACK_AB R145, R138, R21 ;  /* 0x000000158a91723e */ /* 0x000fc400000010ff */
[----:B------:R-:W-:Y:S01]  /*3220*/  F2FP.BF16.F32.PACK_AB R146, R146, R137 ;  /* 0x000000899292723e */ /* 0x000fe200000010ff */
[----:B------:R-:W-:Y:S01]  /*3230*/  STSM.16.MT88.4 [R126+0x1f800], R148 ;  /* 0x01f800947e007844 */ /* 0x000fe20000004200 */
[----:B------:R-:W-:Y:S02]  /*3240*/  F2FP.BF16.F32.PACK_AB R147, R20, R147 ;  /* 0x000000931493723e */ /* 0x000fe400000010ff */
[----:B------:R-:W-:Y:S01]  /*3250*/  F2FP.BF16.F32.PACK_AB R122, R6, R5 ;  /* 0x00000005067a723e */ /* 0x000fe200000010ff */
[----:B------:R-:W-:Y:S01]  /*3260*/  IMAD R5, R17, 0x1000, R2 ;  /* 0x0000100011057824 */ /* 0x000fe200078e0202 */
[----:B------:R-:W-:Y:S01]  /*3270*/  F2FP.BF16.F32.PACK_AB R121, R165, R164 ;  /* 0x000000a4a579723e */ /* 0x000fe200000010ff */
[----:B------:R1:W-:Y:S01]  /*3280*/  STSM.16.MT88.4 [R126+0x20000], R144 ;  /* 0x020000907e007844 */ /* 0x0003e20000004200 */
[----:B------:R-:W-:Y:S02]  /*3290*/  F2FP.BF16.F32.PACK_AB R123, R162, R168 ;  /* 0x000000a8a27b723e */ /* 0x000fe400000010ff */
[----:B------:R-:W-:-:S02]  /*32a0*/  R2UR UR13, R5 ;  /* 0x00000000050d72ca */ /* 0x000fc400000e0000 */
        /* <DEDUP_REMOVED lines=194> */
.L_x_2434:
        /* <DEDUP_REMOVED lines=48> */
.L_x_2435:
        /* <DEDUP_REMOVED lines=62> */
.L_x_2417:
[----:B------:R-:W-:Y:S05]  /*45b0*/  @P0 BRA `(.L_x_2416) ;  /* 0x0000003c00780947 */ /* 0x000fea0003800000 */
[----:B-1----:R-:W1:Y:S01]  /*45c0*/  S2R R4, SR_TID.X ;  /* 0x0000000000047919 */ /* 0x002e620000002100 */
[----:B------:R-:W2:Y:S01]  /*45d0*/  S2UR UR5, SR_CgaCtaId ;  /* 0x00000000000579c3 */ /* 0x000ea20000008800 */
[----:B------:R-:W-:Y:S01]  /*45e0*/  ULDC UR4, c[0x0][0x850] ;  /* 0x0002140000047ab9 */ /* 0x000fe20000000800 */
[----:B------:R-:W-:Y:S01]  /*45f0*/  UIMAD UR8, UR36, 0x3000, URZ ;  /* 0x00003000240878a4 */ /* 0x000fe2000f8e023f */
[----:B------:R-:W-:Y:S01]  /*4600*/  BSSY B0, `(.L_x_2437) ;  /* 0x0000050000007945 */ /* 0x000fe20003800000 */
[----:B------:R-:W-:Y:S01]  /*4610*/  UISETP.NE.AND UP0, UPT, UR4, 0x1, UPT ;  /* 0x000000010400788c */ /* 0x000fe2000bf05270 */
[----:B------:R-:W-:Y:S02]  /*4620*/  ULDC.64 UR12, c[0x0][0x818] ;  /* 0x00020600000c7ab9 */ /* 0x000fe40000000a00 */
[----:B------:R-:W-:Y:S01]  /*4630*/  UMOV UR4, 0x400 ;  /* 0x0000040000047882 */ /* 0x000fe20000000000 */
[----:B------:R-:W-:Y:S01]  /*4640*/  USHF.R.S32.HI UR9, URZ, 0x1f, UR8 ;  /* 0x0000001f3f097899 */ /* 0x000fe20008011408 */
[----:B------:R-:W-:Y:S01]  /*4650*/  ULDC.64 UR14, c[0x0][0x820] ;  /* 0x00020800000e7ab9 */ /* 0x000fe20000000a00 */
[----:B------:R-:W-:-:S05]  /*4660*/  ULDC.64 UR16, c[0x0][0x848] ;  /* 0x0002120000107ab9 */ /* 0x000fca0000000a00 */
[----:B------:R-:W-:Y:S02]  /*4670*/  @UP0 ULDC UR6, c[0x0][0x854] ;  /* 0x0002150000060ab9 */ /* 0x000fe40000000800 */
[----:B------:R-:W-:Y:S02]  /*4680*/  UIMAD.WIDE.U32 UR6, UR40, UR6, URZ ;  /* 0x00000006280672a5 */ /* 0x000fe4000f8e003f */
[----:B--2---:R-:W-:-:S03]  /*4690*/  ULEA UR4, UR5, UR4, 0x18 ;  /* 0x0000000405047291 */ /* 0x004fc6000f8ec03f */
[----:B------:R-:W-:Y:S02]  /*46a0*/  @UP0 ULDC UR5, c[0x0][0x858] ;  /* 0x0002160000050ab9 */ /* 0x000fe40000000800 */
[----:B------:R-:W-:Y:S01]  /*46b0*/  @UP0 USHF.R.U32.HI UR40, URZ, UR5, UR7 ;  /* 0x000000053f280299 */ /* 0x000fe20008011607 */
[----:B-1----:R-:W-:-:S03]  /*46c0*/  VIADD R3, R4, 0xffffff80 ;  /* 0xffffff8004037836 */ /* 0x002fc60000000000 */
[----:B------:R-:W-:Y:S02]  /*46d0*/  USHF.R.S32.HI UR5, URZ, 0x1f, UR40 ;  /* 0x0000001f3f057899 */ /* 0x000fe40008011428 */
[----:B------:R-:W-:Y:S01]  /*46e0*/  UIMAD.WIDE.U32 UR6, UR40, UR12, UR8 ;  /* 0x0000000c280672a5 */ /* 0x000fe2000f8e0008 */
[----:B------:R-:W-:Y:S01]  /*46f0*/  SHF.R.S32.HI R0, RZ, 0x1f, R3 ;  /* 0x0000001fff007819 */ /* 0x000fe20000011403 */
[----:B------:R-:W-:Y:S01]  /*4700*/  UIMAD UR10, UR5, UR12, URZ ;  /* 0x0000000c050a72a4 */ /* 0x000fe2000f8e023f */
[----:B------:R-:W-:Y:S01]  /*4710*/  BAR.SYNC.DEFER_BLOCKING 0x1, 0x100 ;  /* 0x0044000000007b1d */ /* 0x000fe20000010000 */
[----:B------:R-:W-:Y:S02]  /*4720*/  ISETP.NE.AND P0, PT, R3, RZ, PT ;  /* 0x000000ff0300720c */ /* 0x000fe40003f05270 */
[----:B------:R-:W-:Y:S01]  /*4730*/  LEA.HI R2, R0, R3, RZ, 0x7 ;  /* 0x0000000300027211 */ /* 0x000fe200078f38ff */
[----:B------:R-:W-:-:S03]  /*4740*/  UIMAD UR10, UR40, UR13, UR10 ;  /* 0x0000000d280a72a4 */ /* 0x000fc6000f8e020a */
[----:B------:R-:W-:Y:S01]  /*4750*/  LOP3.LUT R0, R2, 0x3fffff80, RZ, 0xc0, !PT ;  /* 0x3fffff8002007812 */ /* 0x000fe200078ec0ff */
[----:B------:R-:W-:Y:S01]  /*4760*/  ULDC.64 UR12, c[0x0][0x840] ;  /* 0x00021000000c7ab9 */ /* 0x000fe20000000a00 */
[----:B------:R-:W-:Y:S01]  /*4770*/  SHF.R.S32.HI R5, RZ, 0x7, R2 ;  /* 0x00000007ff057819 */ /* 0x000fe20000011402 */
[----:B------:R-:W-:Y:S02]  /*4780*/  UIMAD UR5, UR5, UR12, URZ ;  /* 0x0000000c050572a4 */ /* 0x000fe4000f8e023f */
[----:B------:R-:W-:Y:S01]  /*4790*/  IMAD.IADD R0, R3, 0x1, -R0 ;  /* 0x0000000103007824 */ /* 0x000fe200078e0a00 */
[----:B------:R-:W-:Y:S02]  /*47a0*/  UIMAD.WIDE.U32 UR8, UR40, UR12, UR8 ;  /* 0x0000000c280872a5 */ /* 0x000fe4000f8e0008 */
[----:B------:R-:W-:Y:S01]  /*47b0*/  UIMAD UR12, UR40, UR13, UR5 ;  /* 0x0000000d280c72a4 */ /* 0x000fe2000f8e0205 */
[----:B------:R-:W-:Y:S01]  /*47c0*/  IMAD R0, R5, 0x600, R0 ;  /* 0x0000060005007824 */ /* 0x000fe200078e0200 */
[----:B------:R-:W-:-:S02]  /*47d0*/  USHF.R.S32.HI UR5, URZ, 0x1f, UR37 ;  /* 0x0000001f3f057899 */ /* 0x000fc40008011425 */
[----:B------:R-:W-:Y:S01]  /*47e0*/  UIADD3 UR7, UR7, UR10, URZ ;  /* 0x0000000a07077290 */ /* 0x000fe2000fffe03f */
[----:B------:R-:W-:Y:S01]  /*47f0*/  IMAD.SHL.U32 R0, R0, 0x4, RZ ;  /* 0x0000000400007824 */ /* 0x000fe200078e00ff */
[----:B------:R-:W-:Y:S02]  /*4800*/  UIMAD UR11, UR5, UR14, URZ ;  /* 0x0000000e050b72a4 */ /* 0x000fe4000f8e023f */
[----:B------:R-:W-:Y:S02]  /*4810*/  UIMAD UR5, UR5, UR16, URZ ;  /* 0x00000010050572a4 */ /* 0x000fe4000f8e023f */
[----:B------:R-:W-:Y:S01]  /*4820*/  LEA R0, R0, UR4, 0x2 ;  /* 0x0000000400007c11 */ /* 0x000fe2000f8e10ff */
[----:B------:R-:W-:Y:S02]  /*4830*/  UIADD3 UR9, UR9, UR12, URZ ;  /* 0x0000000c09097290 */ /* 0x000fe4000fffe03f */
[----:B------:R-:W-:Y:S02]  /*4840*/  UIMAD UR11, UR37, UR15, UR11 ;  /* 0x0000000f250b72a4 */ /* 0x000fe4000f8e020b */
[----:B------:R1:W-:Y:S01]  /*4850*/  STS.128 [R0], R24 ;  /* 0x0000001800007388 */ /* 0x0003e20000000c00 */
        /* <DEDUP_REMOVED lines=35> */
.L_x_2439:
[----:B------:R-:W-:Y:S01]  /*4a90*/  @P0 ELECT P1, URZ, PT ;  /* 0x00000000003f082f */ /* 0x000fe20003820000 */
[----:B------:R2:W-:-:S12]  /*4aa0*/  UBLKRED.G.S.ADD.F32.RN [UR6], [UR4], UR5, desc[UR8] ;  /* 0x00000806040073bb */ /* 0x0005d800080a1405 */
[----:B------:R-:W-:Y:S02]  /*4ab0*/  @P1 PLOP3.LUT P0, PT, P1, PT, PT, 0x8, 0x0 ;  /* 0x000000000000181c */ /* 0x000fe40000f0e170 */
[----:B------:R-:W-:-:S11]  /*4ac0*/  PLOP3.LUT P1, PT, PT, PT, PT, 0x8, 0x0 ;  /* 0x000000000000781c */ /* 0x000fd60003f2e170 */
[----:B--2---:R-:W-:Y:S05]  /*4ad0*/  @P0 BRA.U.ANY `(.L_x_2439) ;  /* 0xfffffffd00ec0947 */ /* 0x004fea000393ffff */
[----:B------:R0:W-:Y:S01]  /*4ae0*/  UTMACMDFLUSH ;  /* 0x00000000000079b7 */ /* 0x0001e20000000000 */
[----:B------:R-:W-:-:S04]  /*4af0*/  DEPBAR.LE SB0, 0x0 ;  /* 0x000080000000791a */ /* 0x000fc80000000000 */
.L_x_2438:
[----:B------:R-:W-:Y:S05]  /*4b00*/  BSYNC B0 ;  /* 0x0000000000007941 */ /* 0x000fea0003800000 */
.L_x_2437:
        /* <DEDUP_REMOVED lines=28> */
.L_x_2440:
        /* <DEDUP_REMOVED lines=8> */
.L_x_2412:
        /* <DEDUP_REMOVED lines=29> */
.L_x_2442:
[----:B------:R-:W-:Y:S01]  /*4f20*/  ULDC UR9, c[0x0][0x8cc] ;  /* 0x0002330000097ab9 */ /* 0x000fe20000000800 */
[----:B------:R-:W-:Y:S01]  /*4f30*/  UMOV UR7, UR8 ;  /* 0x0000000800077c82 */ /* 0x000fe20008000000 */
[----:B------:R-:W-:-:S11]  /*4f40*/  UISETP.NE.AND UP0, UPT, UR9, 0x1, UPT ;  /* 0x000000010900788c */ /* 0x000fd6000bf05270 */
[----:B------:R-:W-:Y:S02]  /*4f50*/  @UP0 ULDC.64 UR10, c[0x0][0x8d0] ;  /* 0x00023400000a0ab9 */ /* 0x000fe40000000a00 */
[----:B------:R-:W-:-:S04]  /*4f60*/  UIMAD.WIDE.U32 UR4, UR8, UR10, URZ ;  /* 0x0000000a080472a5 */ /* 0x000fc8000f8e003f */
[----:B------:R-:W-:-:S04]  /*4f70*/  @UP0 USHF.R.U32.HI UR7, URZ, UR11, UR5 ;  /* 0x0000000b3f070299 */ /* 0x000fc80008011605 */
[----:B------:R-:W-:-:S12]  /*4f80*/  UIMAD UR4, UR7, UR9, URZ ;  /* 0x00000009070472a4 */ /* 0x000fd8000f8e023f */
.L_x_2443:
        /* <DEDUP_REMOVED lines=67> */
.L_x_2446:
[----:B------:R-:W-:Y:S05]  /*53c0*/  BSYNC B0 ;  /* 0x0000000000007941 */ /* 0x000fea0003800000 */
.L_x_2445:
        /* <DEDUP_REMOVED lines=19> */
.L_x_2448:
[----:B------:R-:W-:Y:S05]  /*5500*/  BSYNC B0 ;  /* 0x0000000000007941 */ /* 0x000fea0003800000 */
.L_x_2447:
[----:B------:R-:W-:Y:S06]  /*5510*/  BAR.ARV 0xa, 0xa0 ;  /* 0x0282800000007b1d */ /* 0x000fec0000002000 */
[----:B------:R-:W-:Y:S04]  /*5520*/  BSSY B0, `(.L_x_2449) ;  /* 0x0000003000007945 */ /* 0x000fe80003800000 */
[----:B------:R-:W-:Y:S05]  /*5530*/  @!P0 BRA `(.L_x_2450) ;  /* 0x0000000000048947 */ /* 0x000fea0003800000 */
[----:B------:R-:W-:-:S04]  /*5540*/  DEPBAR.LE SB0, 0x0 ;  /* 0x000080000000791a */ /* 0x000fc80000000000 */
.L_x_2450:
[----:B------:R-:W-:Y:S05]  /*5550*/  BSYNC B0 ;  /* 0x0000000000007941 */ /* 0x000fea0003800000 */
.L_x_2449:
[----:B------:R-:W-:Y:S06]  /*5560*/  BAR.ARV 0xb, 0xa0 ;  /* 0x02c2800000007b1d */ /* 0x000fec0000002000 */
[----:B------:R-:W-:Y:S01]  /*5570*/  UIADD3 UR12, UR8, 0x1, URZ ;  /* 0x00000001080c7890 */ /* 0x000fe2000fffe03f */
[----:B------:R-:W-:Y:S11]  /*5580*/  BRA `(.L_x_2451) ;  /* 0x0000000000047947 */ /* 0x000ff60003800000 */
.L_x_2444:
[----:B------:R-:W-:-:S05]  /*5590*/  UMOV UR12, UR8 ;  /* 0x00000008000c7c82 */ /* 0x000fca0008000000 */
.L_x_2451:
        /* <DEDUP_REMOVED lines=18> */
.L_x_2464:
        /* <DEDUP_REMOVED lines=20> */
.L_x_2453:
[----:B------:R-:W-:Y:S05]  /*5800*/  BSYNC B0 ;  /* 0x0000000000007941 */ /* 0x000fea0003800000 */
.L_x_2452:
        /* <DEDUP_REMOVED lines=13> */
.L_x_2455:
[----:B------:R-:W-:Y:S05]  /*58e0*/  BSYNC B0 ;  /* 0x0000000000007941 */ /* 0x000fea0003800000 */
.L_x_2454:
[----:B------:R-:W-:Y:S06]  /*58f0*/  BAR.ARV 0xa, 0xa0 ;  /* 0x0282800000007b1d */ /* 0x000fec0000002000 */
[----:B------:R-:W-:Y:S04]  /*5900*/  BSSY B0, `(.L_x_2456) ;  /* 0x0000003000007945 */ /* 0x000fe80003800000 */
[----:B------:R-:W-:Y:S05]  /*5910*/  @!P0 BRA `(.L_x_2457) ;  /* 0x0000000000048947 */ /* 0x000fea0003800000 */
[----:B------:R-:W-:-:S04]  /*5920*/  DEPBAR.LE SB0, 0x0 ;  /* 0x000080000000791a */ /* 0x000fc80000000000 */
.L_x_2457:
[----:B------:R-:W-:Y:S05]  /*5930*/  BSYNC B0 ;  /* 0x0000000000007941 */ /* 0x000fea0003800000 */
.L_x_2456:
        /* <DEDUP_REMOVED lines=13> */
.L_x_2459:
[----:B------:R-:W-:Y:S05]  /*5a10*/  BSYNC B0 ;  /* 0x0000000000007941 */ /* 0x000fea0003800000 */
.L_x_2458:
        /* <DEDUP_REMOVED lines=13> */
.L_x_2461:
[----:B------:R-:W-:Y:S05]  /*5af0*/  BSYNC B0 ;  /* 0x0000000000007941 */ /* 0x000fea0003800000 */
.L_x_2460:
[----:B------:R-:W-:Y:S01]  /*5b00*/  UIADD3 UR12, UR12, 0x2, URZ ;  /* 0x000000020c0c7890 */ /* 0x000fe2000fffe03f */
[----:B------:R-:W-:Y:S06]  /*5b10*/  BAR.ARV 0xa, 0xa0 ;  /* 0x0282800000007b1d */ /* 0x000fec0000002000 */
[----:B------:R-:W-:Y:S01]  /*5b20*/  UISETP.GE.AND UP0, UPT, UR12, UR5, UPT ;  /* 0x000000050c00728c */ /* 0x000fe2000bf06270 */
[----:B------:R-:W-:Y:S04]  /*5b30*/  BSSY B0, `(.L_x_2462) ;  /* 0x0000003000007945 */ /* 0x000fe80003800000 */
[----:B------:R-:W-:Y:S06]  /*5b40*/  @!P0 BRA `(.L_x_2463) ;  /* 0x0000000000048947 */ /* 0x000fec0003800000 */
[----:B------:R-:W-:-:S04]  /*5b50*/  DEPBAR.LE SB0, 0x0 ;  /* 0x000080000000791a */ /* 0x000fc80000000000 */
.L_x_2463:
[----:B------:R-:W-:Y:S05]  /*5b60*/  BSYNC B0 ;  /* 0x0000000000007941 */ /* 0x000fea0003800000 */
.L_x_2462:
[----:B------:R-:W-:Y:S06]  /*5b70*/  BAR.ARV 0xb, 0xa0 ;  /* 0x02c2800000007b1d */ /* 0x000fec0000002000 */
[----:B------:R-:W-:Y:S01]  /*5b80*/  PLOP3.LUT P1, PT, PT, PT, UP0, 0x80, 0x0 ;  /* 0x000000000000781c */ /* 0x000fe20003f2f008 */
[----:B------:R-:W-:Y:S02]  /*5b90*/  UIADD3 UR20, UR20, 0x3000, URZ ;  /* 0x0000300014147890 */ /* 0x000fe4000fffe03f */
[----:B------:R-:W-:-:S10]  /*5ba0*/  UIADD3 UR4, UR4, 0x3000, URZ ;  /* 0x0000300004047890 */ /* 0x000fd4000fffe03f */
[----:B------:R-:W-:Y:S05]  /*5bb0*/  @!P1 BRA `(.L_x_2464) ;  /* 0xfffffff800c09947 */ /* 0x000fea000383ffff */
[----:B------:R-:W-:Y:S05]  /*5bc0*/  BRA `(.L_x_2416) ;  /* 0x0000002400f47947 */ /* 0x000fea0003800000 */
.L_x_2441:
        /* <DEDUP_REMOVED lines=21> */
.L_x_2465:
[----:B------:R-:W-:Y:S01]  /*5d20*/  ULDC UR8, c[0x0][0x8cc] ;  /* 0x0002330000087ab9 */ /* 0x000fe20000000800 */
[----:B------:R-:W-:Y:S01]  /*5d30*/  UMOV UR11, UR7 ;  /* 0x00000007000b7c82 */ /* 0x000fe20008000000 */
[----:B------:R-:W-:-:S11]  /*5d40*/  UISETP.NE.AND UP0, UPT, UR8, 0x1, UPT ;  /* 0x000000010800788c */ /* 0x000fd6000bf05270 */
[----:B------:R-:W-:Y:S02]  /*5d50*/  @UP0 ULDC.64 UR12, c[0x0][0x8d0] ;  /* 0x00023400000c0ab9 */ /* 0x000fe40000000a00 */
[----:B------:R-:W-:-:S04]  /*5d60*/  UIMAD.WIDE.U32 UR4, UR7, UR12, URZ ;  /* 0x0000000c070472a5 */ /* 0x000fc8000f8e003f */
[----:B------:R-:W-:-:S04]  /*5d70*/  @UP0 USHF.R.U32.HI UR11, URZ, UR13, UR5 ;  /* 0x0000000d3f0b0299 */ /* 0x000fc80008011605 */
[----:B------:R-:W-:-:S12]  /*5d80*/  UIMAD UR4, UR11, UR8, URZ ;  /* 0x000000080b0472a4 */ /* 0x000fd8000f8e023f */
.L_x_2466:
        /* <DEDUP_REMOVED lines=70> */
.L_x_2497:
        /* <DEDUP_REMOVED lines=15> */
.L_x_2470:
        /* <DEDUP_REMOVED lines=66> */
[----:B------:R-:W-:Y:S01]  /*6700*/  ISETP.GE.AND P1, PT, R4, R6, PT ;  /* 0x000000060400720c */ /* 0x000fe20003f26270 */
[----:B------:R-:W-:Y:S01]  /*6710*/  UTMALDG.4D [UR16], [UR48], desc[UR50] ;  /* 0x00003210300075b4 */ /* 0x000fe20008019000 */
[----:B------:R-:W-:Y:S01]  /*6720*/  UMOV UR60, UR12 ;  /* 0x0000000c003c7c82 */ /* 0x000fe20008000000 */
        /* <DEDUP_REMOVED lines=30> */
[----:B-1----:R-:W-:Y:S01]  /*6910*/  UIADD3 UR24, UR8, 0x6000, URZ ;  /* 0x0000600008187890 */ /* 0x002fe2000fffe03f */
[----:B------:R-:W-:Y:S01]  /*6920*/  UMOV UR26, UR18 ;  /* 0x00000012001a7c82 */ /* 0x000fe20008000000 */
[----:B------:R3:W-:Y:S01]  /*6930*/  UTMALDG.4D [UR40], [UR46], desc[UR54] ;  /* 0x000036282e0075b4 */ /* 0x0007e20008019000 */
[----:B--2---:R-:W-:-:S02]  /*6940*/  UIADD3 UR32, UR8, 0x8000, URZ ;  /* 0x0000800008207890 */ /* 0x004fc4000fffe03f */
[----:B------:R-:W-:-:S04]  /*6950*/  UIADD3 UR8, UR8, 0xa000, URZ ;  /* 0x0000a00008087890 */ /* 0x000fc8000fffe03f */
[----:B------:R3:W-:Y:S03]  /*6960*/  UTMALDG.4D [UR24], [UR30], desc[UR54] ;  /* 0x000036181e0075b4 */ /* 0x0007e60008019000 */
        /* <DEDUP_REMOVED lines=21> */
.L_x_2481:
[----:B--234-:R-:W-:-:S04]  /*6ac0*/  SHF.L.U32 R21, R11, 0x1f, RZ ;  /* 0x0000001f0b157819 */ /* 0x01cfc800000006ff */
[----:B------:R-:W1:Y:S02]  /*6ad0*/  SYNCS.PHASECHK.TRANS64.TRYWAIT P1, [R16+URZ+0x26840], R21 ;  /* 0x02684015100075a7 */ /* 0x000e64000802017f */
[----:B-1----:R-:W-:Y:S05]  /*6ae0*/  @!P1 BRA `(.L_x_2473) ;  /* 0x0000001800ac9947 */ /* 0x002fea0003800000 */
.L_x_2498:
[----:B------:R-:W-:Y:S05]  /*6af0*/  @P0 BRA `(.L_x_2474) ;  /* 0x0000000000140947 */ /* 0x000fea0003800000 */
[----:B------:R-:W-:Y:S01]  /*6b00*/  ISETP.NE.AND P1, PT, R6, RZ, PT ;  /* 0x000000ff0600720c */ /* 0x000fe20003f25270 */
[----:B------:R-:W-:-:S04]  /*6b10*/  IMAD.MOV.U32 R3, RZ, RZ, 0x3100 ;  /* 0x00003100ff037424 */ /* 0x000fc800078e00ff */
[----:B------:R3:W-:Y:S08]  /*6b20*/  SYNCS.ARRIVE.TRANS64 RZ, [R16+URZ+0x26830], R3 ;  /* 0x0268300310ff79a7 */ /* 0x0007f0000800003f */
[----:B------:R-:W-:Y:S05]  /*6b30*/  @!P1 BRA `(.L_x_2474) ;  /* 0x0000000000049947 */ /* 0x000fea0003800000 */
[----:B------:R-:W-:Y:S01]  /*6b40*/  BPT.TRAP 0x1 ;  /* 0x000000040000795c */ /* 0x000fe20000300000 */
.L_x_2474:
        /* <DEDUP_REMOVED lines=43> */
.L_x_2499:
[----:B------:R-:W-:Y:S05]  /*6e00*/  @P0 BRA `(.L_x_2476) ;  /* 0x0000000000140947 */ /* 0x000fea0003800000 */
[----:B------:R-:W-:Y:S01]  /*6e10*/  ISETP.NE.AND P1, PT, R6, RZ, PT ;  /* 0x000000ff0600720c */ /* 0x000fe20003f25270 */
[----:B------:R-:W-:-:S04]  /*6e20*/  IMAD.MOV.U32 R2, RZ, RZ, 0x3100 ;  /* 0x00003100ff027424 */ /* 0x000fc800078e00ff */
[----:B------:R3:W-:Y:S08]  /*6e30*/  SYNCS.ARRIVE.TRANS64 RZ, [R16+URZ+0x26818], R2 ;  /* 0x0268180210ff79a7 */ /* 0x0007f0000800003f */
[----:B------:R-:W-:Y:S05]  /*6e40*/  @!P1 BRA `(.L_x_2476) ;  /* 0x0000000000049947 */ /* 0x000fea0003800000 */
[----:B------:R-:W-:Y:S01]  /*6e50*/  BPT.TRAP 0x1 ;  /* 0x000000040000795c */ /* 0x000fe20000300000 */
.L_x_2476:
        /* <DEDUP_REMOVED lines=43> */
.L_x_2500:
[----:B------:R-:W-:Y:S05]  /*7110*/  @P0 BRA `(.L_x_2478) ;  /* 0x0000000000140947 */ /* 0x000fea0003800000 */
[----:B------:R-:W-:Y:S01]  /*7120*/  ISETP.NE.AND P1, PT, R6, RZ, PT ;  /* 0x000000ff0600720c */ /* 0x000fe20003f25270 */
[----:B-123--:R-:W-:-:S04]  /*7130*/  IMAD.MOV.U32 R21, RZ, RZ, 0x3100 ;  /* 0x00003100ff157424 */ /* 0x00efc800078e00ff */
[----:B------:R4:W-:Y:S08]  /*7140*/  SYNCS.ARRIVE.TRANS64 RZ, [R16+URZ+0x26838], R21 ;  /* 0x0268381510ff79a7 */ /* 0x0009f0000800003f */
[----:B------:R-:W-:Y:S05]  /*7150*/  @!P1 BRA `(.L_x_2478) ;  /* 0x0000000000049947 */ /* 0x000fea0003800000 */
[----:B------:R-:W-:Y:S01]  /*7160*/  BPT.TRAP 0x1 ;  /* 0x000000040000795c */ /* 0x000fe20000300000 */
.L_x_2478:
        /* <DEDUP_REMOVED lines=38> */
.L_x_2502:
[----:B------:R-:W-:Y:S05]  /*73d0*/  @P0 BRA `(.L_x_2480) ;  /* 0x0000000000140947 */ /* 0x000fea0003800000 */
[----:B------:R-:W-:Y:S01]  /*73e0*/  ISETP.NE.AND P1, PT, R6, RZ, PT ;  /* 0x000000ff0600720c */ /* 0x000fe20003f25270 */
[----:B------:R-:W-:-:S04]  /*73f0*/  IMAD.MOV.U32 R5, RZ, RZ, 0x3100 ;  /* 0x00003100ff057424 */ /* 0x000fc800078e00ff */
[----:B------:R1:W-:Y:S08]  /*7400*/  SYNCS.ARRIVE.TRANS64 RZ, [R16+URZ+0x26810], R5 ;  /* 0x0268100510ff79a7 */ /* 0x0003f0000800003f */
[----:B------:R-:W-:Y:S05]  /*7410*/  @!P1 BRA `(.L_x_2480) ;  /* 0x0000000000049947 */ /* 0x000fea0003800000 */
[----:B------:R-:W-:Y:S01]  /*7420*/  BPT.TRAP 0x1 ;  /* 0x000000040000795c */ /* 0x000fe20000300000 */
.L_x_2480:
        /* <DEDUP_REMOVED lines=44> */
.L_x_2472:
        /* <DEDUP_REMOVED lines=8> */
.L_x_2503:
[----:B------:R-:W-:Y:S05]  /*7770*/  @P0 BRA `(.L_x_2483) ;  /* 0x0000000000140947 */ /* 0x000fea0003800000 */
[----:B------:R-:W-:Y:S01]  /*7780*/  ISETP.NE.AND P1, PT, R6, RZ, PT ;  /* 0x000000ff0600720c */ /* 0x000fe20003f25270 */
[----:B------:R-:W-:-:S04]  /*7790*/  IMAD.MOV.U32 R5, RZ, RZ, 0x3100 ;  /* 0x00003100ff057424 */ /* 0x000fc800078e00ff */
[----:B------:R2:W-:Y:S08]  /*77a0*/  SYNCS.ARRIVE.TRANS64 RZ, [R16+URZ+0x26830], R5 ;  /* 0x0268300510ff79a7 */ /* 0x0005f0000800003f */
[----:B------:R-:W-:Y:S05]  /*77b0*/  @!P1 BRA `(.L_x_2483) ;  /* 0x0000000000049947 */ /* 0x000fea0003800000 */
[----:B------:R-:W-:Y:S01]  /*77c0*/  BPT.TRAP 0x1 ;  /* 0x000000040000795c */ /* 0x000fe20000300000 */
.L_x_2483:
        /* <DEDUP_REMOVED lines=40> */
.L_x_2504:
[----:B------:R-:W-:Y:S05]  /*7a50*/  @P0 BRA `(.L_x_2485) ;  /* 0x0000000000140947 */ /* 0x000fea0003800000 */
[----:B------:R-:W-:Y:S01]  /*7a60*/  ISETP.NE.AND P0, PT, R6, RZ, PT ;  /* 0x000000ff0600720c */ /* 0x000fe20003f05270 */
[----:B------:R-:W-:-:S04]  /*7a70*/  IMAD.MOV.U32 R5, RZ, RZ, 0x3100 ;  /* 0x00003100ff057424 */ /* 0x000fc800078e00ff */
[----:B------:R1:W-:Y:S08]  /*7a80*/  SYNCS.ARRIVE.TRANS64 RZ, [R16+URZ+0x26818], R5 ;  /* 0x0268180510ff79a7 */ /* 0x0003f0000800003f */
[----:B------:R-:W-:Y:S05]  /*7a90*/  @!P0 BRA `(.L_x_2485) ;  /* 0x0000000000048947 */ /* 0x000fea0003800000 */
[----:B------:R-:W-:Y:S01]  /*7aa0*/  BPT.TRAP 0x1 ;  /* 0x000000040000795c */ /* 0x000fe20000300000 */
.L_x_2485:
        /* <DEDUP_REMOVED lines=44> */
.L_x_2471:
[----:B------:R-:W1:Y:S01]  /*7d70*/  S2R R0, SR_TID.X ;  /* 0x0000000000007919 */ /* 0x000e620000002100 */
[----:B------:R-:W-:Y:S01]  /*7d80*/  IMAD R3, R19, 0x8, R16 ;  /* 0x0000000813037824 */ /* 0x000fe200078e0210 */
[----:B-1----:R-:W-:Y:S02]  /*7d90*/  LOP3.LUT R2, R0, 0x7f, RZ, 0xc0, !PT ;  /* 0x0000007f00027812 */ /* 0x002fe400078ec0ff */
[----:B------:R-:W-:Y:S02]  /*7da0*/  SHF.L.U32 R0, R11, 0x1f, RZ ;  /* 0x0000001f0b007819 */ /* 0x000fe400000006ff */
[----:B------:R-:W-:Y:S02]  /*7db0*/  ISETP.NE.AND P1, PT, R2, RZ, PT ;  /* 0x000000ff0200720c */ /* 0x000fe40003f25270 */
[----:B------:R-:W1:Y:S02]  /*7dc0*/  SYNCS.PHASECHK.TRANS64.TRYWAIT P0, [R3+URZ+0x26840], R0 ;  /* 0x02684000030075a7 */ /* 0x000e64000800017f */
[----:B-1----:R-:W-:Y:S09]  /*7dd0*/  @!P0 BRA `(.L_x_2486) ;  /* 0x00000008006c8947 */ /* 0x002ff20003800000 */
.L_x_2505:
[----:B------:R-:W-:Y:S05]  /*7de0*/  @P1 BRA `(.L_x_2487) ;  /* 0x0000000000181947 */ /* 0x000fea0003800000 */
[----:B------:R-:W1:Y:S01]  /*7df0*/  S2R R2, SR_TID.X ;  /* 0x0000000000027919 */ /* 0x000e620000002100 */
[----:B------:R-:W-:-:S04]  /*7e00*/  IMAD.MOV.U32 R0, RZ, RZ, 0x3100 ;  /* 0x00003100ff007424 */ /* 0x000fc800078e00ff */
[----:B------:R1:W-:Y:S02]  /*7e10*/  SYNCS.ARRIVE.TRANS64 RZ, [R3+URZ+0x26830], R0 ;  /* 0x0268300003ff79a7 */ /* 0x0003e4000800003f */
[----:B-1----:R-:W-:-:S13]  /*7e20*/  LOP3.LUT P0, RZ, R2, 0x1f, RZ, 0xc0, !PT ;  /* 0x0000001f02ff7812 */ /* 0x002fda000780c0ff */
[----:B------:R-:W-:Y:S05]  /*7e30*/  @!P0 BRA `(.L_x_2487) ;  /* 0x0000000000048947 */ /* 0x000fea0003800000 */
[----:B------:R-:W-:Y:S01]  /*7e40*/  BPT.TRAP 0x1 ;  /* 0x000000040000795c */ /* 0x000fe20000300000 */
.L_x_2487:
        /* <DEDUP_REMOVED lines=47> */
.L_x_2468:
[----:B------:R-:W-:Y:S05]  /*8140*/  BSYNC B0 ;  /* 0x0000000000007941 */ /* 0x000fea0003800000 */
.L_x_2467:
[----:B------:R-:W-:-:S03]  /*8150*/  UMOV UR7, 0xffffffff ;  /* 0xffffffff00077882 */ /* 0x000fc60000000000 */
[----:B------:R-:W-:Y:S05]  /*8160*/  BRA.DIV UR7, `(.L_x_2488) ;  /* 0x00000006079c7947 */ /* 0x000fea000b800000 */
[----:B------:R-:W-:-:S13]  /*8170*/  ELECT P6, URZ, PT ;  /* 0x00000000003f782f */ /* 0x000fda00038c0000 */
.L_x_2508:
[----:B------:R-:W-:Y:S05]  /*8180*/  @!P6 BRA `(.L_x_2416) ;  /* 0x000000000084e947 */ /* 0x000fea0003800000 */
[----:B------:R-:W-:-:S06]  /*8190*/  ULOP3.LUT UR7, UR38, 0x2, URZ, 0xfc, !UPT ;  /* 0x0000000226077892 */ /* 0x000fcc000f8efc3f */
[----:B------:R-:W-:-:S05]  /*81a0*/  IMAD.U32 R2, RZ, RZ, UR7 ;  /* 0x00000007ff027e24 */ /* 0x000fca000f8e00ff */
[----:B------:R-:W-:-:S13]  /*81b0*/  ISETP.NE.AND P2, PT, R2, 0x3, PT ;  /* 0x000000030200780c */ /* 0x000fda0003f45270 */
[----:B------:R-:W-:Y:S05]  /*81c0*/  @!P2 BRA `(.L_x_2489) ;  /* 0x000000000004a947 */ /* 0x000fea0003800000 */
[----:B------:R-:W-:Y:S01]  /*81d0*/  BPT.TRAP 0x1 ;  /* 0x000000040000795c */ /* 0x000fe20000300000 */
.L_x_2489:
        /* <DEDUP_REMOVED lines=15> */
.L_x_2509:
[----:B------:R-:W2:Y:S02]  /*82d0*/  SYNCS.PHASECHK.TRANS64.TRYWAIT P0, [R3+URZ], R2 ;  /* 0x00000002030075a7 */ /* 0x000ea4000800017f */
[----:B--2---:R-:W-:Y:S05]  /*82e0*/  @!P0 BRA `(.L_x_2491) ;  /* 0x0000000400708947 */ /* 0x004fea0003800000 */
.L_x_2510:
[----:B------:R-:W-:Y:S05]  /*82f0*/  @!P2 BRA `(.L_x_2492) ;  /* 0x000000000004a947 */ /* 0x000fea0003800000 */
[----:B------:R-:W-:Y:S01]  /*8300*/  BPT.TRAP 0x1 ;  /* 0x000000040000795c */ /* 0x000fe20000300000 */
.L_x_2492:
[----:B--2---:R-:W-:-:S04]  /*8310*/  VIADD R3, R7, 0x26840 ;  /* 0x0002684007037836 */ /* 0x004fc80000000000 */
[----:B------:R-:W-:-:S04]  /*8320*/  IMAD R0, R0, 0x8, R3 ;  /* 0x0000000800007824 */ /* 0x000fc800078e0203 */
[----:B------:R-:W2:Y:S02]  /*8330*/  SYNCS.PHASECHK.TRANS64.TRYWAIT P0, [R0+URZ], R5 ;  /* 0x00000005000075a7 */ /* 0x000ea4000800017f */
[----:B--2---:R-:W-:Y:S05]  /*8340*/  @!P0 BRA `(.L_x_2493) ;  /* 0x00000004006c8947 */ /* 0x004fea0003800000 */
.L_x_2511:
[----:B------:R-:W-:-:S07]  /*8350*/  IMAD R3, R4, 0x8, R3 ;  /* 0x0000000804037824 */ /* 0x000fce00078e0203 */
.L_x_2494:
[----:B---3--:R3:W4:Y:S02]  /*8360*/  SYNCS.PHASECHK.TRANS64.TRYWAIT P0, [R3+URZ], R2 ;  /* 0x00000002030075a7 */ /* 0x008724000800017f */
[----:B----4-:R-:W-:Y:S05]  /*8370*/  @!P0 NANOSLEEP.SYNCS 0x989680 ;  /* 0x009896800000895d */ /* 0x010fea0003900000 */
[----:B------:R-:W4:Y:S02]  /*8380*/  @!P0 SYNCS.PHASECHK.TRANS64 P0, [R3+URZ], R2 ;  /* 0x00000002030085a7 */ /* 0x000f24000800007f */
[----:B----4-:R-:W-:Y:S05]  /*8390*/  @!P0 BRA `(.L_x_2494) ;  /* 0xfffffffc00f08947 */ /* 0x010fea000383ffff */
.L_x_2416:
[----:B------:R-:W-:Y:S05]  /*83a0*/  BSYNC B6 ;  /* 0x0000000000067941 */ /* 0x000fea0003800000 */
.L_x_2411:
[----:B------:R-:W-:Y:S05]  /*83b0*/  EXIT ;  /* 0x000000000000794d */ /* 0x000fea0003800000 */
.L_x_2422:
[----:B------:R-:W-:Y:S02]  /*83c0*/  IMAD.MOV.U32 R13, RZ, RZ, R19 ;  /* 0x000000ffff0d7224 */ /* 0x000fe400078e0013 */
[----:B------:R-:W-:Y:S02]  /*83d0*/  IMAD.MOV.U32 R12, RZ, RZ, RZ ;  /* 0x000000ffff0c7224 */ /* 0x000fe400078e00ff */
[----:B------:R-:W-:Y:S02]  /*83e0*/  IMAD.MOV.U32 R11, RZ, RZ, 0x1f ;  /* 0x0000001fff0b7424 */ /* 0x000fe400078e00ff */
[----:B------:R-:W-:-:S07]  /*83f0*/  IMAD.MOV.U32 R15, RZ, RZ, -0x1 ;  /* 0xffffffffff0f7424 */ /* 0x000fce00078e00ff */
[----:B------:R-:W-:Y:S05]  /*8400*/  WARPSYNC.COLLECTIVE R15, `(.L_x_2495) ;  /* 0x000000000f087348 */ /* 0x000fea0003c00000 */
[----:B------:R1:W2:Y:S02]  /*8410*/  SHFL.IDX P6, R14, R13, R12, R11 ;  /* 0x0000000c0d0e7389 */ /* 0x0002a400000c000b */
[----:B-12---:R-:W-:Y:S01]  /*8420*/  ENDCOLLECTIVE ;  /* 0x000000000000791b */ /* 0x006fe20003800000 */
.L_x_2495:
[----:B------:R-:W-:Y:S05]  /*8430*/  BRA `(.L_x_2496) ;  /* 0xffffff8c006c7947 */ /* 0x000fea000383ffff */
.L_x_2424:
[----:B--2---:R2:W3:Y:S02]  /*8440*/  SYNCS.PHASECHK.TRANS64.TRYWAIT P0, [R2+URZ+0x26800], R5 ;  /* 0x02680005020075a7 */ /* 0x0044e4000800017f */
[----:B---3--:R-:W-:Y:S05]  /*8450*/  @!P0 NANOSLEEP.SYNCS 0x989680 ;  /* 0x009896800000895d */ /* 0x008fea0003900000 */
[----:B------:R-:W3:Y:S02]  /*8460*/  @!P0 SYNCS.PHASECHK.TRANS64 P0, [R2+URZ+0x26800], R5 ;  /* 0x02680005020085a7 */ /* 0x000ee4000800007f */
[----:B---3--:R-:W-:Y:S05]  /*8470*/  @!P0 BRA `(.L_x_2424) ;  /* 0xfffffffc00f08947 */ /* 0x008fea000383ffff */
[----:B------:R-:W-:Y:S05]  /*8480*/  BRA `(.L_x_2423) ;  /* 0xffffff8c00947947 */ /* 0x000fea000383ffff */
.L_x_2429:
[----:B--2---:R-:W-:-:S04]  /*8490*/  IMAD.U32 R5, RZ, RZ, UR7 ;  /* 0x00000007ff057e24 */ /* 0x004fc8000f8e00ff */
[----:B------:R2:W3:Y:S03]  /*84a0*/  SYNCS.PHASECHK.TRANS64.TRYWAIT P1, [R5+URZ+0x26810], R6 ;  /* 0x02681006050075a7 */ /* 0x0004e6000802017f */
[----:B---3--:R-:W-:Y:S05]  /*84b0*/  @!P1 NANOSLEEP.SYNCS 0x989680 ;  /* 0x009896800000995d */ /* 0x008fea0003900000 */
[----:B------:R-:W3:Y:S02]  /*84c0*/  @!P1 SYNCS.PHASECHK.TRANS64 P1, [R5+URZ+0x26810], R6 ;  /* 0x02681006050095a7 */ /* 0x000ee4000802007f */
[----:B---3--:R-:W-:Y:S05]  /*84d0*/  @!P1 BRA `(.L_x_2429) ;  /* 0xfffffffc00ec9947 */ /* 0x008fea000383ffff */
[----:B------:R-:W-:Y:S05]  /*84e0*/  BRA `(.L_x_2428) ;  /* 0xffffff9400ec7947 */ /* 0x000fea000383ffff */
.L_x_2433:
[----:B------:R-:W-:-:S04]  /*84f0*/  IMAD.U32 R5, RZ, RZ, UR7 ;  /* 0x00000007ff057e24 */ /* 0x000fc8000f8e00ff */
[----:B------:R1:W1:Y:S03]  /*8500*/  SYNCS.PHASECHK.TRANS64.TRYWAIT P1, [R5+URZ+0x26830], R6 ;  /* 0x02683006050075a7 */ /* 0x000266000802017f */
[----:B-1----:R-:W-:Y:S05]  /*8510*/  @!P1 NANOSLEEP.SYNCS 0x989680 ;  /* 0x009896800000995d */ /* 0x002fea0003900000 */
[----:B------:R-:W1:Y:S02]  /*8520*/  @!P1 SYNCS.PHASECHK.TRANS64 P1, [R5+URZ+0x26830], R6 ;  /* 0x02683006050095a7 */ /* 0x000e64000802007f */
[----:B-1----:R-:W-:Y:S05]  /*8530*/  @!P1 BRA `(.L_x_2433) ;  /* 0xfffffffc00ec9947 */ /* 0x002fea000383ffff */
[----:B------:R-:W-:Y:S05]  /*8540*/  BRA `(.L_x_2432) ;  /* 0xffffff9800f47947 */ /* 0x000fea000383ffff */
.L_x_2469:
[----:B-1----:R1:W2:Y:S02]  /*8550*/  SYNCS.PHASECHK.TRANS64.TRYWAIT P0, [R16+URZ+0x26820], R3 ;  /* 0x02682003100075a7 */ /* 0x0022a4000800017f */
[----:B--2---:R-:W-:Y:S05]  /*8560*/  @!P0 NANOSLEEP.SYNCS 0x989680 ;  /* 0x009896800000895d */ /* 0x004fea0003900000 */
[----:B------:R-:W2:Y:S02]  /*8570*/  @!P0 SYNCS.PHASECHK.TRANS64 P0, [R16+URZ+0x26820], R3 ;  /* 0x02682003100085a7 */ /* 0x000ea4000800007f */
[----:B--2---:R-:W-:Y:S05]  /*8580*/  @!P0 BRA `(.L_x_2469) ;  /* 0xfffffffc00f08947 */ /* 0x004fea000383ffff */
[----:B------:R-:W-:Y:S05]  /*8590*/  BRA `(.L_x_2497) ;  /* 0xffffffdc00147947 */ /* 0x000fea000383ffff */
.L_x_2473:
[----:B-1----:R1:W3:Y:S02]  /*85a0*/  SYNCS.PHASECHK.TRANS64.TRYWAIT P1, [R16+URZ+0x26840], R21 ;  /* 0x02684015100075a7 */ /* 0x0022e4000802017f */
[----:B---3--:R-:W-:Y:S05]  /*85b0*/  @!P1 NANOSLEEP.SYNCS 0x989680 ;  /* 0x009896800000995d */ /* 0x008fea0003900000 */
[----:B------:R-:W3:Y:S02]  /*85c0*/  @!P1 SYNCS.PHASECHK.TRANS64 P1, [R16+URZ+0x26840], R21 ;  /* 0x02684015100095a7 */ /* 0x000ee4000802007f */
[----:B---3--:R-:W-:Y:S05]  /*85d0*/  @!P1 BRA `(.L_x_2473) ;  /* 0xfffffffc00f09947 */ /* 0x008fea000383ffff */
[----:B------:R-:W-:Y:S05]  /*85e0*/  BRA `(.L_x_2498) ;  /* 0xffffffe400407947 */ /* 0x000fea000383ffff */
.L_x_2475:
[----:B--2---:R2:W3:Y:S02]  /*85f0*/  SYNCS.PHASECHK.TRANS64.TRYWAIT P1, [R16+URZ+0x26828], R21 ;  /* 0x02682815100075a7 */ /* 0x0044e4000802017f */
[----:B---3--:R-:W-:Y:S05]  /*8600*/  @!P1 NANOSLEEP.SYNCS 0x989680 ;  /* 0x009896800000995d */ /* 0x008fea0003900000 */
[----:B------:R-:W3:Y:S02]  /*8610*/  @!P1 SYNCS.PHASECHK.TRANS64 P1, [R16+URZ+0x26828], R21 ;  /* 0x02682815100095a7 */ /* 0x000ee4000802007f */
[----:B---3--:R-:W-:Y:S05]  /*8620*/  @!P1 BRA `(.L_x_2475) ;  /* 0xfffffffc00f09947 */ /* 0x008fea000383ffff */
[----:B------:R-:W-:Y:S05]  /*8630*/  BRA `(.L_x_2499) ;  /* 0xffffffe400f07947 */ /* 0x000fea000383ffff */
.L_x_2477:
[----:B---3--:R3:W4:Y:S02]  /*8640*/  SYNCS.PHASECHK.TRANS64.TRYWAIT P1, [R16+URZ+0x26848], R21 ;  /* 0x02684815100075a7 */ /* 0x008724000802017f */
[----:B----4-:R-:W-:Y:S05]  /*8650*/  @!P1 NANOSLEEP.SYNCS 0x989680 ;  /* 0x009896800000995d */ /* 0x010fea0003900000 */
[----:B------:R-:W4:Y:S02]  /*8660*/  @!P1 SYNCS.PHASECHK.TRANS64 P1, [R16+URZ+0x26848], R21 ;  /* 0x02684815100095a7 */ /* 0x000f24000802007f */
[----:B----4-:R-:W-:Y:S05]  /*8670*/  @!P1 BRA `(.L_x_2477) ;  /* 0xfffffffc00f09947 */ /* 0x010fea000383ffff */
[----:B------:R-:W-:Y:S05]  /*8680*/  BRA `(.L_x_2500) ;  /* 0xffffffe800a07947 */ /* 0x000fea000383ffff */
.L_x_2479:
[----:B------:R-:W-:-:S07]  /*8690*/  SHF.L.U32 R5, R11, 0x1f, RZ ;  /* 0x0000001f0b057819 */ /* 0x000fce00000006ff */
.L_x_2501:
[----:B------:R1:W1:Y:S02]  /*86a0*/  SYNCS.PHASECHK.TRANS64.TRYWAIT P1, [R16+URZ+0x26820], R5 ;  /* 0x02682005100075a7 */ /* 0x000264000802017f */
[----:B-1----:R-:W-:Y:S05]  /*86b0*/  @!P1 NANOSLEEP.SYNCS 0x989680 ;  /* 0x009896800000995d */ /* 0x002fea0003900000 */
[----:B------:R-:W1:Y:S02]  /*86c0*/  @!P1 SYNCS.PHASECHK.TRANS64 P1, [R16+URZ+0x26820], R5 ;  /* 0x02682005100095a7 */ /* 0x000e64000802007f */
[----:B-1----:R-:W-:Y:S05]  /*86d0*/  @!P1 BRA `(.L_x_2501) ;  /* 0xfffffffc00f09947 */ /* 0x002fea000383ffff */
[----:B------:R-:W-:Y:S05]  /*86e0*/  BRA `(.L_x_2502) ;  /* 0xffffffec00387947 */ /* 0x000fea000383ffff */
.L_x_2482:
[----:B-1----:R1:W2:Y:S02]  /*86f0*/  SYNCS.PHASECHK.TRANS64.TRYWAIT P1, [R16+URZ+0x26840], R13 ;  /* 0x0268400d100075a7 */ /* 0x0022a4000802017f */
[----:B--2---:R-:W-:Y:S05]  /*8700*/  @!P1 NANOSLEEP.SYNCS 0x989680 ;  /* 0x009896800000995d */ /* 0x004fea0003900000 */
[----:B------:R-:W2:Y:S02]  /*8710*/  @!P1 SYNCS.PHASECHK.TRANS64 P1, [R16+URZ+0x26840], R13 ;  /* 0x0268400d100095a7 */ /* 0x000ea4000802007f */
[----:B--2---:R-:W-:Y:S05]  /*8720*/  @!P1 BRA `(.L_x_2482) ;  /* 0xfffffffc00f09947 */ /* 0x004fea000383ffff */
[----:B------:R-:W-:Y:S05]  /*8730*/  BRA `(.L_x_2503) ;  /* 0xfffffff0000c7947 */ /* 0x000fea000383ffff */
.L_x_2484:
[----:B--2---:R2:W1:Y:S02]  /*8740*/  SYNCS.PHASECHK.TRANS64.TRYWAIT P1, [R16+URZ+0x26828], R13 ;  /* 0x0268280d100075a7 */ /* 0x004464000802017f */
[----:B-1----:R-:W-:Y:S05]  /*8750*/  @!P1 NANOSLEEP.SYNCS 0x989680 ;  /* 0x009896800000995d */ /* 0x002fea0003900000 */
[----:B------:R-:W1:Y:S02]  /*8760*/  @!P1 SYNCS.PHASECHK.TRANS64 P1, [R16+URZ+0x26828], R13 ;  /* 0x0268280d100095a7 */ /* 0x000e64000802007f */
[----:B-1----:R-:W-:Y:S05]  /*8770*/  @!P1 BRA `(.L_x_2484) ;  /* 0xfffffffc00f09947 */ /* 0x002fea000383ffff */
[----:B------:R-:W-:Y:S05]  /*8780*/  BRA `(.L_x_2504) ;  /* 0xfffffff000b07947 */ /* 0x000fea000383ffff */
.L_x_2486:
[----:B------:R1:W1:Y:S02]  /*8790*/  SYNCS.PHASECHK.TRANS64.TRYWAIT P0, [R3+URZ+0x26840], R0 ;  /* 0x02684000030075a7 */ /* 0x000264000800017f */
[----:B-1----:R-:W-:Y:S05]  /*87a0*/  @!P0 NANOSLEEP.SYNCS 0x989680 ;  /* 0x009896800000895d */ /* 0x002fea0003900000 */
[----:B------:R-:W1:Y:S02]  /*87b0*/  @!P0 SYNCS.PHASECHK.TRANS64 P0, [R3+URZ+0x26840], R0 ;  /* 0x02684000030085a7 */ /* 0x000e64000800007f */
[----:B-1----:R-:W-:Y:S05]  /*87c0*/  @!P0 BRA `(.L_x_2486) ;  /* 0xfffffffc00f08947 */ /* 0x002fea000383ffff */
[----:B------:R-:W-:Y:S05]  /*87d0*/  BRA `(.L_x_2505) ;  /* 0xfffffff400807947 */ /* 0x000fea000383ffff */
.L_x_2488:
[----:B------:R-:W-:Y:S01]  /*87e0*/  BSSY B0, `(.L_x_2506) ;  /* 0x0000006000007945 */ /* 0x000fe20003800000 */
[----:B------:R-:W-:-:S07]  /*87f0*/  IMAD.MOV.U32 R15, RZ, RZ, -0x1 ;  /* 0xffffffffff0f7424 */ /* 0x000fce00078e00ff */
[----:B------:R-:W-:Y:S05]  /*8800*/  WARPSYNC.COLLECTIVE R15, `(.L_x_2507) ;  /* 0x000000000f0c7348 */ /* 0x000fea0003c00000 */
[----:B------:R-:W-:Y:S02]  /*8810*/  ELECT P6, UR62, PT ;  /* 0x00000000003e782f */ /* 0x000fe400038c0000 */
[----:B------:R-:W-:Y:S01]  /*8820*/  MOV R14, UR62 ;  /* 0x0000003e000e7c02 */ /* 0x000fe20008000f00 */
[----:B------:R-:W-:Y:S10]  /*8830*/  ENDCOLLECTIVE ;  /* 0x000000000000791b */ /* 0x000ff40003800000 */
.L_x_2507:
[----:B------:R-:W-:Y:S05]  /*8840*/  BSYNC B0 ;  /* 0x0000000000007941 */ /* 0x000fea0003800000 */
.L_x_2506:
[----:B------:R-:W-:Y:S05]  /*8850*/  BRA `(.L_x_2508) ;  /* 0xfffffff800487947 */ /* 0x000fea000383ffff */
.L_x_2490:
[----:B-1----:R1:W2:Y:S02]  /*8860*/  SYNCS.PHASECHK.TRANS64.TRYWAIT P0, [R6+URZ], R5 ;  /* 0x00000005060075a7 */ /* 0x0022a4000800017f */
[----:B--2---:R-:W-:Y:S05]  /*8870*/  @!P0 NANOSLEEP.SYNCS 0x989680 ;  /* 0x009896800000895d */ /* 0x004fea0003900000 */
[----:B------:R-:W2:Y:S02]  /*8880*/  @!P0 SYNCS.PHASECHK.TRANS64 P0, [R6+URZ], R5 ;  /* 0x00000005060085a7 */ /* 0x000ea4000800007f */
[----:B--2---:R-:W-:Y:S05]  /*8890*/  @!P0 BRA `(.L_x_2490) ;  /* 0xfffffffc00f08947 */ /* 0x004fea000383ffff */
[----:B------:R-:W-:Y:S05]  /*88a0*/  BRA `(.L_x_2509) ;  /* 0xfffffff800887947 */ /* 0x000fea000383ffff */
.L_x_2491:
[----:B--2---:R2:W3:Y:S02]  /*88b0*/  SYNCS.PHASECHK.TRANS64.TRYWAIT P0, [R3+URZ], R2 ;  /* 0x00000002030075a7 */ /* 0x0044e4000800017f */
[----:B---3--:R-:W-:Y:S05]  /*88c0*/  @!P0 NANOSLEEP.SYNCS 0x989680 ;  /* 0x009896800000895d */ /* 0x008fea0003900000 */
[----:B------:R-:W3:Y:S02]  /*88d0*/  @!P0 SYNCS.PHASECHK.TRANS64 P0, [R3+URZ], R2 ;  /* 0x00000002030085a7 */ /* 0x000ee4000800007f */
[----:B---3--:R-:W-:Y:S05]  /*88e0*/  @!P0 BRA `(.L_x_2491) ;  /* 0xfffffffc00f08947 */ /* 0x008fea000383ffff */
[----:B------:R-:W-:Y:S05]  /*88f0*/  BRA `(.L_x_2510) ;  /* 0xfffffff8007c7947 */ /* 0x000fea000383ffff */
.L_x_2493:
[----:B--2---:R2:W3:Y:S02]  /*8900*/  SYNCS.PHASECHK.TRANS64.TRYWAIT P0, [R0+URZ], R5 ;  /* 0x00000005000075a7 */ /* 0x0044e4000800017f */
[----:B---3--:R-:W-:Y:S05]  /*8910*/  @!P0 NANOSLEEP.SYNCS 0x989680 ;  /* 0x009896800000895d */ /* 0x008fea0003900000 */
[----:B------:R-:W3:Y:S02]  /*8920*/  @!P0 SYNCS.PHASECHK.TRANS64 P0, [R0+URZ], R5 ;  /* 0x00000005000085a7 */ /* 0x000ee4000800007f */
[----:B---3--:R-:W-:Y:S05]  /*8930*/  @!P0 BRA `(.L_x_2493) ;  /* 0xfffffffc00f08947 */ /* 0x008fea000383ffff */
[----:B------:R-:W-:Y:S05]  /*8940*/  BRA `(.L_x_2511) ;  /* 0xfffffff800807947 */ /* 0x000fea000383ffff */
.L_x_2512:
        /* <DEDUP_REMOVED lines=11> */
.L_x_3311:


//--------------------- .text._ZN7cutlass13device_kernelIN5flash11enable_sm90INS1_16FlashAttnBwdSm90INS1_25CollectiveMainloopBwdSm90ILi2ELi2ELi2EN4cute5tupleIJNS5_1CILi1EEES8_S8_EEENS6_IJNS7_ILi64EEENS7_ILi128EEENS7_ILi96EEEEEENS_10bfloat16_tEfNS_4arch4Sm90ELb1ELb0ELb0ELb0ELb1ELb1ELb0ELb0ELi2ELi1ELi2ELi1ELb1EEENS1_24CollectiveEpilogueBwdGQAISD_fSG_Li256ELb0ELb1EEENS1_25SingleTileBwdLPTSchedulerILb0ELi128ELb1EEEEEEEEEvNT_6ParamsE --------------------------
	.section	.text._ZN7cutlass13device_kernelIN5flash11enable_sm90INS1_16FlashAttnBwdSm90INS1_25CollectiveMainloopBwdSm90ILi2ELi2ELi2EN4cute5tupleIJNS5_1CILi1EEES8_S8_EEENS6_IJNS7_ILi64EEENS7_ILi128EEENS7_ILi96EEEEEENS_10bfloat16_tEfNS_4arch4Sm90ELb1ELb0ELb0ELb0ELb1ELb1ELb0ELb0ELi2ELi1ELi2ELi1ELb1EEENS1_24CollectiveEpilogueBwdGQAISD_fSG_Li256ELb0ELb1EEENS1_25SingleTileBwdLPTSchedulerILb0ELi128ELb1EEEEEEEEEvNT_6ParamsE,"ax",@progbits
	.align	128
.text._ZN7cutlass13device_kernelIN5flash11enable_sm90INS1_16FlashAttnBwdSm90INS1_25CollectiveMainloopBwdSm90ILi2ELi2ELi2EN4cute5tupleIJNS5_1CILi1EEES8_S8_EEENS6_IJNS7_ILi64EEENS7_ILi128EEENS7_ILi96EEEEEENS_10bfloat16_tEfNS_4arch4Sm90ELb1ELb0ELb0ELb0ELb1ELb1ELb0ELb0ELi2ELi1ELi2ELi1ELb1EEENS1_24CollectiveEpilogueBwdGQAISD_fSG_Li256ELb0ELb1EEENS1_25SingleTileBwdLPTSchedulerILb0ELi128ELb1EEEEEEEEEvNT_6ParamsE:
        .type           _ZN7cutlass13device_kernelIN5flash11enable_sm90INS1_16FlashAttnBwdSm90INS1_25CollectiveMainloopBwdSm90ILi2ELi2ELi2EN4cute5tupleIJNS5_1CILi1EEES8_S8_EEENS6_IJNS7_ILi64EEENS7_ILi128EEENS7_ILi96EEEEEENS_10bfloat16_tEfNS_4arch4Sm90ELb1ELb0ELb0ELb0ELb1ELb1ELb0ELb0ELi2ELi1ELi2ELi1ELb1EEENS1_24CollectiveEpilogueBwdGQAISD_fSG_Li256ELb0ELb1EEENS1_25SingleTileBwdLPTSchedulerILb0ELi128ELb1EEEEEEEEEvNT_6ParamsE,@function
        .size           _ZN7cutlass13device_kernelIN5flash11enable_sm90INS1_16FlashAttnBwdSm90INS1_25CollectiveMainloopBwdSm90ILi2ELi2ELi2EN4cute5tupleIJNS5_1CILi1EEES8_S8_EEENS6_IJNS7_ILi64EEENS7_ILi128EEENS7_ILi96EEEEEENS_10bfloat16_tEfNS_4arch4Sm90ELb1ELb0ELb0ELb0ELb1ELb1ELb0ELb0ELi2ELi1ELi2ELi1ELb1EEENS1_24CollectiveEpilogueBwdGQAISD_fSG_Li256ELb0ELb1EEENS1_25SingleTileBwdLPTSchedulerILb0ELi128ELb1EEEEEEEEEvNT_6ParamsE,(.L_x_3312 - _ZN7cutlass13device_kernelIN5flash11enable_sm90INS1_16FlashAttnBwdSm90INS1_25CollectiveMainloopBwdSm90ILi2ELi2ELi2EN4cute5tupleIJNS5_1CILi1EEES8_S8_EEENS6_IJNS7_ILi64EEENS7_ILi128EEENS7_ILi96EEEEEENS_10bfloat16_tEfNS_4arch4Sm90ELb1ELb0ELb0ELb0ELb1ELb1ELb0ELb0ELi2ELi1ELi2ELi1ELb1EEENS1_24CollectiveEpilogueBwdGQAISD_fSG_Li256ELb0ELb1EEENS1_25SingleTileBwdLPTSchedulerILb0ELi128ELb1EEEEEEEEEvNT_6ParamsE)
        .other          _ZN7cutlass13device_kernelIN5flash11enable_sm90INS1_16FlashAttnBwdSm90INS1_25CollectiveMainloopBwdSm90ILi2ELi2ELi2EN4cute5tupleIJNS5_1CILi1EEES8_S8_EEENS6_IJNS7_ILi64EEENS7_ILi128EEENS7_ILi96EEEEEENS_10bfloat16_tEfNS_4arch4Sm90ELb1ELb0ELb0ELb0ELb1ELb1ELb0ELb0ELi2ELi1ELi2ELi1ELb1EEENS1_24CollectiveEpilogueBwdGQAISD_fSG_Li256ELb0ELb1EEENS1_25SingleTileBwdLPTSchedulerILb0ELi128ELb1EEEEEEEEEvNT_6ParamsE,@"STO_CUDA_ENTRY STV_DEFAULT"
_ZN7cutlass13device_kernelIN5flash11enable_sm90INS1_16FlashAttnBwdSm90INS1_25CollectiveMainloopBwdSm90ILi2ELi2ELi2EN4cute5tupleIJNS5_1CILi1EEES8_S8_EEENS6_IJNS7_ILi64EEENS7_ILi128EEENS7_ILi96EEEEEENS_10bfloat16_tEfNS_4arch4Sm90ELb1ELb0ELb0ELb0ELb1ELb1ELb0ELb0ELi2ELi1ELi2ELi1ELb1EEENS1_24CollectiveEpilogueBwdGQAISD_fSG_Li256ELb0ELb1EEENS1_25SingleTileBwdLPTSchedulerILb0ELi128ELb1EEEEEEEEEvNT_6ParamsE:
        /* <DEDUP_REMOVED lines=24> */
.L_x_2514:
[----:B------:R-:W-:Y:S05]  /*0180*/  BSYNC B0 ;  /* 0x0000000000007941 */ /* 0x000fea0003800000 */
.L_x_2513:
        /* <DEDUP_REMOVED lines=37> */
.L_x_2515:
        /* <DEDUP_REMOVED lines=22> */
.L_x_2516:
[----:B------:R-:W-:Y:S01]  /*0540*/  PLOP3.LUT P0, PT, PT, PT, UP0, 0x80, 0x0 ;  /* 0x000000000000781c */ /* 0x000fe20003f0f008 */
[----:B------:R-:W-:Y:S01]  /*0550*/  NOP ;  /* 0x0000000000007918 */ /* 0x000fe20000000000 */
[----:B------:R-:W-:Y:S01]  /*0560*/  ULDC.64 UR46, c[0x0][0x208] ;  /* 0x00008200002e7ab9 */ /* 0x000fe20000000a00 */
[----:B------:R-:W-:Y:S01]  /*0570*/  BSSY B6, `(.L_x_2517) ;  /* 0x00008d4000067945 */ /* 0x000fe20003800000 */
[----:B-12-4-:R-:W-:Y:S09]  /*0580*/  BAR.SYNC.DEFER_BLOCKING 0x0 ;  /* 0x0000000000007b1d */ /* 0x016ff20000010000 */
[----:B------:R-:W-:Y:S05]  /*0590*/  @!P0 BRA `(.L_x_2518) ;  /* 0x0000004c00308947 */ /* 0x000fea0003800000 */
.L_x_2519:
        /* <DEDUP_REMOVED lines=32> */
.L_x_2520:
[----:B------:R-:W-:Y:S01]  /*07a0*/  ULDC UR7, c[0x0][0x8cc] ;  /* 0x0002330000077ab9 */ /* 0x000fe20000000800 */
[----:B------:R-:W-:Y:S01]  /*07b0*/  UMOV UR36, UR10 ;  /* 0x0000000a00247c82 */ /* 0x000fe20008000000 */
[----:B------:R-:W-:-:S11]  /*07c0*/  UISETP.NE.AND UP0, UPT, UR7, 0x1, UPT ;  /* 0x000000010700788c */ /* 0x000fd6000bf05270 */
[----:B------:R-:W-:Y:S02]  /*07d0*/  @UP0 ULDC.64 UR8, c[0x0][0x8d0] ;  /* 0x0002340000080ab9 */ /* 0x000fe40000000a00 */
[----:B------:R-:W-:-:S04]  /*07e0*/  UIMAD.WIDE.U32 UR4, UR10, UR8, URZ ;  /* 0x000000080a0472a5 */ /* 0x000fc8000f8e003f */
[----:B------:R-:W-:-:S04]  /*07f0*/  @UP0 USHF.R.U32.HI UR36, URZ, UR9, UR5 ;  /* 0x000000093f240299 */ /* 0x000fc80008011605 */
[----:B------:R-:W-:-:S12]  /*0800*/  UIMAD UR4, UR36, UR7, URZ ;  /* 0x00000007240472a4 */ /* 0x000fd8000f8e023f */
.L_x_2521:
        /* <DEDUP_REMOVED lines=104> */
.L_x_2525:
        /* <DEDUP_REMOVED lines=15> */
.L_x_2524:
        /* <DEDUP_REMOVED lines=22> */
.L_x_2527:
        /* <DEDUP_REMOVED lines=15> */
.L_x_2526:
[----:B------:R-:W-:Y:S01]  /*11d0*/  SHF.R.S32.HI R23, RZ, 0x1f, R22 ;  /* 0x0000001fff177819 */ /* 0x000fe20000011416 */
[----:B------:R-:W-:-:S03]  /*11e0*/  UMOV UR4, 0xffffffff ;  /* 0xffffffff00047882 */ /* 0x000fc60000000000 */
[----:B------:R-:W-:-:S04]  /*11f0*/  LEA.HI R0, R23, R22, RZ, 0x7 ;  /* 0x0000001617007211 */ /* 0x000fc800078f38ff */
[----:B------:R-:W-:Y:S01]  /*1200*/  SHF.R.S32.HI R19, RZ, 0x7, R0 ;  /* 0x00000007ff137819 */ /* 0x000fe20000011400 */
[----:B------:R-:W-:Y:S06]  /*1210*/  BRA.DIV UR4, `(.L_x_2528) ;  /* 0x00000082042c7947 */ /* 0x000fec000b800000 */
[----:B------:R1:W2:Y:S02]  /*1220*/  SHFL.IDX PT, R14, R19, RZ, 0x1f ;  /* 0x00001fff130e7589 */ /* 0x0002a400000e0000 */
.L_x_2632:
        /* <DEDUP_REMOVED lines=15> */
.L_x_2529:
        /* <DEDUP_REMOVED lines=19> */
.L_x_2531:
        /* <DEDUP_REMOVED lines=123> */
.L_x_2542:
[----:B------:R-:W-:-:S06]  /*1c00*/  UISETP.NE.AND UP0, UPT, UR16, 0x3, UPT ;  /* 0x000000031000788c */ /* 0x000fcc000bf05270 */
[----:B------:R-:W-:-:S13]  /*1c10*/  PLOP3.LUT P0, PT, PT, PT, UP0, 0x80, 0x0 ;  /* 0x000000000000781c */ /* 0x000fda0003f0f008 */
[----:B-1----:R-:W-:Y:S05]  /*1c20*/  @!P0 BRA `(.L_x_2532) ;  /* 0x0000000000048947 */ /* 0x002fea0003800000 */
[----:B------:R-:W-:Y:S01]  /*1c30*/  BPT.TRAP 0x1 ;  /* 0x000000040000795c */ /* 0x000fe20000300000 */
.L_x_2532:
[----:B------:R-:W-:Y:S01]  /*1c40*/  R2UR UR8, R2 ;  /* 0x00000000020872ca */ /* 0x000fe200000e0000 */
[----:B------:R-:W-:-:S05]  /*1c50*/  IMAD.U32 R6, RZ, RZ, UR4 ;  /* 0x00000004ff067e24 */ /* 0x000fca000f8e00ff */
[----:B------:R-:W-:-:S07]  /*1c60*/  SHF.L.U32 R6, R6, 0x1f, RZ ;  /* 0x0000001f06067819 */ /* 0x000fce00000006ff */
[----:B------:R-:W-:-:S09]  /*1c70*/  ULEA UR8, UR5, UR8, 0x3 ;  /* 0x0000000805087291 */ /* 0x000fd2000f8e183f */
[----:B------:R1:W2:Y:S01]  /*1c80*/  SYNCS.PHASECHK.TRANS64.TRYWAIT P1, [UR8+0x26810], R6 ;  /* 0x02681006ff0075a7 */ /* 0x0002a20008020148 */
[----:B------:R-:W-:Y:S05]  /*1c90*/  @!P0 BRA `(.L_x_2533) ;  /* 0x0000000000048947 */ /* 0x000fea0003800000 */
[----:B------:R-:W-:Y:S01]  /*1ca0*/  BPT.TRAP 0x1 ;  /* 0x000000040000795c */ /* 0x000fe20000300000 */
.L_x_2533:
[----:B--2---:R-:W-:Y:S05]  /*1cb0*/  @P1 BRA `(.L_x_2534) ;  /* 0x0000000000081947 */ /* 0x004fea0003800000 */
[----:B------:R-:W2:Y:S02]  /*1cc0*/  SYNCS.PHASECHK.TRANS64.TRYWAIT P1, [UR8+0x26810], R6 ;  /* 0x02681006ff0075a7 */ /* 0x000ea40008020148 */
[----:B--2---:R-:W-:Y:S05]  /*1cd0*/  @!P1 BRA `(.L_x_2535) ;  /* 0x0000007400b09947 */ /* 0x004fea0003800000 */
.L_x_2534:
        /* <DEDUP_REMOVED lines=66> */
.L_x_2536:
[----:B------:R1:W1:Y:S01]  /*2100*/  SYNCS.PHASECHK.TRANS64.TRYWAIT P1, [UR8+0x26830], R6 ;  /* 0x02683006ff0075a7 */ /* 0x0002620008020148 */
[----:B------:R-:W-:Y:S05]  /*2110*/  @!P0 BRA `(.L_x_2537) ;  /* 0x0000000000048947 */ /* 0x000fea0003800000 */
[----:B------:R-:W-:Y:S01]  /*2120*/  BPT.TRAP 0x1 ;  /* 0x000000040000795c */ /* 0x000fe20000300000 */
.L_x_2537:
[----:B-1----:R-:W-:Y:S05]  /*2130*/  @P1 BRA `(.L_x_2538) ;  /* 0x0000000000081947 */ /* 0x002fea0003800000 */
[----:B------:R-:W1:Y:S02]  /*2140*/  SYNCS.PHASECHK.TRANS64.TRYWAIT P1, [UR8+0x26830], R6 ;  /* 0x02683006ff0075a7 */ /* 0x000e640008020148 */
[----:B-1----:R-:W-:Y:S05]  /*2150*/  @!P1 BRA `(.L_x_2539) ;  /* 0x0000007000a89947 */ /* 0x002fea0003800000 */
.L_x_2538:
[----:B------:R-:W-:Y:S01]  /*2160*/  R2UR UR10, R2 ;  /* 0x00000000020a72ca */ /* 0x000fe200000e0000 */
[----:B------:R-:W-:Y:S01]  /*2170*/  WARPGROUP.ARRIVE ;  /* 0x00000000000079c5 */ /* 0x000fe20000000000 */
[----:B------:R-:W-:Y:S01]  /*2180*/  UMOV UR11, 0x80000020 ;  /* 0x80000020000b7882 */ /* 0x000fe20000000000 */
[----:B------:R-:W-:Y:S01]  /*2190*/  ISETP.GT.AND P1, PT, R3, RZ, PT ;  /* 0x000000ff0300720c */ /* 0x000fe20003f24270 */
[----:B------:R-:W-:-:S09]  /*21a0*/  UMOV UR15, 0xc0000010 ;  /* 0xc0000010000f7882 */ /* 0x000fd20000000000 */
[----:B------:R-:W-:-:S04]  /*21b0*/  UIADD3 UR10, UR10, 0x18000, URZ ;  /* 0x000180000a0a7890 */ /* 0x000fc8000fffe03f */
[----:B------:R-:W-:-:S04]  /*21c0*/  USHF.R.U32.HI UR10, URZ, 0x4, UR10 ;  /* 0x000000043f0a7899 */ /* 0x000fc8000801160a */
[----:B------:R-:W-:-:S04]  /*21d0*/  ULOP3.LUT UR12, UR10, 0x3fff, URZ, 0xc0, !UPT ;  /* 0x00003fff0a0c7892 */ /* 0x000fc8000f8ec03f */
[----:B------:R-:W-:Y:S02]  /*21e0*/  ULOP3.LUT UR13, UR12, 0x10000, URZ, 0xfc, !UPT ;  /* 0x000100000c0d7892 */ /* 0x000fe4000f8efc3f */
[----:B------:R-:W-:Y:S02]  /*21f0*/  ULOP3.LUT UR12, UR12, 0x1000000, URZ, 0xfc, !UPT ;  /* 0x010000000c0c7892 */ /* 0x000fe4000f8efc3f */
[----:B------:R-:W-:Y:S02]  /*2200*/  UIMAD UR13, UR5, 0x300, UR13 ;  /* 0x00000300050d78a4 */ /* 0x000fe4000f8e020d */
[----:B------:R-:W-:-:S05]  /*2210*/  UIMAD UR12, UR5, 0x300, UR12 ;  /* 0x00000300050c78a4 */ /* 0x000fca000f8e020c */
[----:B------:R-:W-:Y:S02]  /*2220*/  UMOV UR10, UR13 ;  /* 0x0000000d000a7c82 */ /* 0x000fe40008000000 */
[----:B------:R-:W-:Y:S01]  /*2230*/  HGMMA.64x64x16.F32.BF16 R120, R184, gdesc[UR8], RZ, !UPT, gsb0 ;  /* 0x00e00008b8787df0 */ /* 0x000fe2000c0018ff */
[----:B------:R-:W-:Y:S01]  /*2240*/  UIADD3 UR10, UR13, 0x2, URZ ;  /* 0x000000020d0a7890 */ /* 0x000fe2000fffe03f */
[----:B------:R-:W-:Y:S01]  /*2250*/  UMOV UR11, 0x80000020 ;  /* 0x80000020000b7882 */ /* 0x000fe20000000000 */
[----:B------:R-:W-:Y:S02]  /*2260*/  WARPGROUP.DEPBAR.LE gsb0, 0x0 ;  /* 0x00008000000079c5 */ /* 0x000fe40000010000 */
[----:B------:R-:W-:-:S06]  /*2270*/  WARPGROUP.ARRIVE ;  /* 0x00000000000079c5 */ /* 0x000fcc0000000000 */
[----:B------:R-:W-:Y:S01]  /*2280*/  HGMMA.64x64x16.F32.BF16 R120, R196, gdesc[UR8], R120, gsb0 ;  /* 0x00e00008c4787df0 */ /* 0x000fe20008001878 */
[----:B------:R-:W-:Y:S01]  /*2290*/  UIADD3 UR10, UR13, 0x100, URZ ;  /* 0x000001000d0a7890 */ /* 0x000fe2000fffe03f */
[----:B------:R-:W-:Y:S01]  /*22a0*/  UMOV UR11, 0x80000020 ;  /* 0x80000020000b7882 */ /* 0x000fe20000000000 */
[----:B------:R-:W-:Y:S02]  /*22b0*/  WARPGROUP.DEPBAR.LE gsb0, 0x0 ;  /* 0x00008000000079c5 */ /* 0x000fe40000010000 */
[----:B------:R-:W-:-:S06]  /*22c0*/  WARPGROUP.ARRIVE ;  /* 0x00000000000079c5 */ /* 0x000fcc0000000000 */
[----:B------:R-:W-:Y:S01]  /*22d0*/  HGMMA.64x64x16.F32.BF16 R120, R188, gdesc[UR8], R120, gsb0 ;  /* 0x00e00008bc787df0 */ /* 0x000fe20008001878 */
[----:B------:R-:W-:Y:S02]  /*22e0*/  UIMAD UR11, UR41, -0x40, UR6 ;  /* 0xffffffc0290b78a4 */ /* 0x000fe4000f8e0206 */
[----:B------:R-:W-:-:S04]  /*22f0*/  UIADD3 UR10, UR13, 0x102, URZ ;  /* 0x000001020d0a7890 */ /* 0x000fc8000fffe03f */
[----:B------:R-:W-:Y:S01]  /*2300*/  IADD3 R19, -R3, UR11, -R18 ;  /* 0x0000000b03137c10 */ /* 0x000fe2000fffe912 */
[----:B------:R-:W-:-:S03]  /*2310*/  UMOV UR11, 0x80000020 ;  /* 0x80000020000b7882 */ /* 0x000fc60000000000 */
[----:B------:R-:W-:-:S04]  /*2320*/  SEL R221, R19, 0x40, P1 ;  /* 0x0000004013dd7807 */ /* 0x000fc80000800000 */
[C---:B------:R-:W-:Y:S02]  /*2330*/  ISETP.GT.AND P1, PT, R221.reuse, RZ, PT ;  /* 0x000000ffdd00720c */ /* 0x040fe40003f24270 */
[C---:B------:R-:W-:Y:S02]  /*2340*/  ISETP.GT.AND P2, PT, R221.reuse, 0x38, PT ;  /* 0x00000038dd00780c */ /* 0x040fe40003f44270 */
[----:B------:R-:W-:Y:S02]  /*2350*/  FSEL R5, R152, -INF , !P1 ;  /* 0xff80000098057808 */ /* 0x000fe40004800000 */
[C---:B------:R-:W-:Y:S02]  /*2360*/  ISETP.GT.AND P1, PT, R221.reuse, 0x1, PT ;  /* 0x00000001dd00780c */ /* 0x040fe40003f24270 */
[----:B------:R-:W-:Y:S01]  /*2370*/  ISETP.GT.AND P3, PT, R221, 0x39, PT ;  /* 0x00000039dd00780c */ /* 0x000fe20003f64270 */
[----:B---3--:R-:W-:Y:S01]  /*2380*/  FFMA.FTZ R152, R5, UR7, -R216 ;  /* 0x0000000705987c23 */ /* 0x008fe200080108d8 */
[----:B------:R-:W-:-:S02]  /*2390*/  FSEL R6, R153, -INF , !P1 ;  /* 0xff80000099067808 */ /* 0x000fc40004800000 */
[----:B------:R-:W-:-:S03]  /*23a0*/  ISETP.GT.AND P1, PT, R221, 0x8, PT ;  /* 0x00000008dd00780c */ /* 0x000fc60003f24270 */
[----:B------:R-:W-:Y:S01]  /*23b0*/  FFMA.FTZ R153, R6, UR7, -R217 ;  /* 0x0000000706997c23 */ /* 0x000fe200080108d9 */
[----:B------:R-:W-:Y:S01]  /*23c0*/  FSEL R5, R156, -INF , !P1 ;  /* 0xff8000009c057808 */ /* 0x000fe20004800000 */
[----:B------:R-:W-:Y:S01]  /*23d0*/  MUFU.EX2 R152, R152 ;  /* 0x0000009800987308 */ /* 0x000fe20000000800 */
[----:B------:R-:W-:-:S03]  /*23e0*/  ISETP.GT.AND P1, PT, R221, 0x9, PT ;  /* 0x00000009dd00780c */ /* 0x000fc60003f24270 */
[----:B----4-:R-:W-:Y:S01]  /*23f0*/  FFMA.FTZ R5, R5, UR7, -R214 ;  /* 0x0000000705057c23 */ /* 0x010fe200080108d6 */
[----:B------:R-:W-:Y:S02]  /*2400*/  FSEL R6, R157, -INF , !P1 ;  /* 0xff8000009d067808 */ /* 0x000fe40004800000 */
[C---:B------:R-:W-:Y:S01]  /*2410*/  ISETP.GT.AND P1, PT, R221.reuse, 0x10, PT ;  /* 0x00000010dd00780c */ /* 0x040fe20003f24270 */
[----:B------:R-:W-:Y:S01]  /*2420*/  MUFU.EX2 R153, R153 ;  /* 0x0000009900997308 */ /* 0x000fe20000000800 */
[----:B------:R-:W-:Y:S01]  /*2430*/  FSEL R157, R180, -INF , !P2 ;  /* 0xff800000b49d7808 */ /* 0x000fe20005000000 */
[----:B------:R-:W-:Y:S01]  /*2440*/  FFMA.FTZ R6, R6, UR7, -R215 ;  /* 0x0000000706067c23 */ /* 0x000fe200080108d7 */
[----:B------:R-:W-:Y:S02]  /*2450*/  FSEL R7, R160, -INF , !P1 ;  /* 0xff800000a0077808 */ /* 0x000fe40004800000 */
[----:B------:R-:W-:Y:S01]  /*2460*/  ISETP.GT.AND P1, PT, R221, 0x11, PT ;  /* 0x00000011dd00780c */ /* 0x000fe20003f24270 */
[----:B------:R-:W-:-:S02]  /*2470*/  FFMA.FTZ R160, R157, UR7, -R218 ;  /* 0x000000079da07c23 */ /* 0x000fc400080108da */
[----:B------:R-:W1:Y:S01]  /*2480*/  MUFU.EX2 R5, R5 ;  /* 0x0000000500057308 */ /* 0x000e620000000800 */
[----:B------:R-:W-:Y:S01]  /*2490*/  FSEL R8, R161, -INF , !P1 ;  /* 0xff800000a1087808 */ /* 0x000fe20004800000 */
[----:B------:R-:W-:Y:S01]  /*24a0*/  FFMA.FTZ R7, R7, UR7, -R208 ;  /* 0x0000000707077c23 */ /* 0x000fe200080108d0 */
        /* <DEDUP_REMOVED lines=15> */
[C---:B------:R-:W-:Y:S01]  /*25a0*/  ISETP.GT.AND P1, PT, R221.reuse, 0x28, PT ;  /* 0x00000028dd00780c */ /* 0x040fe20003f24270 */
[----:B------:R-:W-:Y:S02]  /*25b0*/  WARPGROUP.DEPBAR.LE gsb0, 0x0 ;  /* 0x00008000000079c5 */ /* 0x000fe40000010000 */
[----:B------:R-:W-:Y:S01]  /*25c0*/  WARPGROUP.ARRIVE ;  /* 0x00000000000079c5 */ /* 0x000fe20000000000 */
[----:B------:R-:W-:Y:S01]  /*25d0*/  FSEL R13, R172, -INF , !P1 ;  /* 0xff800000ac0d7808 */ /* 0x000fe20004800000 */
[----:B------:R-:W-:Y:S01]  /*25e0*/  FFMA.FTZ R12, R12, UR7, -R213 ;  /* 0x000000070c0c7c23 */ /* 0x000fe200080108d5 */
[----:B------:R-:W-:Y:S01]  /*25f0*/  ISETP.GT.AND P1, PT, R221, 0x29, PT ;  /* 0x00000029dd00780c */ /* 0x000fe20003f24270 */
[----:B------:R-:W-:Y:S02]  /*2600*/  MUFU.EX2 R11, R11 ;  /* 0x0000000b000b7308 */ /* 0x000fe40000000800 */
[----:B------:R-:W-:Y:S01]  /*2610*/  HGMMA.64x64x16.F32.BF16 R120, R200, gdesc[UR8], R120, gsb0 ;  /* 0x00e00008c8787df0 */ /* 0x000fe20008001878 */
[----:B------:R-:W-:Y:S01]  /*2620*/  UIADD3 UR10, UR13, 0x200, URZ ;  /* 0x000002000d0a7890 */ /* 0x000fe2000fffe03f */
[----:B------:R-:W-:Y:S01]  /*2630*/  FSEL R14, R173, -INF , !P1 ;  /* 0xff800000ad0e7808 */ /* 0x000fe20004800000 */
[----:B------:R-:W-:Y:S01]  /*2640*/  UMOV UR11, 0x80000020 ;  /* 0x80000020000b7882 */ /* 0x000fe20000000000 */
[----:B------:R-:W-:Y:S01]  /*2650*/  ISETP.GT.AND P1, PT, R221, 0x30, PT ;  /* 0x00000030dd00780c */ /* 0x000fe20003f24270 */
[----:B------:R-:W-:Y:S01]  /*2660*/  FFMA.FTZ R13, R13, UR7, -R22 ;  /* 0x000000070d0d7c23 */ /* 0x000fe20008010816 */
[----:B------:R-:W-:Y:S01]  /*2670*/  MUFU.EX2 R12, R12 ;  /* 0x0000000c000c7308 */ /* 0x000fe20000000800 */
[----:B------:R-:W-:Y:S01]  /*2680*/  FFMA.FTZ R14, R14, UR7, -R23 ;  /* 0x000000070e0e7c23 */ /* 0x000fe20008010817 */
[----:B------:R-:W-:-:S02]  /*2690*/  FSEL R15, R176, -INF , !P1 ;  /* 0xff800000b00f7808 */ /* 0x000fc40004800000 */
        /* <DEDUP_REMOVED lines=13> */
[----:B------:R-:W-:-:S02]  /*2770*/  FSEL R157, R154, -INF , !P1 ;  /* 0xff8000009a9d7808 */ /* 0x000fc40004800000 */
[C---:B------:R-:W-:Y:S02]  /*2780*/  ISETP.GT.AND P1, PT, R177.reuse, 0x1, PT ;  /* 0x00000001b100780c */ /* 0x040fe40003f24270 */
[----:B------:R-:W-:Y:S01]  /*2790*/  ISETP.GT.AND P2, PT, R177, 0x11, PT ;  /* 0x00000011b100780c */ /* 0x000fe20003f44270 */
[----:B------:R-:W-:Y:S01]  /*27a0*/  FFMA.FTZ R157, R157, UR7, -R216 ;  /* 0x000000079d9d7c23 */ /* 0x000fe200080108d8 */
[----:B------:R-:W-:Y:S01]  /*27b0*/  FSEL R154, R155, -INF , !P1 ;  /* 0xff8000009b9a7808 */ /* 0x000fe20004800000 */
[----:B------:R-:W-:Y:S01]  /*27c0*/  MUFU.EX2 R161, R156 ;  /* 0x0000009c00a17308 */ /* 0x000fe20000000800 */
[C---:B------:R-:W-:Y:S02]  /*27d0*/  ISETP.GT.AND P1, PT, R177.reuse, 0x8, PT ;  /* 0x00000008b100780c */ /* 0x040fe40003f24270 */
[----:B------:R-:W-:Y:S01]  /*27e0*/  ISETP.GT.AND P6, PT, R177, 0x20, PT ;  /* 0x00000020b100780c */ /* 0x000fe20003fc4270 */
[----:B------:R-:W-:Y:S01]  /*27f0*/  FFMA.FTZ R165, R154, UR7, -R217 ;  /* 0x000000079aa57c23 */ /* 0x000fe200080108d9 */
[----:B------:R-:W-:-:S02]  /*2800*/  FSEL R155, R158, -INF , !P1 ;  /* 0xff8000009e9b7808 */ /* 0x000fc40004800000 */
[C---:B------:R-:W-:Y:S01]  /*2810*/  ISETP.GT.AND P1, PT, R177.reuse, 0x9, PT ;  /* 0x00000009b100780c */ /* 0x040fe20003f24270 */
[----:B------:R4:W-:Y:S01]  /*2820*/  MUFU.EX2 R164, R157 ;  /* 0x0000009d00a47308 */ /* 0x0009e20000000800 */
[----:B------:R-:W-:Y:S01]  /*2830*/  ISETP.GT.AND P5, PT, R177, 0x21, PT ;  /* 0x00000021b100780c */ /* 0x000fe20003fa4270 */
[----:B------:R-:W-:Y:S01]  /*2840*/  FFMA.FTZ R168, R155, UR7, -R214 ;  /* 0x000000079ba87c23 */ /* 0x000fe200080108d6 */
[----:B------:R-:W-:Y:S02]  /*2850*/  FSEL R154, R159, -INF , !P1 ;  /* 0xff8000009f9a7808 */ /* 0x000fe40004800000 */
[----:B------:R-:W-:Y:S02]  /*2860*/  ISETP.GT.AND P1, PT, R177, 0x10, PT ;  /* 0x00000010b100780c */ /* 0x000fe40003f24270 */
[----:B------:R-:W-:Y:S01]  /*2870*/  FSEL R181, R170, -INF , !P6 ;  /* 0xff800000aab57808 */ /* 0x000fe20007000000 */
[----:B------:R-:W-:Y:S01]  /*2880*/  FFMA.FTZ R215, R154, UR7, -R215 ;  /* 0x000000079ad77c23 */ /* 0x000fe200080108d7 */
[----:B----4-:R-:W-:Y:S01]  /*2890*/  FSEL R157, R166, -INF , !P3 ;  /* 0xff800000a69d7808 */ /* 0x010fe20005800000 */
[----:B------:R-:W4:Y:S01]  /*28a0*/  MUFU.EX2 R168, R168 ;  /* 0x000000a800a87308 */ /* 0x000f220000000800 */
[----:B------:R-:W-:Y:S01]  /*28b0*/  FSEL R154, R163, -INF , !P2 ;  /* 0xff800000a39a7808 */ /* 0x000fe20005000000 */
[----:B------:R-:W-:Y:S01]  /*28c0*/  FFMA.FTZ R212, R181, UR7, -R212 ;  /* 0x00000007b5d47c23 */ /* 0x000fe200080108d4 */
[----:B------:R-:W-:Y:S01]  /*28d0*/  ISETP.GT.AND P2, PT, R177, 0x19, PT ;  /* 0x00000019b100780c */ /* 0x000fe20003f44270 */
[----:B------:R-:W-:Y:S01]  /*28e0*/  FFMA.FTZ R176, R157, UR7, -R20 ;  /* 0x000000079db07c23 */ /* 0x000fe20008010814 */
[----:B------:R-:W-:Y:S01]  /*28f0*/  FSEL R155, R162, -INF , !P1 ;  /* 0xff800000a29b7808 */ /* 0x000fe20004800000 */
[----:B------:R-:W-:Y:S01]  /*2900*/  FFMA.FTZ R163, R154, UR7, -R209 ;  /* 0x000000079aa37c23 */ /* 0x000fe200080108d1 */
[----:B------:R-:W-:Y:S01]  /*2910*/  FSEL R20, R167, -INF , !P2 ;  /* 0xff800000a7147808 */ /* 0x000fe20005000000 */
[----:B------:R-:W5:Y:S01]  /*2920*/  MUFU.EX2 R162, R215 ;  /* 0x000000d700a27308 */ /* 0x000f620000000800 */
[----:B------:R-:W-:Y:S01]  /*2930*/  FSEL R180, R171, -INF , !P5 ;  /* 0xff800000abb47808 */ /* 0x000fe20006800000 */
[----:B------:R-:W-:Y:S01]  /*2940*/  FFMA.FTZ R169, R155, UR7, -R208 ;  /* 0x000000079ba97c23 */ /* 0x000fe200080108d0 */
[----:B------:R-:W-:-:S02]  /*2950*/  ISETP.GT.AND P1, PT, R177, 0x28, PT ;  /* 0x00000028b100780c */ /* 0x000fc40003f24270 */
[C---:B------:R-:W-:Y:S01]  /*2960*/  ISETP.GT.AND P4, PT, R177.reuse, 0x29, PT ;  /* 0x00000029b100780c */ /* 0x040fe20003f84270 */
[----:B------:R-:W-:Y:S01]  /*2970*/  FFMA.FTZ R180, R180, UR7, -R213 ;  /* 0x00000007b4b47c23 */ /* 0x000fe200080108d5 */
[C---:B------:R-:W-:Y:S01]  /*2980*/  ISETP.GT.AND P3, PT, R177.reuse, 0x30, PT ;  /* 0x00000030b100780c */ /* 0x040fe20003f64270 */
[----:B------:R-:W5:Y:S01]  /*2990*/  MUFU.EX2 R15, R15 ;  /* 0x0000000f000f7308 */ /* 0x000f620000000800 */
[C---:B------:R-:W-:Y:S02]  /*29a0*/  ISETP.GT.AND P2, PT, R177.reuse, 0x31, PT ;  /* 0x00000031b100780c */ /* 0x040fe40003f44270 */
[C---:B------:R-:W-:Y:S02]  /*29b0*/  ISETP.GT.AND P6, PT, R177.reuse, 0x38, PT ;  /* 0x00000038b100780c */ /* 0x040fe40003fc4270 */
[----:B------:R-:W-:Y:S01]  /*29c0*/  ISETP.GT.AND P5, PT, R177, 0x39, PT ;  /* 0x00000039b100780c */ /* 0x000fe20003fa4270 */
[----:B------:R-:W-:Y:S01]  /*29d0*/  FFMA.FTZ R177, R20, UR7, -R21 ;  /* 0x0000000714b17c23 */ /* 0x000fe20008010815 */
[----:B------:R-:W-:Y:S01]  /*29e0*/  FSEL R208, R175, -INF , !P4 ;  /* 0xff800000afd07808 */ /* 0x000fe20006000000 */
[----:B------:R-:W-:Y:S01]  /*29f0*/  MUFU.EX2 R165, R165 ;  /* 0x000000a500a57308 */ /* 0x000fe20000000800 */
[----:B------:R-:W-:-:S02]  /*2a00*/  WARPGROUP.DEPBAR.LE gsb0, 0x0 ;  /* 0x00008000000079c5 */ /* 0x000fc40000010000 */
[----:B------:R-:W-:Y:S01]  /*2a10*/  WARPGROUP.ARRIVE ;  /* 0x00000000000079c5 */ /* 0x000fe20000000000 */
[----:B------:R-:W-:Y:S01]  /*2a20*/  FSEL R175, R178, -INF , !P3 ;  /* 0xff800000b2af7808 */ /* 0x000fe20005800000 */
[----:B------:R-:W-:Y:S01]  /*2a30*/  FFMA.FTZ R208, R208, UR7, -R23 ;  /* 0x00000007d0d07c23 */ /* 0x000fe20008010817 */
[----:B------:R-:W-:Y:S02]  /*2a40*/  FSEL R178, R179, -INF , !P2 ;  /* 0xff800000b3b27808 */ /* 0x000fe40005000000 */
[----:B------:R-:W-:Y:S01]  /*2a50*/  FSEL R179, R182, -INF , !P6 ;  /* 0xff800000b6b37808 */ /* 0x000fe20007000000 */
[----:B------:R-:W-:Y:S01]  /*2a60*/  HGMMA.64x64x16.F32.BF16 R120, R192, gdesc[UR8], R120, gsb0 ;  /* 0x00e00008c0787df0 */ /* 0x000fe20008001878 */
[----:B------:R-:W-:Y:S01]  /*2a70*/  UIADD3 UR10, UR13, 0x202, URZ ;  /* 0x000002020d0a7890 */ /* 0x000fe2000fffe03f */
[----:B------:R-:W-:Y:S01]  /*2a80*/  FSEL R181, R174, -INF , !P1 ;  /* 0xff800000aeb57808 */ /* 0x000fe20004800000 */
[----:B------:R-:W-:Y:S01]  /*2a90*/  UMOV UR11, 0x80000020 ;  /* 0x80000020000b7882 */ /* 0x000fe20000000000 */
[----:B------:R-:W-:Y:S01]  /*2aa0*/  FFMA.FTZ R218, R179, UR7, -R218 ;  /* 0x00000007b3da7c23 */ /* 0x000fe200080108da */
[----:B------:R-:W-:Y:S01]  /*2ab0*/  FFMA.FTZ R210, R175, UR7, -R210 ;  /* 0x00000007afd27c23 */ /* 0x000fe200080108d2 */
[----:B------:R-:W-:Y:S01]  /*2ac0*/  FSEL R182, R183, -INF , !P5 ;  /* 0xff800000b7b67808 */ /* 0x000fe20006800000 */
[----:B------:R-:W-:Y:S01]  /*2ad0*/  FFMA.FTZ R22, R181, UR7, -R22 ;  /* 0x00000007b5167c23 */ /* 0x000fe20008010816 */
[----:B------:R-:W-:Y:S01]  /*2ae0*/  FFMA.FTZ R211, R178, UR7, -R211 ;  /* 0x00000007b2d37c23 */ /* 0x000fe200080108d3 */
[----:B------:R-:W-:Y:S01]  /*2af0*/  MUFU.EX2 R10, R10 ;  /* 0x0000000a000a7308 */ /* 0x000fe20000000800 */
[----:B------:R-:W-:Y:S01]  /*2b00*/  UMOV UR13, 0x40000040 ;  /* 0x40000040000d7882 */ /* 0x000fe20000000000 */
[----:B------:R-:W-:-:S06]  /*2b10*/  FFMA.FTZ R219, R182, UR7, -R219 ;  /* 0x00000007b6db7c23 */ /* 0x000fcc00080108db */
[----:B------:R-:W5:Y:S08]  /*2b20*/  MUFU.EX2 R22, R22 ;  /* 0x0000001600167308 */ /* 0x000f700000000800 */
        /* <DEDUP_REMOVED lines=8> */
[----:B------:R-:W-:-:S05]  /*2bb0*/  WARPGROUP.ARRIVE ;  /* 0x00000000000079c5 */ /* 0x000fca0000000000 */
[----:B------:R-:W-:Y:S01]  /*2bc0*/  MUFU.EX2 R23, R180 ;  /* 0x000000b400177308 */ /* 0x000fe20000000800 */
[----:B------:R-:W-:Y:S01]  /*2bd0*/  HGMMA.64x64x16.F32.BF16 R120, R204, gdesc[UR8], R120, gsb0 ;  /* 0x00e00008cc787df0 */ /* 0x000fe20008001878 */
[----:B------:R-:W-:Y:S01]  /*2be0*/  UMOV UR10, UR12 ;  /* 0x0000000c000a7c82 */ /* 0x000fe20008000000 */
[----:B------:R-:W-:-:S05]  /*2bf0*/  UMOV UR11, 0x80000020 ;  /* 0x80000020000b7882 */ /* 0x000fca0000000000 */
[----:B------:R-:W-:Y:S08]  /*2c00*/  MUFU.EX2 R160, R160 ;  /* 0x000000a000a07308 */ /* 0x000ff00000000800 */
[----:B------:R-:W-:Y:S08]  /*2c10*/  MUFU.EX2 R210, R210 ;  /* 0x000000d200d27308 */ /* 0x000ff00000000800 */
[----:B------:R-:W-:Y:S01]  /*2c20*/  MUFU.EX2 R211, R211 ;  /* 0x000000d300d37308 */ /* 0x000fe20000000800 */
[----:B------:R-:W-:-:S02]  /*2c30*/  WARPGROUP.DEPBAR.LE gsb0, 0x0 ;  /* 0x00008000000079c5 */ /* 0x000fc40000010000 */
        /* <DEDUP_REMOVED lines=123> */
[----:B------:R-:W-:Y:S02]  /*33f0*/  R2UR UR10, R16 ;  /* 0x00000000100a72ca */ /* 0x000fe400000e0000 */
[----:B------:R-:W-:-:S11]  /*3400*/  R2UR UR11, R5 ;  /* 0x00000000050b72ca */ /* 0x000fd600000e0000 */
[----:B------:R-:W-:Y:S02]  /*3410*/  USHF.R.U32.HI UR10, URZ, 0x4, UR10 ;  /* 0x000000043f0a7899 */ /* 0x000fe4000801160a */
[----:B------:R-:W-:Y:S02]  /*3420*/  USHF.R.U32.HI UR11, URZ, 0x4, UR11 ;  /* 0x000000043f0b7899 */ /* 0x000fe4000801160b */
[----:B------:R-:W-:Y:S02]  /*3430*/  ULOP3.LUT UR10, UR10, 0x3fff, URZ, 0xc0, !UPT ;  /* 0x00003fff0a0a7892 */ /* 0x000fe4000f8ec03f */
[----:B------:R-:W-:Y:S02]  /*3440*/  ULOP3.LUT UR17, UR11, 0x3fff, URZ, 0xc0, !UPT ;  /* 0x00003fff0b117892 */ /* 0x000fe4000f8ec03f */
[----:B------:R-:W-:Y:S02]  /*3450*/  ULOP3.LUT UR18, UR10, 0x10000, URZ, 0xfc, !UPT ;  /* 0x000100000a127892 */ /* 0x000fe4000f8efc3f */
[----:B------:R-:W-:Y:S01]  /*3460*/  UIADD3 UR10, UR12, 0xc0, URZ ;  /* 0x000000c00c0a7890 */ /* 0x000fe2000fffe03f */
[----:B------:R-:W-:Y:S01]  /*3470*/  UMOV UR11, 0x80000020 ;  /* 0x80000020000b7882 */ /* 0x000fe20000000000 */
[----:B------:R-:W-:Y:S01]  /*3480*/  ULEA UR18, UR5, UR18, 0xa ;  /* 0x0000001205127291 */ /* 0x000fe2000f8e503f */
[----:B------:R-:W-:Y:S01]  /*3490*/  UMOV UR14, UR17 ;  /* 0x00000011000e7c82 */ /* 0x000fe20008000000 */
[----:B------:R-:W-:-:S05]  /*34a0*/  UIADD3 UR19, UR17, 0x200, URZ ;  /* 0x0000020011137890 */ /* 0x000fca000fffe03f */
[----:B------:R-:W-:Y:S01]  /*34b0*/  UMOV UR12, UR18 ;  /* 0x00000012000c7c82 */ /* 0x000fe20008000000 */
[----:B------:R-:W-:Y:S02]  /*34c0*/  WARPGROUP.DEPBAR.LE gsb0, 0x0 ;  /* 0x00008000000079c5 */ /* 0x000fe40000010000 */
[----:B------:R-:W-:Y:S02]  /*34d0*/  F2FP.BF16.F32.PACK_AB R120, R19, R15 ;  /* 0x0000000f1378723e */ /* 0x000fe400000010ff */
[----:B------:R-:W-:Y:S02]  /*34e0*/  F2FP.BF16.F32.PACK_AB R122, R161, R160 ;  /* 0x000000a0a17a723e */ /* 0x000fe400000010ff */
[----:B------:R-:W-:Y:S02]  /*34f0*/  F2FP.BF16.F32.PACK_AB R121, R211, R210 ;  /* 0x000000d2d379723e */ /* 0x000fe400000010ff */
[----:B------:R-:W-:-:S04]  /*3500*/  F2FP.BF16.F32.PACK_AB R123, R124, R127 ;  /* 0x0000007f7c7b723e */ /* 0x000fc800000010ff */
        /* <DEDUP_REMOVED lines=159> */
.L_x_2540:
        /* <DEDUP_REMOVED lines=45> */
.L_x_2541:
        /* <DEDUP_REMOVED lines=62> */
.L_x_2523:
[----:B------:R-:W-:Y:S05]  /*45b0*/  @P0 BRA `(.L_x_2522) ;  /* 0x0000004c003c0947 */ /* 0x000fea0003800000 */
[----:B-1----:R-:W1:Y:S01]  /*45c0*/  S2R R4, SR_TID.X ;  /* 0x0000000000047919 */ /* 0x002e620000002100 */
[----:B------:R-:W-:Y:S01]  /*45d0*/  ULDC UR8, c[0x0][0x850] ;  /* 0x0002140000087ab9 */ /* 0x000fe20000000800 */
[----:B------:R-:W-:Y:S01]  /*45e0*/  UMOV UR10, UR39 ;  /* 0x00000027000a7c82 */ /* 0x000fe20008000000 */
[----:B------:R-:W-:Y:S01]  /*45f0*/  UISETP.NE.AND UP0, UPT, UR8, 0x1, UPT ;  /* 0x000000010800788c */ /* 0x000fe2000bf05270 */
[----:B------:R-:W2:Y:S01]  /*4600*/  S2UR UR19, SR_CgaCtaId ;  /* 0x00000000001379c3 */ /* 0x000ea20000008800 */
[----:B------:R-:W-:Y:S01]  /*4610*/  ULDC.64 UR12, c[0x0][0x818] ;  /* 0x00020600000c7ab9 */ /* 0x000fe20000000a00 */
[----:B------:R-:W-:Y:S01]  /*4620*/  ULOP3.LUT UR36, URZ, UR36, URZ, 0x33, !UPT ;  /* 0x000000243f247292 */ /* 0x000fe2000f8e333f */
[----:B------:R-:W-:Y:S01]  /*4630*/  BSSY B0, `(.L_x_2543) ;  /* 0x0000056000007945 */ /* 0x000fe20003800000 */
[----:B------:R-:W-:Y:S01]  /*4640*/  ULDC UR6, c[0x0][0x8b4] ;  /* 0x00022d0000067ab9 */ /* 0x000fe20000000800 */
[----:B------:R-:W-:Y:S01]  /*4650*/  ULDC UR16, c[0x0][0x80c] ;  /* 0x0002030000107ab9 */ /* 0x000fe20000000800 */
[----:B------:R-:W-:-:S02]  /*4660*/  UIADD3 UR36, UR36, UR6, URZ ;  /* 0x0000000624247290 */ /* 0x000fc4000fffe03f */
[----:B------:R-:W-:Y:S02]  /*4670*/  UIMAD UR11, UR37, UR16, URZ ;  /* 0x00000010250b72a4 */ /* 0x000fe4000f8e023f */
[----:B------:R-:W-:Y:S01]  /*4680*/  @UP0 ULDC UR4, c[0x0][0x854] ;  /* 0x0002150000040ab9 */ /* 0x000fe20000000800 */
[----:B------:R-:W-:Y:S01]  /*4690*/  @UP0 ULDC UR7, c[0x0][0x858] ;  /* 0x0002160000070ab9 */ /* 0x000fe20000000800 */
[----:B------:R-:W-:Y:S02]  /*46a0*/  UIMAD.WIDE.U32 UR4, UR39, UR4, URZ ;  /* 0x00000004270472a5 */ /* 0x000fe4000f8e003f */
[----:B------:R-:W-:Y:S02]  /*46b0*/  UIMAD UR6, UR36, 0x3000, URZ ;  /* 0x00003000240678a4 */ /* 0x000fe4000f8e023f */
[----:B------:R-:W-:Y:S01]  /*46c0*/  @UP0 USHF.R.U32.HI UR10, URZ, UR7, UR5 ;  /* 0x000000073f0a0299 */ /* 0x000fe20008011605 */
[----:B------:R-:W-:Y:S01]  /*46d0*/  UMOV UR18, 0x400 ;  /* 0x0000040000127882 */ /* 0x000fe20000000000 */
[----:B------:R-:W-:-:S02]  /*46e0*/  USHF.R.S32.HI UR7, URZ, 0x1f, UR6 ;  /* 0x0000001f3f077899 */ /* 0x000fc40008011406 */
[----:B------:R-:W-:Y:S01]  /*46f0*/  USHF.R.S32.HI UR17, URZ, 0x1f, UR10 ;  /* 0x0000001f3f117899 */ /* 0x000fe2000801140a */
[----:B------:R-:W-:Y:S01]  /*4700*/  ULDC.64 UR14, c[0x0][0x840] ;  /* 0x00021000000e7ab9 */ /* 0x000fe20000000a00 */
[----:B------:R-:W-:Y:S02]  /*4710*/  UIMAD.WIDE.U32 UR4, UR10, UR12, UR6 ;  /* 0x0000000c0a0472a5 */ /* 0x000fe4000f8e0006 */
[----:B------:R-:W-:Y:S01]  /*4720*/  UIMAD UR9, UR17, UR12, URZ ;  /* 0x0000000c110972a4 */ /* 0x000fe2000f8e023f */
[C---:B-1----:R-:W-:Y:S01]  /*4730*/  VIADD R3, R4.reuse, 0xffffff80 ;  /* 0xffffff8004037836 */ /* 0x042fe20000000000 */
[----:B------:R-:W-:Y:S01]  /*4740*/  UIMAD.WIDE.U32 UR6, UR10, UR14, UR6 ;  /* 0x0000000e0a0672a5 */ /* 0x000fe2000f8e0006 */
[----:B------:R-:W-:Y:S01]  /*4750*/  BAR.SYNC.DEFER_BLOCKING 0x1, 0x100 ;  /* 0x0044000000007b1d */ /* 0x000fe20000010000 */
[----:B------:R-:W-:Y:S01]  /*4760*/  UIMAD UR20, UR10, UR13, UR9 ;  /* 0x0000000d0a1472a4 */ /* 0x000fe2000f8e0209 */
[----:B------:R-:W-:Y:S01]  /*4770*/  ISETP.NE.AND P1, PT, R4, 0x80, PT ;  /* 0x000000800400780c */ /* 0x000fe20003f25270 */
[----:B------:R-:W-:Y:S01]  /*4780*/  UIMAD UR21, UR17, UR14, URZ ;  /* 0x0000000e111572a4 */ /* 0x000fe2000f8e023f */
[----:B------:R-:W-:Y:S01]  /*4790*/  SHF.R.S32.HI R0, RZ, 0x1f, R3 ;  /* 0x0000001fff007819 */ /* 0x000fe20000011403 */
[----:B------:R-:W-:Y:S01]  /*47a0*/  UIADD3 UR5, UR5, UR20, URZ ;  /* 0x0000001405057290 */ /* 0x000fe2000fffe03f */
[----:B------:R-:W-:Y:S01]  /*47b0*/  ISETP.NE.AND P0, PT, R3, RZ, PT ;  /* 0x000000ff0300720c */ /* 0x000fe20003f05270 */
[----:B------:R-:W-:Y:S01]  /*47c0*/  ULDC UR9, c[0x0][0x870] ;  /* 0x00021c0000097ab9 */ /* 0x000fe20000000800 */
[----:B------:R-:W-:Y:S01]  /*47d0*/  LEA.HI R2, R0, R3, RZ, 0x7 ;  /* 0x0000000300027211 */ /* 0x000fe200078f38ff */
[----:B------:R-:W-:Y:S01]  /*47e0*/  UIMAD UR9, UR9, UR36, URZ ;  /* 0x00000024090972a4 */ /* 0x000fe2000f8e023f */
[----:B------:R-:W-:-:S02]  /*47f0*/  ULDC.64 UR12, c[0x0][0x868] ;  /* 0x00021a00000c7ab9 */ /* 0x000fc40000000a00 */
[----:B------:R-:W-:Y:S01]  /*4800*/  LOP3.LUT R0, R2, 0x3fffff80, RZ, 0xc0, !PT ;  /* 0x3fffff8002007812 */ /* 0x000fe200078ec0ff */
[----:B------:R-:W-:Y:S01]  /*4810*/  UIMAD UR16, UR9, UR16, URZ ;  /* 0x00000010091072a4 */ /* 0x000fe2000f8e023f */
[----:B------:R-:W-:Y:S01]  /*4820*/  SHF.R.S32.HI R5, RZ, 0x7, R2 ;  /* 0x00000007ff057819 */ /* 0x000fe20000011402 */
[----:B--2---:R-:W-:Y:S02]  /*4830*/  ULEA UR9, UR19, UR18, 0x18 ;  /* 0x0000001213097291 */ /* 0x004fe4000f8ec03f */
[----:B------:R-:W-:Y:S01]  /*4840*/  IMAD.IADD R0, R3, 0x1, -R0 ;  /* 0x0000000103007824 */ /* 0x000fe200078e0a00 */
[----:B------:R-:W-:Y:S02]  /*4850*/  USHF.R.S32.HI UR19, URZ, 0x1f, UR16 ;  /* 0x0000001f3f137899 */ /* 0x000fe40008011410 */
[----:B------:R-:W-:Y:S01]  /*4860*/  USHF.R.S32.HI UR18, URZ, 0x1f, UR11 ;  /* 0x0000001f3f127899 */ /* 0x000fe2000801140b */
[----:B------:R-:W-:Y:S01]  /*4870*/  IMAD R0, R5, 0x600, R0 ;  /* 0x0000060005007824 */ /* 0x000fe200078e0200 */
[----:B------:R-:W-:-:S02]  /*4880*/  UIADD3 UR16, UP0, UP1, UR16, UR11, UR10 ;  /* 0x0000000b10107290 */ /* 0x000fc4000f91e00a */
[----:B------:R-:W-:Y:S01]  /*4890*/  UIMAD UR15, UR10, UR15, UR21 ;  /* 0x0000000f0a0f72a4 */ /* 0x000fe2000f8e0215 */
[----:B------:R-:W-:Y:S01]  /*48a0*/  IMAD.SHL.U32 R0, R0, 0x4, RZ ;  /* 0x0000000400007824 */ /* 0x000fe200078e00ff */
[----:B------:R-:W-:Y:S02]  /*48b0*/  UIADD3.X UR14, UR19, UR18, UR17, UP0, UP1 ;  /* 0x00000012130e7290 */ /* 0x000fe400087e2411 */
[----:B------:R-:W-:Y:S02]  /*48c0*/  USHF.L.U32 UR11, UR16, 0x2, URZ ;  /* 0x00000002100b7899 */ /* 0x000fe4000800063f */
[----:B------:R-:W-:Y:S01]  /*48d0*/  LEA R0, R0, UR9, 0x2 ;  /* 0x0000000900007c11 */ /* 0x000fe2000f8e10ff */
[----:B------:R-:W-:Y:S02]  /*48e0*/  USHF.L.U64.HI UR14, UR16, 0x2, UR14 ;  /* 0x00000002100e7899 */ /* 0x000fe4000801020e */
[----:B------:R-:W-:Y:S02]  /*48f0*/  UIADD3 UR16, UP0, UR11, UR12, URZ ;  /* 0x0000000c0b107290 */ /* 0x000fe4000ff1e03f */
[----:B------:R1:W-:Y:S01]  /*4900*/  STS.128 [R0], R24 ;  /* 0x0000001800007388 */ /* 0x0003e20000000c00 */
[----:B------:R-:W-:Y:S01]  /*4910*/  USHF.R.S32.HI UR12, URZ, 0x1f, UR37 ;  /* 0x0000001f3f0c7899 */ /* 0x000fe20008011425 */
[----:B------:R-:W-:-:S02]  /*4920*/  ULDC.64 UR18, c[0x0][0x820] ;  /* 0x0002080000127ab9 */ /* 0x000fc40000000a00 */
[----:B------:R1:W-:Y:S01]  /*4930*/  STS.128 [R0+0x800], R28 ;  /* 0x0008001c00007388 */ /* 0x0003e20000000c00 */
[----:B------:R-:W-:Y:S01]  /*4940*/  UIADD3.X UR17, UR14, UR13, URZ, UP0, !UPT ;  /* 0x0000000d0e117290 */ /* 0x000fe200087fe43f */
[----:B------:R-:W-:Y:S01]  /*4950*/  IMAD.U32 R2, RZ, RZ, UR16 ;  /* 0x00000010ff027e24 */ /* 0x000fe2000f8e00ff */
[----:B------:R-:W-:Y:S01]  /*4960*/  ULDC.64 UR22, c[0x0][0x848] ;  /* 0x0002120000167ab9 */ /* 0x000fe20000000a00 */
[----:B------:R1:W-:Y:S01]  /*4970*/  STS.128 [R0+0x1000], R32 ;  /* 0x0010002000007388 */ /* 0x0003e20000000c00 */
[----:B------:R-:W-:Y:S02]  /*4980*/  UIMAD UR13, UR12, UR18, URZ ;  /* 0x000000120c0d72a4 */ /* 0x000fe4000f8e023f */
[----:B------:R-:W-:Y:S01]  /*4990*/  UIMAD UR12, UR12, UR22, URZ ;  /* 0x000000160c0c72a4 */ /* 0x000fe2000f8e023f */
[----:B------:R1:W-:Y:S01]  /*49a0*/  STS.128 [R0+0x1800], R36 ;  /* 0x0018002400007388 */ /* 0x0003e20000000c00 */
[----:B------:R-:W-:Y:S01]  /*49b0*/  UIADD3 UR7, UR7, UR15, URZ ;  /* 0x0000000f07077290 */ /* 0x000fe2000fffe03f */
[----:B------:R-:W-:Y:S01]  /*49c0*/  IMAD.U32 R3, RZ, RZ, UR17 ;  /* 0x00000011ff037e24 */ /* 0x000fe2000f8e00ff */
        /* <DEDUP_REMOVED lines=9> */
[----:B------:R-:W-:Y:S02]  /*4a60*/  UIADD3 UR15, -UR10, URZ, URZ ;  /* 0x0000003f0a0f7290 */ /* 0x000fe4000fffe13f */
[----:B------:R1:W-:Y:S01]  /*4a70*/  STS.128 [R0+0x3800], R52 ;  /* 0x0038003400007388 */ /* 0x0003e20000000c00 */
[----:B------:R-:W-:-:S02]  /*4a80*/  UIADD3 UR10, UR5, UR13, URZ ;  /* 0x0000000d050a7290 */ /* 0x000fc4000fffe03f */
[----:B------:R-:W-:Y:S01]  /*4a90*/  ULEA UR18, UP0, UR4, UR18, 0x2 ;  /* 0x0000001204127291 */ /* 0x000fe2000f80103f */
[----:B------:R1:W-:Y:S01]  /*4aa0*/  STS.128 [R0+0x4000], R56 ;  /* 0x0040003800007388 */ /* 0x0003e20000000c00 */
[----:B------:R-:W-:Y:S02]  /*4ab0*/  UIADD3 UR5, UR7, UR12, URZ ;  /* 0x0000000c07057290 */ /* 0x000fe4000fffe03f */
[----:B------:R-:W-:Y:S01]  /*4ac0*/  ULEA UR20, UP1, UR6, UR20, 0x2 ;  /* 0x0000001406147291 */ /* 0x000fe2000f82103f */
[----:B------:R1:W-:Y:S01]  /*4ad0*/  STS.128 [R0+0x4800], R60 ;  /* 0x0048003c00007388 */ /* 0x0003e20000000c00 */
[----:B------:R-:W-:Y:S02]  /*4ae0*/  ULEA.HI.X UR19, UR4, UR19, UR10, 0x2, UP0 ;  /* 0x0000001304137291 */ /* 0x000fe400080f140a */
[----:B------:R-:W-:Y:S01]  /*4af0*/  ULEA.HI.X UR5, UR6, UR21, UR5, 0x2, UP1 ;  /* 0x0000001506057291 */ /* 0x000fe200088f1405 */
[----:B------:R1:W-:Y:S01]  /*4b00*/  STS.128 [R0+0x5000], R64 ;  /* 0x0050004000007388 */ /* 0x0003e20000000c00 */
[----:B------:R-:W-:-:S03]  /*4b10*/  UIMAD UR15, UR8, UR15, UR39 ;  /* 0x0000000f080f72a4 */ /* 0x000fc6000f8e0227 */
[----:B------:R1:W-:Y:S01]  /*4b20*/  STS.128 [R0+0x5800], R68 ;  /* 0x0058004400007388 */ /* 0x0003e20000000c00 */
[----:B------:R-:W-:Y:S08]  /*4b30*/  @P0 BRA `(.L_x_2544) ;  /* 0x0000000000140947 */ /* 0x000ff00003800000 */
.L_x_2545:
[----:B------:R-:W2:Y:S04]  /*4b40*/  LDG.E.STRONG.GPU R4, desc[UR46][R2.64] ;  /* 0x0000002e02047981 */ /* 0x000ea8000c1ef900 */
[----:B--2---:R-:W-:Y:S01]  /*4b50*/  CCTL.IVALL ;  /* 0x00000000ff00798f */ /* 0x004fe20002000000 */
[----:B------:R-:W-:Y:S05]  /*4b60*/  YIELD ;  /* 0x0000000000007946 */ /* 0x000fea0003800000 */
[----:B------:R-:W-:-:S13]  /*4b70*/  ISETP.NE.AND P0, PT, R4, UR15, PT ;  /* 0x0000000f04007c0c */ /* 0x000fda000bf05270 */
[----:B------:R-:W-:Y:S05]  /*4b80*/  @P0 BRA `(.L_x_2545) ;  /* 0xfffffffc00ec0947 */ /* 0x000fea000383ffff */
.L_x_2544:
[----:B------:R-:W-:Y:S05]  /*4b90*/  BSYNC B0 ;  /* 0x0000000000007941 */ /* 0x000fea0003800000 */
.L_x_2543:
[----:B------:R-:W-:-:S03]  /*4ba0*/  UMOV UR4, 0xffffffff ;  /* 0xffffffff00047882 */ /* 0x000fc60000000000 */
[----:B------:R-:W-:Y:S05]  /*4bb0*/  BRA.DIV UR4, `(.L_x_2546) ;  /* 0x0000004a04287947 */ /* 0x000fea000b800000 */
[----:B------:R-:W-:Y:S01]  /*4bc0*/  NOP ;  /* 0x0000000000007918 */ /* 0x000fe20000000000 */
.L_x_2635:
        /* <DEDUP_REMOVED lines=15> */
.L_x_2549:
[----:B------:R-:W-:Y:S01]  /*4cc0*/  @P0 ELECT P2, URZ, PT ;  /* 0x00000000003f082f */ /* 0x000fe20003840000 */
[----:B------:R2:W-:-:S12]  /*4cd0*/  UBLKRED.G.S.ADD.F32.RN [UR4], [UR9], UR6, desc[UR12] ;  /* 0x00000c04090073bb */ /* 0x0005d800080a1406 */
[----:B------:R-:W-:Y:S02]  /*4ce0*/  @P2 PLOP3.LUT P0, PT, P2, PT, PT, 0x8, 0x0 ;  /* 0x000000000000281c */ /* 0x000fe4000170e170 */
[----:B------:R-:W-:-:S11]  /*4cf0*/  PLOP3.LUT P2, PT, PT, PT, PT, 0x8, 0x0 ;  /* 0x000000000000781c */ /* 0x000fd60003f4e170 */
[----:B--2---:R-:W-:Y:S05]  /*4d00*/  @P0 BRA.U.ANY `(.L_x_2549) ;  /* 0xfffffffd00ec0947 */ /* 0x004fea000393ffff */
[----:B------:R0:W-:Y:S01]  /*4d10*/  UTMACMDFLUSH ;  /* 0x00000000000079b7 */ /* 0x0001e20000000000 */
[----:B------:R-:W-:-:S04]  /*4d20*/  DEPBAR.LE SB0, 0x0 ;  /* 0x000080000000791a */ /* 0x000fc80000000000 */
.L_x_2548:
[----:B------:R-:W-:Y:S05]  /*4d30*/  BSYNC B0 ;  /* 0x0000000000007941 */ /* 0x000fea0003800000 */
.L_x_2547:
        /* <DEDUP_REMOVED lines=14> */
.L_x_2551:
[----:B------:R-:W-:Y:S05]  /*4e20*/  BSYNC B0 ;  /* 0x0000000000007941 */ /* 0x000fea0003800000 */
.L_x_2550:
        /* <DEDUP_REMOVED lines=20> */
.L_x_2554:
[----:B-12---:R-:W2:Y:S04]  /*4f70*/  LDG.E.STRONG.GPU R0, desc[UR46][R2.64] ;  /* 0x0000002e02007981 */ /* 0x006ea8000c1ef900 */
[----:B--2---:R-:W-:Y:S01]  /*4f80*/  CCTL.IVALL ;  /* 0x00000000ff00798f */ /* 0x004fe20002000000 */
[----:B------:R-:W-:Y:S05]  /*4f90*/  YIELD ;  /* 0x0000000000007946 */ /* 0x000fea0003800000 */
[----:B------:R-:W-:-:S13]  /*4fa0*/  ISETP.NE.AND P0, PT, R0, UR15, PT ;  /* 0x0000000f00007c0c */ /* 0x000fda000bf05270 */
[----:B------:R-:W-:Y:S05]  /*4fb0*/  @P0 BRA `(.L_x_2554) ;  /* 0xfffffffc00ec0947 */ /* 0x000fea000383ffff */
.L_x_2553:
[----:B------:R-:W-:Y:S05]  /*4fc0*/  BSYNC B0 ;  /* 0x0000000000007941 */ /* 0x000fea0003800000 */
.L_x_2552:
[----:B------:R-:W-:-:S03]  /*4fd0*/  UMOV UR4, 0xffffffff ;  /* 0xffffffff00047882 */ /* 0x000fc60000000000 */
[----:B------:R-:W-:Y:S05]  /*4fe0*/  BRA.DIV UR4, `(.L_x_2555) ;  /* 0x0000004604387947 */ /* 0x000fea000b800000 */
[----:B------:R-:W-:Y:S01]  /*4ff0*/  NOP ;  /* 0x0000000000007918 */ /* 0x000fe20000000000 */
.L_x_2638:
        /* <DEDUP_REMOVED lines=16> */
.L_x_2558:
[----:B------:R-:W-:Y:S01]  /*5100*/  @P0 ELECT P2, URZ, PT ;  /* 0x00000000003f082f */ /* 0x000fe20003840000 */
[----:B------:R3:W-:-:S12]  /*5110*/  UBLKRED.G.S.ADD.F32.RN [UR4], [UR9], UR6, desc[UR10] ;  /* 0x00000a04090073bb */ /* 0x0007d800080a1406 */
[----:B------:R-:W-:Y:S02]  /*5120*/  @P2 PLOP3.LUT P0, PT, P2, PT, PT, 0x8, 0x0 ;  /* 0x000000000000281c */ /* 0x000fe4000170e170 */
[----:B------:R-:W-:-:S11]  /*5130*/  PLOP3.LUT P2, PT, PT, PT, PT, 0x8, 0x0 ;  /* 0x000000000000781c */ /* 0x000fd60003f4e170 */
[----:B---3--:R-:W-:Y:S05]  /*5140*/  @P0 BRA.U.ANY `(.L_x_2558) ;  /* 0xfffffffd00ec0947 */ /* 0x008fea000393ffff */
[----:B------:R0:W-:Y:S01]  /*5150*/  UTMACMDFLUSH ;  /* 0x00000000000079b7 */ /* 0x0001e20000000000 */
[----:B------:R-:W-:-:S04]  /*5160*/  DEPBAR.LE SB0, 0x0 ;  /* 0x000080000000791a */ /* 0x000fc80000000000 */
.L_x_2557:
[----:B------:R-:W-:Y:S05]  /*5170*/  BSYNC B0 ;  /* 0x0000000000007941 */ /* 0x000fea0003800000 */
.L_x_2556:
        /* <DEDUP_REMOVED lines=14> */
.L_x_2518:
        /* <DEDUP_REMOVED lines=29> */
.L_x_2560:
[----:B------:R-:W-:Y:S01]  /*5430*/  ULDC UR9, c[0x0][0x8cc] ;  /* 0x0002330000097ab9 */ /* 0x000fe20000000800 */
[----:B------:R-:W-:Y:S01]  /*5440*/  UMOV UR7, UR8 ;  /* 0x0000000800077c82 */ /* 0x000fe20008000000 */
[----:B------:R-:W-:-:S11]  /*5450*/  UISETP.NE.AND UP0, UPT, UR9, 0x1, UPT ;  /* 0x000000010900788c */ /* 0x000fd6000bf05270 */
[----:B------:R-:W-:Y:S02]  /*5460*/  @UP0 ULDC.64 UR10, c[0x0][0x8d0] ;  /* 0x00023400000a0ab9 */ /* 0x000fe40000000a00 */
[----:B------:R-:W-:-:S04]  /*5470*/  UIMAD.WIDE.U32 UR4, UR8, UR10, URZ ;  /* 0x0000000a080472a5 */ /* 0x000fc8000f8e003f */
[----:B------:R-:W-:-:S04]  /*5480*/  @UP0 USHF.R.U32.HI UR7, URZ, UR11, UR5 ;  /* 0x0000000b3f070299 */ /* 0x000fc80008011605 */
[----:B------:R-:W-:-:S12]  /*5490*/  UIMAD UR4, UR7, UR9, URZ ;  /* 0x00000009070472a4 */ /* 0x000fd8000f8e023f */
.L_x_2561:
        /* <DEDUP_REMOVED lines=84> */
.L_x_2565:
[----:B------:R-:W2:Y:S04]  /*59e0*/  LDG.E.STRONG.GPU R4, desc[UR46][R2.64] ;  /* 0x0000002e02047981 */ /* 0x000ea8000c1ef900 */
[----:B--2---:R-:W-:Y:S01]  /*59f0*/  CCTL.IVALL ;  /* 0x00000000ff00798f */ /* 0x004fe20002000000 */
[----:B------:R-:W-:Y:S05]  /*5a00*/  YIELD ;  /* 0x0000000000007946 */ /* 0x000fea0003800000 */
[----:B------:R-:W-:-:S13]  /*5a10*/  ISETP.NE.AND P1, PT, R4, R5, PT ;  /* 0x000000050400720c */ /* 0x000fda0003f25270 */
[----:B------:R-:W-:Y:S05]  /*5a20*/  @P1 BRA `(.L_x_2565) ;  /* 0xfffffffc00ec1947 */ /* 0x000fea000383ffff */
.L_x_2564:
[----:B------:R-:W-:Y:S05]  /*5a30*/  BSYNC B0 ;  /* 0x0000000000007941 */ /* 0x000fea0003800000 */
.L_x_2563:
[----:B------:R-:W-:-:S03]  /*5a40*/  UMOV UR4, 0xffffffff ;  /* 0xffffffff00047882 */ /* 0x000fc60000000000 */
[----:B------:R-:W-:Y:S05]  /*5a50*/  BRA.DIV UR4, `(.L_x_2566) ;  /* 0x0000003a04b87947 */ /* 0x000fea000b800000 */
[----:B------:R-:W-:Y:S01]  /*5a60*/  NOP ;  /* 0x0000000000007918 */ /* 0x000fe20000000000 */
.L_x_2641:
        /* <DEDUP_REMOVED lines=22> */
.L_x_2568:
[----:B------:R-:W-:Y:S05]  /*5bd0*/  BSYNC B0 ;  /* 0x0000000000007941 */ /* 0x000fea0003800000 */
.L_x_2567:
        /* <DEDUP_REMOVED lines=20> */
.L_x_2570:
[----:B------:R-:W-:Y:S05]  /*5d20*/  BSYNC B0 ;  /* 0x0000000000007941 */ /* 0x000fea0003800000 */
.L_x_2569:
[----:B------:R-:W-:Y:S06]  /*5d30*/  BAR.ARV 0xa, 0xa0 ;  /* 0x0282800000007b1d */ /* 0x000fec0000002000 */
[----:B------:R-:W-:Y:S04]  /*5d40*/  BSSY B0, `(.L_x_2571) ;  /* 0x0000003000007945 */ /* 0x000fe80003800000 */
[----:B------:R-:W-:Y:S05]  /*5d50*/  @!P0 BRA `(.L_x_2572) ;  /* 0x0000000000048947 */ /* 0x000fea0003800000 */
[----:B------:R-:W-:-:S04]  /*5d60*/  DEPBAR.LE SB0, 0x0 ;  /* 0x000080000000791a */ /* 0x000fc80000000000 */
.L_x_2572:
[----:B------:R-:W-:Y:S05]  /*5d70*/  BSYNC B0 ;  /* 0x0000000000007941 */ /* 0x000fea0003800000 */
.L_x_2571:
        /* <DEDUP_REMOVED lines=19> */
.L_x_2574:
[----:B------:R-:W-:Y:S05]  /*5eb0*/  BSYNC B0 ;  /* 0x0000000000007941 */ /* 0x000fea0003800000 */
.L_x_2573:
[----:B------:R-:W-:Y:S01]  /*5ec0*/  UIADD3 UR17, UR8, 0x1, URZ ;  /* 0x0000000108117890 */ /* 0x000fe2000fffe03f */
[----:B------:R-:W-:Y:S11]  /*5ed0*/  BRA `(.L_x_2575) ;  /* 0x0000000000047947 */ /* 0x000ff60003800000 */
.L_x_2562:
[----:B------:R-:W-:-:S05]  /*5ee0*/  UMOV UR17, UR8 ;  /* 0x0000000800117c82 */ /* 0x000fca0008000000 */
.L_x_2575:
        /* <DEDUP_REMOVED lines=12> */
.L_x_2600:
        /* <DEDUP_REMOVED lines=18> */
.L_x_2578:
[----:B------:R-:W2:Y:S04]  /*60d0*/  LDG.E.STRONG.GPU R4, desc[UR46][R2.64] ;  /* 0x0000002e02047981 */ /* 0x000ea8000c1ef900 */
[----:B--2---:R-:W-:Y:S01]  /*60e0*/  CCTL.IVALL ;  /* 0x00000000ff00798f */ /* 0x004fe20002000000 */
[----:B------:R-:W-:Y:S05]  /*60f0*/  YIELD ;  /* 0x0000000000007946 */ /* 0x000fea0003800000 */
[----:B------:R-:W-:-:S13]  /*6100*/  ISETP.NE.AND P1, PT, R4, R5, PT ;  /* 0x000000050400720c */ /* 0x000fda0003f25270 */
[----:B------:R-:W-:Y:S05]  /*6110*/  @P1 BRA `(.L_x_2578) ;  /* 0xfffffffc00ec1947 */ /* 0x000fea000383ffff */
.L_x_2577:
[----:B------:R-:W-:Y:S05]  /*6120*/  BSYNC B0 ;  /* 0x0000000000007941 */ /* 0x000fea0003800000 */
.L_x_2576:
[----:B------:R-:W-:-:S03]  /*6130*/  UMOV UR18, 0xffffffff ;  /* 0xffffffff00127882 */ /* 0x000fc60000000000 */
[----:B------:R-:W-:Y:S05]  /*6140*/  BRA.DIV UR18, `(.L_x_2579) ;  /* 0x0000003612187947 */ /* 0x000fea000b800000 */
[----:B------:R-:W-:Y:S01]  /*6150*/  NOP ;  /* 0x0000000000007918 */ /* 0x000fe20000000000 */
.L_x_2644:
        /* <DEDUP_REMOVED lines=19> */
.L_x_2581:
[----:B------:R-:W-:Y:S05]  /*6290*/  BSYNC B0 ;  /* 0x0000000000007941 */ /* 0x000fea0003800000 */
.L_x_2580:
        /* <DEDUP_REMOVED lines=15> */
.L_x_2583:
[----:B------:R-:W-:Y:S05]  /*6390*/  BSYNC B0 ;  /* 0x0000000000007941 */ /* 0x000fea0003800000 */
.L_x_2582:
[----:B------:R-:W-:Y:S06]  /*63a0*/  BAR.ARV 0xa, 0xa0 ;  /* 0x0282800000007b1d */ /* 0x000fec0000002000 */
[----:B------:R-:W-:Y:S04]  /*63b0*/  BSSY B0, `(.L_x_2584) ;  /* 0x0000003000007945 */ /* 0x000fe80003800000 */
[----:B------:R-:W-:Y:S05]  /*63c0*/  @!P0 BRA `(.L_x_2585) ;  /* 0x0000000000048947 */ /* 0x000fea0003800000 */
[----:B------:R-:W-:-:S04]  /*63d0*/  DEPBAR.LE SB0, 0x0 ;  /* 0x000080000000791a */ /* 0x000fc80000000000 */
.L_x_2585:
[----:B------:R-:W-:Y:S05]  /*63e0*/  BSYNC B0 ;  /* 0x0000000000007941 */ /* 0x000fea0003800000 */
.L_x_2584:
        /* <DEDUP_REMOVED lines=19> */
.L_x_2587:
[----:B------:R-:W-:Y:S05]  /*6520*/  BSYNC B0 ;  /* 0x0000000000007941 */ /* 0x000fea0003800000 */
.L_x_2586:
        /* <DEDUP_REMOVED lines=16> */
.L_x_2590:
[----:B------:R-:W2:Y:S04]  /*6630*/  LDG.E.STRONG.GPU R4, desc[UR46][R2.64] ;  /* 0x0000002e02047981 */ /* 0x000ea8000c1ef900 */
[----:B--2---:R-:W-:Y:S01]  /*6640*/  CCTL.IVALL ;  /* 0x00000000ff00798f */ /* 0x004fe20002000000 */
[----:B------:R-:W-:Y:S05]  /*6650*/  YIELD ;  /* 0x0000000000007946 */ /* 0x000fea0003800000 */
[----:B------:R-:W-:-:S13]  /*6660*/  ISETP.NE.AND P1, PT, R4, R5, PT ;  /* 0x000000050400720c */ /* 0x000fda0003f25270 */
[----:B------:R-:W-:Y:S05]  /*6670*/  @P1 BRA `(.L_x_2590) ;  /* 0xfffffffc00ec1947 */ /* 0x000fea000383ffff */
.L_x_2589:
[----:B------:R-:W-:Y:S05]  /*6680*/  BSYNC B0 ;  /* 0x0000000000007941 */ /* 0x000fea0003800000 */
.L_x_2588:
[----:B------:R-:W-:-:S03]  /*6690*/  UMOV UR10, 0xffffffff ;  /* 0xffffffff000a7882 */ /* 0x000fc60000000000 */
[----:B------:R-:W-:Y:S05]  /*66a0*/  BRA.DIV UR10, `(.L_x_2591) ;  /* 0x0000002e0adc7947 */ /* 0x000fea000b800000 */
[----:B------:R-:W-:Y:S01]  /*66b0*/  NOP ;  /* 0x0000000000007918 */ /* 0x000fe20000000000 */
.L_x_2647:
        /* <DEDUP_REMOVED lines=15> */
.L_x_2593:
[----:B------:R-:W-:Y:S05]  /*67b0*/  BSYNC B0 ;  /* 0x0000000000007941 */ /* 0x000fea0003800000 */
.L_x_2592:
        /* <DEDUP_REMOVED lines=15> */
.L_x_2595:
[----:B------:R-:W-:Y:S05]  /*68b0*/  BSYNC B0 ;  /* 0x0000000000007941 */ /* 0x000fea0003800000 */
.L_x_2594:
[----:B------:R-:W-:Y:S06]  /*68c0*/  BAR.ARV 0xa, 0xa0 ;  /* 0x0282800000007b1d */ /* 0x000fec0000002000 */
[----:B------:R-:W-:Y:S04]  /*68d0*/  BSSY B0, `(.L_x_2596) ;  /* 0x0000003000007945 */ /* 0x000fe80003800000 */
[----:B------:R-:W-:Y:S05]  /*68e0*/  @!P0 BRA `(.L_x_2597) ;  /* 0x0000000000048947 */ /* 0x000fea0003800000 */
[----:B------:R-:W-:-:S04]  /*68f0*/  DEPBAR.LE SB0, 0x0 ;  /* 0x000080000000791a */ /* 0x000fc80000000000 */
.L_x_2597:
[----:B------:R-:W-:Y:S05]  /*6900*/  BSYNC B0 ;  /* 0x0000000000007941 */ /* 0x000fea0003800000 */
.L_x_2596:
        /* <DEDUP_REMOVED lines=19> */
.L_x_2599:
[----:B------:R-:W-:Y:S05]  /*6a40*/  BSYNC B0 ;  /* 0x0000000000007941 */ /* 0x000fea0003800000 */
.L_x_2598:
[----:B------:R-:W-:Y:S02]  /*6a50*/  UIADD3 UR17, UR17, 0x2, URZ ;  /* 0x0000000211117890 */ /* 0x000fe4000fffe03f */
[----:B------:R-:W-:Y:S02]  /*6a60*/  UIADD3 UR4, UR4, 0x3000, URZ ;  /* 0x0000300004047890 */ /* 0x000fe4000fffe03f */
[----:B------:R-:W-:-:S06]  /*6a70*/  UISETP.GE.AND UP0, UPT, UR17, UR5, UPT ;  /* 0x000000051100728c */ /* 0x000fcc000bf06270 */
[----:B------:R-:W-:-:S13]  /*6a80*/  PLOP3.LUT P1, PT, PT, PT, UP0, 0x80, 0x0 ;  /* 0x000000000000781c */ /* 0x000fda0003f2f008 */
[----:B------:R-:W-:Y:S05]  /*6a90*/  @!P1 BRA `(.L_x_2600) ;  /* 0xfffffff400449947 */ /* 0x000fea000383ffff */
[----:B------:R-:W-:Y:S05]  /*6aa0*/  BRA `(.L_x_2522) ;  /* 0x0000002800007947 */ /* 0x000fea0003800000 */
.L_x_2559:
        /* <DEDUP_REMOVED lines=21> */
.L_x_2601:
[----:B------:R-:W-:Y:S01]  /*6c00*/  ULDC UR9, c[0x0][0x8cc] ;  /* 0x0002330000097ab9 */ /* 0x000fe20000000800 */
[----:B------:R-:W-:Y:S01]  /*6c10*/  UMOV UR7, UR8 ;  /* 0x0000000800077c82 */ /* 0x000fe20008000000 */
[----:B------:R-:W-:-:S11]  /*6c20*/  UISETP.NE.AND UP0, UPT, UR9, 0x1, UPT ;  /* 0x000000010900788c */ /* 0x000fd6000bf05270 */
[----:B------:R-:W-:Y:S02]  /*6c30*/  @UP0 ULDC.64 UR10, c[0x0][0x8d0] ;  /* 0x00023400000a0ab9 */ /* 0x000fe40000000a00 */
[----:B------:R-:W-:-:S04]  /*6c40*/  UIMAD.WIDE.U32 UR4, UR8, UR10, URZ ;  /* 0x0000000a080472a5 */ /* 0x000fc8000f8e003f */
[----:B------:R-:W-:-:S04]  /*6c50*/  @UP0 USHF.R.U32.HI UR7, URZ, UR11, UR5 ;  /* 0x0000000b3f070299 */ /* 0x000fc80008011605 */
[----:B------:R-:W-:-:S12]  /*6c60*/  UIMAD UR4, UR7, UR9, URZ ;  /* 0x00000009070472a4 */ /* 0x000fd8000f8e023f */
.L_x_2602:
        /* <DEDUP_REMOVED lines=73> */
.L_x_2648:
        /* <DEDUP_REMOVED lines=15> */
.L_x_2606:
        /* <DEDUP_REMOVED lines=66> */
[----:B------:R-:W-:Y:S01]  /*7610*/  ISETP.GE.AND P1, PT, R4, R6, PT ;  /* 0x000000060400720c */ /* 0x000fe20003f26270 */
[----:B------:R1:W-:Y:S01]  /*7620*/  UTMALDG.4D [UR16], [UR48], desc[UR50] ;  /* 0x00003210300075b4 */ /* 0x0003e20008019000 */
[----:B------:R-:W-:Y:S01]  /*7630*/  UMOV UR57, UR9 ;  /* 0x0000000900397c82 */ /* 0x000fe20008000000 */
        /* <DEDUP_REMOVED lines=27> */
[----:B-1----:R-:W-:Y:S01]  /*77f0*/  UMOV UR10, 0x40 ;  /* 0x00000040000a7882 */ /* 0x002fe20000000000 */
        /* <DEDUP_REMOVED lines=29> */
.L_x_2617:
[----:B--234-:R-:W-:-:S04]  /*79d0*/  SHF.L.U32 R21, R11, 0x1f, RZ ;  /* 0x0000001f0b157819 */ /* 0x01cfc800000006ff */
[----:B------:R-:W1:Y:S02]  /*79e0*/  SYNCS.PHASECHK.TRANS64.TRYWAIT P1, [R16+URZ+0x26840], R21 ;  /* 0x02684015100075a7 */ /* 0x000e64000802017f */
[----:B-1----:R-:W-:Y:S05]  /*79f0*/  @!P1 BRA `(.L_x_2609) ;  /* 0x0000001c00389947 */ /* 0x002fea0003800000 */
.L_x_2649:
[----:B------:R-:W-:Y:S05]  /*7a00*/  @P0 BRA `(.L_x_2610) ;  /* 0x0000000000140947 */ /* 0x000fea0003800000 */
[----:B------:R-:W-:Y:S01]  /*7a10*/  ISETP.NE.AND P1, PT, R6, RZ, PT ;  /* 0x000000ff0600720c */ /* 0x000fe20003f25270 */
[----:B------:R-:W-:-:S04]  /*7a20*/  IMAD.MOV.U32 R3, RZ, RZ, 0x3100 ;  /* 0x00003100ff037424 */ /* 0x000fc800078e00ff */
[----:B------:R3:W-:Y:S08]  /*7a30*/  SYNCS.ARRIVE.TRANS64 RZ, [R16+URZ+0x26830], R3 ;  /* 0x0268300310ff79a7 */ /* 0x0007f0000800003f */
[----:B------:R-:W-:Y:S05]  /*7a40*/  @!P1 BRA `(.L_x_2610) ;  /* 0x0000000000049947 */ /* 0x000fea0003800000 */
[----:B------:R-:W-:Y:S01]  /*7a50*/  BPT.TRAP 0x1 ;  /* 0x000000040000795c */ /* 0x000fe20000300000 */
.L_x_2610:
        /* <DEDUP_REMOVED lines=43> */
.L_x_2650:
[----:B------:R-:W-:Y:S05]  /*7d10*/  @P0 BRA `(.L_x_2612) ;  /* 0x0000000000140947 */ /* 0x000fea0003800000 */
[----:B------:R-:W-:Y:S01]  /*7d20*/  ISETP.NE.AND P1, PT, R6, RZ, PT ;  /* 0x000000ff0600720c */ /* 0x000fe20003f25270 */
[----:B------:R-:W-:-:S04]  /*7d30*/  IMAD.MOV.U32 R2, RZ, RZ, 0x3100 ;  /* 0x00003100ff027424 */ /* 0x000fc800078e00ff */
[----:B------:R3:W-:Y:S08]  /*7d40*/  SYNCS.ARRIVE.TRANS64 RZ, [R16+URZ+0x26818], R2 ;  /* 0x0268180210ff79a7 */ /* 0x0007f0000800003f */
[----:B------:R-:W-:Y:S05]  /*7d50*/  @!P1 BRA `(.L_x_2612) ;  /* 0x0000000000049947 */ /* 0x000fea0003800000 */
[----:B------:R-:W-:Y:S01]  /*7d60*/  BPT.TRAP 0x1 ;  /* 0x000000040000795c */ /* 0x000fe20000300000 */
.L_x_2612:
        /* <DEDUP_REMOVED lines=43> */
.L_x_2651:
[----:B------:R-:W-:Y:S05]  /*8020*/  @P0 BRA `(.L_x_2614) ;  /* 0x0000000000140947 */ /* 0x000fea0003800000 */
[----:B------:R-:W-:Y:S01]  /*8030*/  ISETP.NE.AND P1, PT, R6, RZ, PT ;  /* 0x000000ff0600720c */ /* 0x000fe20003f25270 */
[----:B-123--:R-:W-:-:S04]  /*8040*/  IMAD.MOV.U32 R21, RZ, RZ, 0x3100 ;  /* 0x00003100ff157424 */ /* 0x00efc800078e00ff */
[----:B------:R4:W-:Y:S08]  /*8050*/  SYNCS.ARRIVE.TRANS64 RZ, [R16+URZ+0x26838], R21 ;  /* 0x0268381510ff79a7 */ /* 0x0009f0000800003f */
[----:B------:R-:W-:Y:S05]  /*8060*/  @!P1 BRA `(.L_x_2614) ;  /* 0x0000000000049947 */ /* 0x000fea0003800000 */
[----:B------:R-:W-:Y:S01]  /*8070*/  BPT.TRAP 0x1 ;  /* 0x000000040000795c */ /* 0x000fe20000300000 */
.L_x_2614:
        /* <DEDUP_REMOVED lines=38> */
.L_x_2653:
[----:B------:R-:W-:Y:S05]  /*82e0*/  @P0 BRA `(.L_x_2616) ;  /* 0x0000000000140947 */ /* 0x000fea0003800000 */
[----:B------:R-:W-:Y:S01]  /*82f0*/  ISETP.NE.AND P1, PT, R6, RZ, PT ;  /* 0x000000ff0600720c */ /* 0x000fe20003f25270 */
[----:B------:R-:W-:-:S04]  /*8300*/  IMAD.MOV.U32 R5, RZ, RZ, 0x3100 ;  /* 0x00003100ff057424 */ /* 0x000fc800078e00ff */
[----:B------:R1:W-:Y:S08]  /*8310*/  SYNCS.ARRIVE.TRANS64 RZ, [R16+URZ+0x26810], R5 ;  /* 0x0268100510ff79a7 */ /* 0x0003f0000800003f */
[----:B------:R-:W-:Y:S05]  /*8320*/  @!P1 BRA `(.L_x_2616) ;  /* 0x0000000000049947 */ /* 0x000fea0003800000 */
[----:B------:R-:W-:Y:S01]  /*8330*/  BPT.TRAP 0x1 ;  /* 0x000000040000795c */ /* 0x000fe20000300000 */
.L_x_2616:
        /* <DEDUP_REMOVED lines=44> */
.L_x_2608:
        /* <DEDUP_REMOVED lines=8> */
.L_x_2654:
[----:B------:R-:W-:Y:S05]  /*8680*/  @P0 BRA `(.L_x_2619) ;  /* 0x0000000000140947 */ /* 0x000fea0003800000 */
[----:B------:R-:W-:Y:S01]  /*8690*/  ISETP.NE.AND P1, PT, R6, RZ, PT ;  /* 0x000000ff0600720c */ /* 0x000fe20003f25270 */
[----:B------:R-:W-:-:S04]  /*86a0*/  IMAD.MOV.U32 R5, RZ, RZ, 0x3100 ;  /* 0x00003100ff057424 */ /* 0x000fc800078e00ff */
[----:B------:R2:W-:Y:S08]  /*86b0*/  SYNCS.ARRIVE.TRANS64 RZ, [R16+URZ+0x26830], R5 ;  /* 0x0268300510ff79a7 */ /* 0x0005f0000800003f */
[----:B------:R-:W-:Y:S05]  /*86c0*/  @!P1 BRA `(.L_x_2619) ;  /* 0x0000000000049947 */ /* 0x000fea0003800000 */
[----:B------:R-:W-:Y:S01]  /*86d0*/  BPT.TRAP 0x1 ;  /* 0x000000040000795c */ /* 0x000fe20000300000 */
.L_x_2619:
        /* <DEDUP_REMOVED lines=40> */
.L_x_2655:
[----:B------:R-:W-:Y:S05]  /*8960*/  @P0 BRA `(.L_x_2621) ;  /* 0x0000000000140947 */ /* 0x000fea0003800000 */
[----:B------:R-:W-:Y:S01]  /*8970*/  ISETP.NE.AND P0, PT, R6, RZ, PT ;  /* 0x000000ff0600720c */ /* 0x000fe20003f05270 */
[----:B------:R-:W-:-:S04]  /*8980*/  IMAD.MOV.U32 R5, RZ, RZ, 0x3100 ;  /* 0x00003100ff057424 */ /* 0x000fc800078e00ff */
[----:B------:R1:W-:Y:S08]  /*8990*/  SYNCS.ARRIVE.TRANS64 RZ, [R16+URZ+0x26818], R5 ;  /* 0x0268180510ff79a7 */ /* 0x0003f0000800003f */
[----:B------:R-:W-:Y:S05]  /*89a0*/  @!P0 BRA `(.L_x_2621) ;  /* 0x0000000000048947 */ /* 0x000fea0003800000 */
[----:B------:R-:W-:Y:S01]  /*89b0*/  BPT.TRAP 0x1 ;  /* 0x000000040000795c */ /* 0x000fe20000300000 */
.L_x_2621:
        /* <DEDUP_REMOVED lines=44> */
.L_x_2607:
[----:B------:R-:W1:Y:S01]  /*8c80*/  S2R R0, SR_TID.X ;  /* 0x0000000000007919 */ /* 0x000e620000002100 */
[----:B------:R-:W-:Y:S01]  /*8c90*/  IMAD R3, R19, 0x8, R16 ;  /* 0x0000000813037824 */ /* 0x000fe200078e0210 */
[----:B-1----:R-:W-:Y:S02]  /*8ca0*/  LOP3.LUT R2, R0, 0x7f, RZ, 0xc0, !PT ;  /* 0x0000007f00027812 */ /* 0x002fe400078ec0ff */
[----:B------:R-:W-:Y:S02]  /*8cb0*/  SHF.L.U32 R0, R11, 0x1f, RZ ;  /* 0x0000001f0b007819 */ /* 0x000fe400000006ff */
[----:B------:R-:W-:Y:S02]  /*8cc0*/  ISETP.NE.AND P1, PT, R2, RZ, PT ;  /* 0x000000ff0200720c */ /* 0x000fe40003f25270 */
[----:B------:R-:W1:Y:S02]  /*8cd0*/  SYNCS.PHASECHK.TRANS64.TRYWAIT P0, [R3+URZ+0x26840], R0 ;  /* 0x02684000030075a7 */ /* 0x000e64000800017f */
[----:B-1----:R-:W-:Y:S09]  /*8ce0*/  @!P0 BRA `(.L_x_2622) ;  /* 0x0000000800f88947 */ /* 0x002ff20003800000 */
.L_x_2656:
[----:B------:R-:W-:Y:S05]  /*8cf0*/  @P1 BRA `(.L_x_2623) ;  /* 0x0000000000181947 */ /* 0x000fea0003800000 */
[----:B------:R-:W1:Y:S01]  /*8d00*/  S2R R2, SR_TID.X ;  /* 0x0000000000027919 */ /* 0x000e620000002100 */
[----:B------:R-:W-:-:S04]  /*8d10*/  IMAD.MOV.U32 R0, RZ, RZ, 0x3100 ;  /* 0x00003100ff007424 */ /* 0x000fc800078e00ff */
[----:B------:R1:W-:Y:S02]  /*8d20*/  SYNCS.ARRIVE.TRANS64 RZ, [R3+URZ+0x26830], R0 ;  /* 0x0268300003ff79a7 */ /* 0x0003e4000800003f */
[----:B-1----:R-:W-:-:S13]  /*8d30*/  LOP3.LUT P0, RZ, R2, 0x1f, RZ, 0xc0, !PT ;  /* 0x0000001f02ff7812 */ /* 0x002fda000780c0ff */
[----:B------:R-:W-:Y:S05]  /*8d40*/  @!P0 BRA `(.L_x_2623) ;  /* 0x0000000000048947 */ /* 0x000fea0003800000 */
[----:B------:R-:W-:Y:S01]  /*8d50*/  BPT.TRAP 0x1 ;  /* 0x000000040000795c */ /* 0x000fe20000300000 */
.L_x_2623:
        /* <DEDUP_REMOVED lines=47> */
.L_x_2604:
[----:B------:R-:W-:Y:S05]  /*9050*/  BSYNC B0 ;  /* 0x0000000000007941 */ /* 0x000fea0003800000 */
.L_x_2603:
[----:B------:R-:W-:-:S03]  /*9060*/  UMOV UR7, 0xffffffff ;  /* 0xffffffff00077882 */ /* 0x000fc60000000000 */
[----:B------:R-:W-:Y:S05]  /*9070*/  BRA.DIV UR7, `(.L_x_2624) ;  /* 0x0000000a07287947 */ /* 0x000fea000b800000 */
[----:B------:R-:W-:-:S13]  /*9080*/  ELECT P6, URZ, PT ;  /* 0x00000000003f782f */ /* 0x000fda00038c0000 */
.L_x_2659:
[----:B------:R-:W-:Y:S05]  /*9090*/  @!P6 BRA `(.L_x_2522) ;  /* 0x000000000084e947 */ /* 0x000fea0003800000 */
[----:B------:R-:W-:-:S06]  /*90a0*/  ULOP3.LUT UR7, UR38, 0x2, URZ, 0xfc, !UPT ;  /* 0x0000000226077892 */ /* 0x000fcc000f8efc3f */
[----:B------:R-:W-:-:S05]  /*90b0*/  IMAD.U32 R2, RZ, RZ, UR7 ;  /* 0x00000007ff027e24 */ /* 0x000fca000f8e00ff */
[----:B------:R-:W-:-:S13]  /*90c0*/  ISETP.NE.AND P2, PT, R2, 0x3, PT ;  /* 0x000000030200780c */ /* 0x000fda0003f45270 */
[----:B------:R-:W-:Y:S05]  /*90d0*/  @!P2 BRA `(.L_x_2625) ;  /* 0x000000000004a947 */ /* 0x000fea0003800000 */
[----:B------:R-:W-:Y:S01]  /*90e0*/  BPT.TRAP 0x1 ;  /* 0x000000040000795c */ /* 0x000fe20000300000 */
.L_x_2625:
        /* <DEDUP_REMOVED lines=15> */
.L_x_2660:
[----:B------:R-:W2:Y:S02]  /*91e0*/  SYNCS.PHASECHK.TRANS64.TRYWAIT P0, [R3+URZ], R2 ;  /* 0x00000002030075a7 */ /* 0x000ea4000800017f */
[----:B--2---:R-:W-:Y:S05]  /*91f0*/  @!P0 BRA `(.L_x_2627) ;  /* 0x0000000400fc8947 */ /* 0x004fea0003800000 */
.L_x_2661:
[----:B------:R-:W-:Y:S05]  /*9200*/  @!P2 BRA `(.L_x_2628) ;  /* 0x000000000004a947 */ /* 0x000fea0003800000 */
[----:B------:R-:W-:Y:S01]  /*9210*/  BPT.TRAP 0x1 ;  /* 0x000000040000795c */ /* 0x000fe20000300000 */
.L_x_2628:
[----:B--2---:R-:W-:-:S04]  /*9220*/  VIADD R3, R7, 0x26840 ;  /* 0x0002684007037836 */ /* 0x004fc80000000000 */
[----:B------:R-:W-:-:S04]  /*9230*/  IMAD R0, R0, 0x8, R3 ;  /* 0x0000000800007824 */ /* 0x000fc800078e0203 */
[----:B------:R-:W2:Y:S02]  /*9240*/  SYNCS.PHASECHK.TRANS64.TRYWAIT P0, [R0+URZ], R5 ;  /* 0x00000005000075a7 */ /* 0x000ea4000800017f */
[----:B--2---:R-:W-:Y:S05]  /*9250*/  @!P0 BRA `(.L_x_2629) ;  /* 0x0000000400f88947 */ /* 0x004fea0003800000 */
.L_x_2662:
[----:B------:R-:W-:-:S07]  /*9260*/  IMAD R3, R4, 0x8, R3 ;  /* 0x0000000804037824 */ /* 0x000fce00078e0203 */
.L_x_2630:
[----:B---3--:R3:W4:Y:S02]  /*9270*/  SYNCS.PHASECHK.TRANS64.TRYWAIT P0, [R3+URZ], R2 ;  /* 0x00000002030075a7 */ /* 0x008724000800017f */
[----:B----4-:R-:W-:Y:S05]  /*9280*/  @!P0 NANOSLEEP.SYNCS 0x989680 ;  /* 0x009896800000895d */ /* 0x010fea0003900000 */
[----:B------:R-:W4:Y:S02]  /*9290*/  @!P0 SYNCS.PHASECHK.TRANS64 P0, [R3+URZ], R2 ;  /* 0x00000002030085a7 */ /* 0x000f24000800007f */
[----:B----4-:R-:W-:Y:S05]  /*92a0*/  @!P0 BRA `(.L_x_2630) ;  /* 0xfffffffc00f08947 */ /* 0x010fea000383ffff */
.L_x_2522:
[----:B------:R-:W-:Y:S05]  /*92b0*/  BSYNC B6 ;  /* 0x0000000000067941 */ /* 0x000fea0003800000 */
.L_x_2517:
[----:B------:R-:W-:Y:S05]  /*92c0*/  EXIT ;  /* 0x000000000000794d */ /* 0x000fea0003800000 */
.L_x_2528:
[----:B------:R-:W-:Y:S02]  /*92d0*/  IMAD.MOV.U32 R13, RZ, RZ, R19 ;  /* 0x000000ffff0d7224 */ /* 0x000fe400078e0013 */
[----:B------:R-:W-:Y:S02]  /*92e0*/  IMAD.MOV.U32 R12, RZ, RZ, RZ ;  /* 0x000000ffff0c7224 */ /* 0x000fe400078e00ff */
[----:B------:R-:W-:Y:S02]  /*92f0*/  IMAD.MOV.U32 R11, RZ, RZ, 0x1f ;  /* 0x0000001fff0b7424 */ /* 0x000fe400078e00ff */
[----:B------:R-:W-:-:S07]  /*9300*/  IMAD.MOV.U32 R15, RZ, RZ, -0x1 ;  /* 0xffffffffff0f7424 */ /* 0x000fce00078e00ff */
[----:B------:R-:W-:Y:S05]  /*9310*/  WARPSYNC.COLLECTIVE R15, `(.L_x_2631) ;  /* 0x000000000f087348 */ /* 0x000fea0003c00000 */
[----:B------:R1:W2:Y:S02]  /*9320*/  SHFL.IDX P6, R14, R13, R12, R11 ;  /* 0x0000000c0d0e7389 */ /* 0x0002a400000c000b */
[----:B-12---:R-:W-:Y:S01]  /*9330*/  ENDCOLLECTIVE ;  /* 0x000000000000791b */ /* 0x006fe20003800000 */
.L_x_2631:
[----:B------:R-:W-:Y:S05]  /*9340*/  BRA `(.L_x_2632) ;  /* 0xffffff7c00b87947 */ /* 0x000fea000383ffff */
.L_x_2530:
[----:B--2---:R2:W3:Y:S02]  /*9350*/  SYNCS.PHASECHK.TRANS64.TRYWAIT P0, [R2+URZ+0x26800], R5 ;  /* 0x02680005020075a7 */ /* 0x0044e4000800017f */
[----:B---3--:R-:W-:Y:S05]  /*9360*/  @!P0 NANOSLEEP.SYNCS 0x989680 ;  /* 0x009896800000895d */ /* 0x008fea0003900000 */
[----:B------:R-:W3:Y:S02]  /*9370*/  @!P0 SYNCS.PHASECHK.TRANS64 P0, [R2+URZ+0x26800], R5 ;  /* 0x02680005020085a7 */ /* 0x000ee4000800007f */
[----:B---3--:R-:W-:Y:S05]  /*9380*/  @!P0 BRA `(.L_x_2530) ;  /* 0xfffffffc00f08947 */ /* 0x008fea000383ffff */
[----:B------:R-:W-:Y:S05]  /*9390*/  BRA `(.L_x_2529) ;  /* 0xffffff7c00e07947 */ /* 0x000fea000383ffff */
.L_x_2535:
[----:B--2---:R-:W-:-:S04]  /*93a0*/  IMAD.U32 R5, RZ, RZ, UR8 ;  /* 0x00000008ff057e24 */ /* 0x004fc8000f8e00ff */
[----:B------:R2:W3:Y:S03]  /*93b0*/  SYNCS.PHASECHK.TRANS64.TRYWAIT P1, [R5+URZ+0x26810], R6 ;  /* 0x02681006050075a7 */ /* 0x0004e6000802017f */
[----:B---3--:R-:W-:Y:S05]  /*93c0*/  @!P1 NANOSLEEP.SYNCS 0x989680 ;  /* 0x009896800000995d */ /* 0x008fea0003900000 */
[----:B------:R-:W3:Y:S02]  /*93d0*/  @!P1 SYNCS.PHASECHK.TRANS64 P1, [R5+URZ+0x26810], R6 ;  /* 0x02681006050095a7 */ /* 0x000ee4000802007f */
[----:B---3--:R-:W-:Y:S05]  /*93e0*/  @!P1 BRA `(.L_x_2535) ;  /* 0xfffffffc00ec9947 */ /* 0x008fea000383ffff */
[----:B------:R-:W-:Y:S05]  /*93f0*/  BRA `(.L_x_2534) ;  /* 0xffffff8800387947 */ /* 0x000fea000383ffff */
.L_x_2539:
[----:B------:R-:W-:-:S04]  /*9400*/  IMAD.U32 R5, RZ, RZ, UR8 ;  /* 0x00000008ff057e24 */ /* 0x000fc8000f8e00ff */
[----:B------:R1:W1:Y:S03]  /*9410*/  SYNCS.PHASECHK.TRANS64.TRYWAIT P1, [R5+URZ+0x26830], R6 ;  /* 0x02683006050075a7 */ /* 0x000266000802017f */
[----:B-1----:R-:W-:Y:S05]  /*9420*/  @!P1 NANOSLEEP.SYNCS 0x989680 ;  /* 0x009896800000995d */ /* 0x002fea0003900000 */
[----:B------:R-:W1:Y:S02]  /*9430*/  @!P1 SYNCS.PHASECHK.TRANS64 P1, [R5+URZ+0x26830], R6 ;  /* 0x02683006050095a7 */ /* 0x000e64000802007f */
[----:B-1----:R-:W-:Y:S05]  /*9440*/  @!P1 BRA `(.L_x_2539) ;  /* 0xfffffffc00ec9947 */ /* 0x002fea000383ffff */
[----:B------:R-:W-:Y:S05]  /*9450*/  BRA `(.L_x_2538) ;  /* 0xffffff8c00407947 */ /* 0x000fea000383ffff */
.L_x_2546:
[----:B------:R-:W-:Y:S01]  /*9460*/  BSSY B0, `(.L_x_2633) ;  /* 0x0000005000007945 */ /* 0x000fe20003800000 */
[----:B------:R-:W-:-:S07]  /*9470*/  IMAD.MOV.U32 R15, RZ, RZ, -0x1 ;  /* 0xffffffffff0f7424 */ /* 0x000fce00078e00ff */
[----:B-1----:R-:W-:Y:S05]  /*9480*/  WARPSYNC.COLLECTIVE R15, `(.L_x_2634) ;  /* 0x000000000f087348 */ /* 0x002fea0003c00000 */
[----:B------:R-:W-:Y:S01]  /*9490*/  NOP ;  /* 0x0000000000007918 */ /* 0x000fe20000000000 */
[----:B-1----:R-:W-:Y:S01]  /*94a0*/  ENDCOLLECTIVE ;  /* 0x000000000000791b */ /* 0x002fe20003800000 */
.L_x_2634:
[----:B------:R-:W-:Y:S05]  /*94b0*/  BSYNC B0 ;  /* 0x0000000000007941 */ /* 0x000fea0003800000 */
.L_x_2633:
[----:B------:R-:W-:Y:S05]  /*94c0*/  BRA `(.L_x_2635) ;  /* 0xffffffb400c07947 */ /* 0x000fea000383ffff */
.L_x_2555:
[----:B------:R-:W-:Y:S01]  /*94d0*/  BSSY B0, `(.L_x_2636) ;  /* 0x0000005000007945 */ /* 0x000fe20003800000 */
[----:B------:R-:W-:-:S07]  /*94e0*/  IMAD.MOV.U32 R15, RZ, RZ, -0x1 ;  /* 0xffffffffff0f7424 */ /* 0x000fce00078e00ff */
[----:B-12---:R-:W-:Y:S05]  /*94f0*/  WARPSYNC.COLLECTIVE R15, `(.L_x_2637) ;  /* 0x000000000f087348 */ /* 0x006fea0003c00000 */
[----:B------:R-:W-:Y:S01]  /*9500*/  NOP ;  /* 0x0000000000007918 */ /* 0x000fe20000000000 */
[----:B-12---:R-:W-:Y:S01]  /*9510*/  ENDCOLLECTIVE ;  /* 0x000000000000791b */ /* 0x006fe20003800000 */
.L_x_2637:
[----:B------:R-:W-:Y:S05]  /*9520*/  BSYNC B0 ;  /* 0x0000000000007941 */ /* 0x000fea0003800000 */
.L_x_2636:
[----:B------:R-:W-:Y:S05]  /*9530*/  BRA `(.L_x_2638) ;  /* 0xffffffb800b07947 */ /* 0x000fea000383ffff */
.L_x_2566:
[----:B------:R-:W-:Y:S01]  /*9540*/  BSSY B0, `(.L_x_2639) ;  /* 0x0000005000007945 */ /* 0x000fe20003800000 */
[----:B------:R-:W-:-:S07]  /*9550*/  IMAD.MOV.U32 R15, RZ, RZ, -0x1 ;  /* 0xffffffffff0f7424 */ /* 0x000fce00078e00ff */
[----:B------:R-:W-:Y:S05]  /*9560*/  WARPSYNC.COLLECTIVE R15, `(.L_x_2640) ;  /* 0x000000000f087348 */ /* 0x000fea0003c00000 */
[----:B------:R-:W-:Y:S01]  /*9570*/  NOP ;  /* 0x0000000000007918 */ /* 0x000fe20000000000 */
[----:B------:R-:W-:Y:S01]  /*9580*/  ENDCOLLECTIVE ;  /* 0x000000000000791b */ /* 0x000fe20003800000 */
.L_x_2640:
[----:B------:R-:W-:Y:S05]  /*9590*/  BSYNC B0 ;  /* 0x0000000000007941 */ /* 0x000fea0003800000 */
.L_x_2639:
[----:B------:R-:W-:Y:S05]  /*95a0*/  BRA `(.L_x_2641) ;  /* 0xffffffc400307947 */ /* 0x000fea000383ffff */
.L_x_2579:
[----:B------:R-:W-:Y:S01]  /*95b0*/  BSSY B0, `(.L_x_2642) ;  /* 0x0000005000007945 */ /* 0x000fe20003800000 */
[----:B------:R-:W-:-:S07]  /*95c0*/  IMAD.MOV.U32 R15, RZ, RZ, -0x1 ;  /* 0xffffffffff0f7424 */ /* 0x000fce00078e00ff */
[----:B------:R-:W-:Y:S05]  /*95d0*/  WARPSYNC.COLLECTIVE R15, `(.L_x_2643) ;  /* 0x000000000f087348 */ /* 0x000fea0003c00000 */
[----:B------:R-:W-:Y:S01]  /*95e0*/  NOP ;  /* 0x0000000000007918 */ /* 0x000fe20000000000 */
[----:B------:R-:W-:Y:S01]  /*95f0*/  ENDCOLLECTIVE ;  /* 0x000000000000791b */ /* 0x000fe20003800000 */
.L_x_2643:
[----:B------:R-:W-:Y:S05]  /*9600*/  BSYNC B0 ;  /* 0x0000000000007941 */ /* 0x000fea0003800000 */
.L_x_2642:
[----:B------:R-:W-:Y:S05]  /*9610*/  BRA `(.L_x_2644) ;  /* 0xffffffc800d07947 */ /* 0x000fea000383ffff */
.L_x_2591:
[----:B------:R-:W-:Y:S01]  /*9620*/  BSSY B0, `(.L_x_2645) ;  /* 0x0000005000007945 */ /* 0x000fe20003800000 */
[----:B------:R-:W-:-:S07]  /*9630*/  IMAD.MOV.U32 R15, RZ, RZ, -0x1 ;  /* 0xffffffffff0f7424 */ /* 0x000fce00078e00ff */
[----:B------:R-:W-:Y:S05]  /*9640*/  WARPSYNC.COLLECTIVE R15, `(.L_x_2646) ;  /* 0x000000000f087348 */ /* 0x000fea0003c00000 */
[----:B------:R-:W-:Y:S01]  /*9650*/  NOP ;  /* 0x0000000000007918 */ /* 0x000fe20000000000 */
[----:B------:R-:W-:Y:S01]  /*9660*/  ENDCOLLECTIVE ;  /* 0x000000000000791b */ /* 0x000fe20003800000 */
.L_x_2646:
[----:B------:R-:W-:Y:S05]  /*9670*/  BSYNC B0 ;  /* 0x0000000000007941 */ /* 0x000fea0003800000 */
.L_x_2645:
[----:B------:R-:W-:Y:S05]  /*9680*/  BRA `(.L_x_2647) ;  /* 0xffffffd0000c7947 */ /* 0x000fea000383ffff */
.L_x_2605:
[----:B-1----:R1:W2:Y:S02]  /*9690*/  SYNCS.PHASECHK.TRANS64.TRYWAIT P0, [R16+URZ+0x26820], R3 ;  /* 0x02682003100075a7 */ /* 0x0022a4000800017f */
[----:B--2---:R-:W-:Y:S05]  /*96a0*/  @!P0 NANOSLEEP.SYNCS 0x989680 ;  /* 0x009896800000895d */ /* 0x004fea0003900000 */
[----:B------:R-:W2:Y:S02]  /*96b0*/  @!P0 SYNCS.PHASECHK.TRANS64 P0, [R16+URZ+0x26820], R3 ;  /* 0x02682003100085a7 */ /* 0x000ea4000800007f */
[----:B--2---:R-:W-:Y:S05]  /*96c0*/  @!P0 BRA `(.L_x_2605) ;  /* 0xfffffffc00f08947 */ /* 0x004fea000383ffff */
[----:B------:R-:W-:Y:S05]  /*96d0*/  BRA `(.L_x_2648) ;  /* 0xffffffd800887947 */ /* 0x000fea000383ffff */
.L_x_2609:
[----:B-1----:R1:W3:Y:S02]  /*96e0*/  SYNCS.PHASECHK.TRANS64.TRYWAIT P1, [R16+URZ+0x26840], R21 ;  /* 0x02684015100075a7 */ /* 0x0022e4000802017f */
[----:B---3--:R-:W-:Y:S05]  /*96f0*/  @!P1 NANOSLEEP.SYNCS 0x989680 ;  /* 0x009896800000995d */ /* 0x008fea0003900000 */
[----:B------:R-:W3:Y:S02]  /*9700*/  @!P1 SYNCS.PHASECHK.TRANS64 P1, [R16+URZ+0x26840], R21 ;  /* 0x02684015100095a7 */ /* 0x000ee4000802007f */
[----:B---3--:R-:W-:Y:S05]  /*9710*/  @!P1 BRA `(.L_x_2609) ;  /* 0xfffffffc00f09947 */ /* 0x008fea000383ffff */
[----:B------:R-:W-:Y:S05]  /*9720*/  BRA `(.L_x_2649) ;  /* 0xffffffe000b47947 */ /* 0x000fea000383ffff */
.L_x_2611:
[----:B--2---:R2:W3:Y:S02]  /*9730*/  SYNCS.PHASECHK.TRANS64.TRYWAIT P1, [R16+URZ+0x26828], R21 ;  /* 0x02682815100075a7 */ /* 0x0044e4000802017f */
[----:B---3--:R-:W-:Y:S05]  /*9740*/  @!P1 NANOSLEEP.SYNCS 0x989680 ;  /* 0x009896800000995d */ /* 0x008fea0003900000 */
[----:B------:R-:W3:Y:S02]  /*9750*/  @!P1 SYNCS.PHASECHK.TRANS64 P1, [R16+URZ+0x26828], R21 ;  /* 0x02682815100095a7 */ /* 0x000ee4000802007f */
[----:B---3--:R-:W-:Y:S05]  /*9760*/  @!P1 BRA `(.L_x_2611) ;  /* 0xfffffffc00f09947 */ /* 0x008fea000383ffff */
[----:B------:R-:W-:Y:S05]  /*9770*/  BRA `(.L_x_2650) ;  /* 0xffffffe400647947 */ /* 0x000fea000383ffff */
.L_x_2613:
[----:B---3--:R3:W4:Y:S02]  /*9780*/  SYNCS.PHASECHK.TRANS64.TRYWAIT P1, [R16+URZ+0x26848], R21 ;  /* 0x02684815100075a7 */ /* 0x008724000802017f */
[----:B----4-:R-:W-:Y:S05]  /*9790*/  @!P1 NANOSLEEP.SYNCS 0x989680 ;  /* 0x009896800000995d */ /* 0x010fea0003900000 */
[----:B------:R-:W4:Y:S02]  /*97a0*/  @!P1 SYNCS.PHASECHK.TRANS64 P1, [R16+URZ+0x26848], R21 ;  /* 0x02684815100095a7 */ /* 0x000f24000802007f */
[----:B----4-:R-:W-:Y:S05]  /*97b0*/  @!P1 BRA `(.L_x_2613) ;  /* 0xfffffffc00f09947 */ /* 0x010fea000383ffff */
[----:B------:R-:W-:Y:S05]  /*97c0*/  BRA `(.L_x_2651) ;  /* 0xffffffe800147947 */ /* 0x000fea000383ffff */
.L_x_2615:
[----:B------:R-:W-:-:S07]  /*97d0*/  SHF.L.U32 R5, R11, 0x1f, RZ ;  /* 0x0000001f0b057819 */ /* 0x000fce00000006ff */
.L_x_2652:
[----:B------:R1:W1:Y:S02]  /*97e0*/  SYNCS.PHASECHK.TRANS64.TRYWAIT P1, [R16+URZ+0x26820], R5 ;  /* 0x02682005100075a7 */ /* 0x000264000802017f */
[----:B-1----:R-:W-:Y:S05]  /*97f0*/  @!P1 NANOSLEEP.SYNCS 0x989680 ;  /* 0x009896800000995d */ /* 0x002fea0003900000 */
[----:B------:R-:W1:Y:S02]  /*9800*/  @!P1 SYNCS.PHASECHK.TRANS64 P1, [R16+URZ+0x26820], R5 ;  /* 0x02682005100095a7 */ /* 0x000e64000802007f */
[----:B-1----:R-:W-:Y:S05]  /*9810*/  @!P1 BRA `(.L_x_2652) ;  /* 0xfffffffc00f09947 */ /* 0x002fea000383ffff */
[----:B------:R-:W-:Y:S05]  /*9820*/  BRA `(.L_x_2653) ;  /* 0xffffffe800ac7947 */ /* 0x000fea000383ffff */
.L_x_2618:
[----:B-1----:R1:W2:Y:S02]  /*9830*/  SYNCS.PHASECHK.TRANS64.TRYWAIT P1, [R16+URZ+0x26840], R13 ;  /* 0x0268400d100075a7 */ /* 0x0022a4000802017f */
[----:B--2---:R-:W-:Y:S05]  /*9840*/  @!P1 NANOSLEEP.SYNCS 0x989680 ;  /* 0x009896800000995d */ /* 0x004fea0003900000 */
[----:B------:R-:W2:Y:S02]  /*9850*/  @!P1 SYNCS.PHASECHK.TRANS64 P1, [R16+URZ+0x26840], R13 ;  /* 0x0268400d100095a7 */ /* 0x000ea4000802007f */
[----:B--2---:R-:W-:Y:S05]  /*9860*/  @!P1 BRA `(.L_x_2618) ;  /* 0xfffffffc00f09947 */ /* 0x004fea000383ffff */
[----:B------:R-:W-:Y:S05]  /*9870*/  BRA `(.L_x_2654) ;  /* 0xffffffec00807947 */ /* 0x000fea000383ffff */
.L_x_2620:
[----:B--2---:R2:W1:Y:S02]  /*9880*/  SYNCS.PHASECHK.TRANS64.TRYWAIT P1, [R16+URZ+0x26828], R13 ;  /* 0x0268280d100075a7 */ /* 0x004464000802017f */
[----:B-1----:R-:W-:Y:S05]  /*9890*/  @!P1 NANOSLEEP.SYNCS 0x989680 ;  /* 0x009896800000995d */ /* 0x002fea0003900000 */
[----:B------:R-:W1:Y:S02]  /*98a0*/  @!P1 SYNCS.PHASECHK.TRANS64 P1, [R16+URZ+0x26828], R13 ;  /* 0x0268280d100095a7 */ /* 0x000e64000802007f */
[----:B-1----:R-:W-:Y:S05]  /*98b0*/  @!P1 BRA `(.L_x_2620) ;  /* 0xfffffffc00f09947 */ /* 0x002fea000383ffff */
[----:B------:R-:W-:Y:S05]  /*98c0*/  BRA `(.L_x_2655) ;  /* 0xfffffff000247947 */ /* 0x000fea000383ffff */
.L_x_2622:
[----:B------:R1:W1:Y:S02]  /*98d0*/  SYNCS.PHASECHK.TRANS64.TRYWAIT P0, [R3+URZ+0x26840], R0 ;  /* 0x02684000030075a7 */ /* 0x000264000800017f */
[----:B-1----:R-:W-:Y:S05]  /*98e0*/  @!P0 NANOSLEEP.SYNCS 0x989680 ;  /* 0x009896800000895d */ /* 0x002fea0003900000 */
[----:B------:R-:W1:Y:S02]  /*98f0*/  @!P0 SYNCS.PHASECHK.TRANS64 P0, [R3+URZ+0x26840], R0 ;  /* 0x02684000030085a7 */ /* 0x000e64000800007f */
[----:B-1----:R-:W-:Y:S05]  /*9900*/  @!P0 BRA `(.L_x_2622) ;  /* 0xfffffffc00f08947 */ /* 0x002fea000383ffff */
[----:B------:R-:W-:Y:S05]  /*9910*/  BRA `(.L_x_2656) ;  /* 0xfffffff000f47947 */ /* 0x000fea000383ffff */
.L_x_2624:
[----:B------:R-:W-:Y:S01]  /*9920*/  BSSY B0, `(.L_x_2657) ;  /* 0x0000006000007945 */ /* 0x000fe20003800000 */
[----:B------:R-:W-:-:S07]  /*9930*/  IMAD.MOV.U32 R15, RZ, RZ, -0x1 ;  /* 0xffffffffff0f7424 */ /* 0x000fce00078e00ff */
[----:B------:R-:W-:Y:S05]  /*9940*/  WARPSYNC.COLLECTIVE R15, `(.L_x_2658) ;  /* 0x000000000f0c7348 */ /* 0x000fea0003c00000 */
[----:B------:R-:W-:Y:S02]  /*9950*/  ELECT P6, UR62, PT ;  /* 0x00000000003e782f */ /* 0x000fe400038c0000 */
[----:B------:R-:W-:Y:S01]  /*9960*/  MOV R14, UR62 ;  /* 0x0000003e000e7c02 */ /* 0x000fe20008000f00 */
[----:B------:R-:W-:Y:S10]  /*9970*/  ENDCOLLECTIVE ;  /* 0x000000000000791b */ /* 0x000ff40003800000 */
.L_x_2658:
[----:B------:R-:W-:Y:S05]  /*9980*/  BSYNC B0 ;  /* 0x0000000000007941 */ /* 0x000fea0003800000 */
.L_x_2657:
[----:B------:R-:W-:Y:S05]  /*9990*/  BRA `(.L_x_2659) ;  /* 0xfffffff400bc7947 */ /* 0x000fea000383ffff */
.L_x_2626:
[----:B-1----:R1:W2:Y:S02]  /*99a0*/  SYNCS.PHASECHK.TRANS64.TRYWAIT P0, [R6+URZ], R5 ;  /* 0x00000005060075a7 */ /* 0x0022a4000800017f */
[----:B--2---:R-:W-:Y:S05]  /*99b0*/  @!P0 NANOSLEEP.SYNCS 0x989680 ;  /* 0x009896800000895d */ /* 0x004fea0003900000 */
[----:B------:R-:W2:Y:S02]  /*99c0*/  @!P0 SYNCS.PHASECHK.TRANS64 P0, [R6+URZ], R5 ;  /* 0x00000005060085a7 */ /* 0x000ea4000800007f */
[----:B--2---:R-:W-:Y:S05]  /*99d0*/  @!P0 BRA `(.L_x_2626) ;  /* 0xfffffffc00f08947 */ /* 0x004fea000383ffff */
[----:B------:R-:W-:Y:S05]  /*99e0*/  BRA `(.L_x_2660) ;  /* 0xfffffff400fc7947 */ /* 0x000fea000383ffff */
.L_x_2627:
[----:B--2---:R2:W3:Y:S02]  /*99f0*/  SYNCS.PHASECHK.TRANS64.TRYWAIT P0, [R3+URZ], R2 ;  /* 0x00000002030075a7 */ /* 0x0044e4000800017f */
[----:B---3--:R-:W-:Y:S05]  /*9a00*/  @!P0 NANOSLEEP.SYNCS 0x989680 ;  /* 0x009896800000895d */ /* 0x008fea0003900000 */
[----:B------:R-:W3:Y:S02]  /*9a10*/  @!P0 SYNCS.PHASECHK.TRANS64 P0, [R3+URZ], R2 ;  /* 0x00000002030085a7 */ /* 0x000ee4000800007f */
[----:B---3--:R-:W-:Y:S05]  /*9a20*/  @!P0 BRA `(.L_x_2627) ;  /* 0xfffffffc00f08947 */ /* 0x008fea000383ffff */
[----:B------:R-:W-:Y:S05]  /*9a30*/  BRA `(.L_x_2661) ;  /* 0xfffffff400f07947 */ /* 0x000fea000383ffff */
.L_x_2629:
[----:B--2---:R2:W3:Y:S02]  /*9a40*/  SYNCS.PHASECHK.TRANS64.TRYWAIT P0, [R0+URZ], R5 ;  /* 0x00000005000075a7 */ /* 0x0044e4000800017f */
[----:B---3--:R-:W-:Y:S05]  /*9a50*/  @!P0 NANOSLEEP.SYNCS 0x989680 ;  /* 0x009896800000895d */ /* 0x008fea0003900000 */
[----:B------:R-:W3:Y:S02]  /*9a60*/  @!P0 SYNCS.PHASECHK.TRANS64 P0, [R0+URZ], R5 ;  /* 0x00000005000085a7 */ /* 0x000ee4000800007f */
[----:B---3--:R-:W-:Y:S05]  /*9a70*/  @!P0 BRA `(.L_x_2629) ;  /* 0xfffffffc00f08947 */ /* 0x008fea000383ffff */
[----:B------:R-:W-:Y:S05]  /*9a80*/  BRA `(.L_x_2662) ;  /* 0xfffffff400f47947 */ /* 0x000fea000383ffff */
.L_x_2663:
        /* <DEDUP_REMOVED lines=15> */
.L_x_3312:


//--------------------- .text._ZN7cutlass13device_kernelIN5flash22FlashAttnBwdPreprocessIN4cute5tupleIJNS3_1CILi64EEENS5_ILi96EEEEEENS_10bfloat16_tEfNS_4arch4Sm90ELb1ELb0EEEEEvNT_6ParamsE --------------------------
	.section	.text._ZN7cutlass13device_kernelIN5flash22FlashAttnBwdPreprocessIN4cute5tupleIJNS3_1CILi64EEENS5_ILi96EEEEEENS_10bfloat16_tEfNS_4arch4Sm90ELb1ELb0EEEEEvNT_6ParamsE,"ax",@progbits
	.align	128
.text._ZN7cutlass13device_kernelIN5flash22FlashAttnBwdPreprocessIN4cute5tupleIJNS3_1CILi64EEENS5_ILi96EEEEEENS_10bfloat16_tEfNS_4arch4Sm90ELb1ELb0EEEEEvNT_6ParamsE:
        .type           _ZN7cutlass13device_kernelIN5flash22FlashAttnBwdPreprocessIN4cute5tupleIJNS3_1CILi64EEENS5_ILi96EEEEEENS_10bfloat16_tEfNS_4arch4Sm90ELb1ELb0EEEEEvNT_6ParamsE,@function
        .size           _ZN7cutlass13device_kernelIN5flash22FlashAttnBwdPreprocessIN4cute5tupleIJNS3_1CILi64EEENS5_ILi96EEEEEENS_10bfloat16_tEfNS_4arch4Sm90ELb1ELb0EEEEEvNT_6ParamsE,(.L_x_3313 - _ZN7cutlass13device_kernelIN5flash22FlashAttnBwdPreprocessIN4cute5tupleIJNS3_1CILi64EEENS5_ILi96EEEEEENS_10bfloat16_tEfNS_4arch4Sm90ELb1ELb0EEEEEvNT_6ParamsE)
        .other          _ZN7cutlass13device_kernelIN5flash22FlashAttnBwdPreprocessIN4cute5tupleIJNS3_1CILi64EEENS5_ILi96EEEEEENS_10bfloat16_tEfNS_4arch4Sm90ELb1ELb0EEEEEvNT_6ParamsE,@"STO_CUDA_ENTRY STV_DEFAULT"
_ZN7cutlass13device_kernelIN5flash22FlashAttnBwdPreprocessIN4cute5tupleIJNS3_1CILi64EEENS5_ILi96EEEEEENS_10bfloat16_tEfNS_4arch4Sm90ELb1ELb0EEEEEvNT_6ParamsE:
[----:B------:R-:W-:Y:S01]  /*0000*/  LDC R1, c[0x0][0x28] ;  /* 0x00000a00ff017b82 */ /* 0x000fe20000000800 */
[----:B------:R-:W0:Y:S01]  /*0010*/  S2R R33, SR_CTAID.X ;  /* 0x0000000000217919 */ /* 0x000e220000002500 */
[----:B------:R-:W-:-:S06]  /*0020*/  ULDC UR4, c[0x0][0x218] ;  /* 0x0000860000047ab9 */ /* 0x000fcc0000000800 */
[----:B------:R-:W1:Y:S01]  /*0030*/  S2UR UR8, SR_CTAID.Y ;  /* 0x00000000000879c3 */ /* 0x000e620000002600 */
[----:B------:R-:W-:Y:S01]  /*0040*/  IMAD.MOV.U32 R30, RZ, RZ, 0x7f800000 ;  /* 0x7f800000ff1e7424 */ /* 0x000fe200078e00ff */
[----:B------:R-:W2:Y:S01]  /*0050*/  S2R R28, SR_TID.X ;  /* 0x00000000001c7919 */ /* 0x000ea20000002100 */
[----:B------:R-:W-:-:S05]  /*0060*/  ULDC.64 UR6, c[0x0][0x208] ;  /* 0x0000820000067ab9 */ /* 0x000fca0000000a00 */
[----:B------:R-:W3:Y:S01]  /*0070*/  S2UR UR9, SR_CTAID.Z ;  /* 0x00000000000979c3 */ /* 0x000ee20000002700 */
[----:B-1----:R-:W-:Y:S01]  /*0080*/  USHF.R.S32.HI UR10, URZ, 0x1f, UR8 ;  /* 0x0000001f3f0a7899 */ /* 0x002fe20008011408 */
[----:B0-----:R-:W-:Y:S01]  /*0090*/  IMAD.SHL.U32 R31, R33, 0x40, RZ ;  /* 0x00000040211f7824 */ /* 0x001fe200078e00ff */
[----:B---3--:R-:W-:Y:S01]  /*00a0*/  USHF.R.S32.HI UR11, URZ, 0x1f, UR9 ;  /* 0x0000001f3f0b7899 */ /* 0x008fe20008011409 */
[----:B--2---:R-:W-:-:S03]  /*00b0*/  ISETP.GT.AND P0, PT, R28, 0x3f, PT ;  /* 0x0000003f1c00780c */ /* 0x004fc60003f04270 */
[----:B------:R-:W-:-:S04]  /*00c0*/  IADD3 R29, -R31, UR4, RZ ;  /* 0x000000041f1d7c10 */ /* 0x000fc8000fffe1ff */
[----:B------:R-:W-:-:S13]  /*00d0*/  ISETP.GE.OR P1, PT, R28, R29, P0 ;  /* 0x0000001d1c00720c */ /* 0x000fda0000726670 */
[----:B------:R-:W0:Y:S01]  /*00e0*/  @!P1 LDC.64 R6, c[0x0][0x290] ;  /* 0x0000a400ff069b82 */ /* 0x000e220000000a00 */
[----:B------:R-:W-:Y:S02]  /*00f0*/  @!P1 SHF.R.S32.HI R0, RZ, 0x1f, R28 ;  /* 0x0000001fff009819 */ /* 0x000fe4000001141c */
[----:B------:R-:W-:-:S04]  /*0100*/  @!P1 IADD3 R2, P2, R31, R28, RZ ;  /* 0x0000001c1f029210 */ /* 0x000fc80007f5e0ff */
[----:B------:R-:W-:Y:S01]  /*0110*/  @!P1 LEA.HI.X.SX32 R3, R31, R0, 0x1, P2 ;  /* 0x000000001f039211 */ /* 0x000fe200010f0eff */
[----:B------:R-:W1:Y:S08]  /*0120*/  @!P1 LDC.64 R8, c[0x0][0x298] ;  /* 0x0000a600ff089b82 */ /* 0x000e700000000a00 */
[----:B------:R-:W2:Y:S01]  /*0130*/  @!P1 LDC.64 R20, c[0x0][0x288] ;  /* 0x0000a200ff149b82 */ /* 0x000ea20000000a00 */
[----:B0-----:R-:W-:-:S02]  /*0140*/  @!P1 IMAD R4, R6, UR10, RZ ;  /* 0x0000000a06049c24 */ /* 0x001fc4000f8e02ff */
[----:B------:R-:W-:-:S04]  /*0150*/  @!P1 IMAD.WIDE.U32 R2, R6, UR8, R2 ;  /* 0x0000000806029c25 */ /* 0x000fc8000f8e0002 */
[----:B------:R-:W-:Y:S02]  /*0160*/  @!P1 IMAD R5, R7, UR8, R4 ;  /* 0x0000000807059c24 */ /* 0x000fe4000f8e0204 */
[C---:B-1----:R-:W-:Y:S02]  /*0170*/  @!P1 IMAD R0, R8.reuse, UR11, RZ ;  /* 0x0000000b08009c24 */ /* 0x042fe4000f8e02ff */
[----:B------:R-:W-:Y:S02]  /*0180*/  @!P1 IMAD.IADD R3, R3, 0x1, R5 ;  /* 0x0000000103039824 */ /* 0x000fe400078e0205 */
[----:B------:R-:W-:Y:S02]  /*0190*/  @!P1 IMAD R5, R9, UR9, R0 ;  /* 0x0000000909059c24 */ /* 0x000fe4000f8e0200 */
[----:B------:R-:W-:-:S05]  /*01a0*/  @!P1 IMAD.WIDE.U32 R2, R8, UR9, R2 ;  /* 0x0000000908029c25 */ /* 0x000fca000f8e0002 */
[----:B------:R-:W-:Y:S02]  /*01b0*/  @!P1 IADD3 R0, R3, R5, RZ ;  /* 0x0000000503009210 */ /* 0x000fe40007ffe0ff */
[----:B------:R-:W-:Y:S02]  /*01c0*/  SHF.R.S32.HI R3, RZ, 0x1f, R28 ;  /* 0x0000001fff037819 */ /* 0x000fe4000001141c */
[C---:B--2---:R-:W-:Y:S02]  /*01d0*/  @!P1 LEA R20, P2, R2.reuse, R20, 0x2 ;  /* 0x0000001402149211 */ /* 0x044fe400078410ff */
[----:B------:R-:W-:Y:S02]  /*01e0*/  LEA.HI R3, R3, R28, RZ, 0x2 ;  /* 0x0000001c03037211 */ /* 0x000fe400078f10ff */
[----:B------:R-:W-:Y:S02]  /*01f0*/  @!P1 LEA.HI.X R21, R2, R21, R0, 0x2, P2 ;  /* 0x0000001502159211 */ /* 0x000fe400010f1400 */
[----:B------:R-:W-:-:S03]  /*0200*/  SHF.R.S32.HI R2, RZ, 0x2, R3 ;  /* 0x00000002ff027819 */ /* 0x000fc60000011403 */
[----:B------:R0:W5:Y:S01]  /*0210*/  @!P1 LDG.E R30, desc[UR6][R20.64] ;  /* 0x00000006141e9981 */ /* 0x000162000c1e1900 */
[----:B------:R-:W-:Y:S01]  /*0220*/  ISETP.GE.AND P1, PT, R2, R29, PT ;  /* 0x0000001d0200720c */ /* 0x000fe20003f26270 */
[----:B------:R-:W-:Y:S01]  /*0230*/  BSSY B0, `(.L_x_2664) ;  /* 0x000002f000007945 */ /* 0x000fe20003800000 */
[----:B------:R-:W-:Y:S02]  /*0240*/  LOP3.LUT R35, R3, 0xfffffffc, RZ, 0xc0, !PT ;  /* 0xfffffffc03237812 */ /* 0x000fe400078ec0ff */
        /* <DEDUP_REMOVED lines=9> */
[----:B0-----:R-:W-:-:S02]  /*02e0*/  CS2R R20, SRZ ;  /* 0x0000000000147805 */ /* 0x001fc4000001ff00 */
[----:B------:R-:W-:Y:S02]  /*02f0*/  CS2R R22, SRZ ;  /* 0x0000000000167805 */ /* 0x000fe4000001ff00 */
[----:B------:R-:W-:Y:S02]  /*0300*/  SHF.R.S32.HI R3, RZ, 0x1f, R2 ;  /* 0x0000001fff037819 */ /* 0x000fe40000011402 */
[----:B------:R-:W-:Y:S01]  /*0310*/  CS2R R26, SRZ ;  /* 0x00000000001a7805 */ /* 0x000fe2000001ff00 */
[----:B------:R-:W-:Y:S01]  /*0320*/  IMAD.IADD R0, R28, 0x1, -R35 ;  /* 0x000000011c007824 */ /* 0x000fe200078e0a23 */
[----:B------:R-:W-:Y:S06]  /*0330*/  @P1 BRA `(.L_x_2665) ;  /* 0x0000000000781947 */ /* 0x000fec0003800000 */
[----:B------:R-:W0:Y:S01]  /*0340*/  LDC.64 R38, c[0x0][0x230] ;  /* 0x00008c00ff267b82 */ /* 0x000e220000000a00 */
[----:B------:R-:W-:Y:S01]  /*0350*/  SHF.L.U32 R34, R0, 0x3, RZ ;  /* 0x0000000300227819 */ /* 0x000fe200000006ff */
[----:B------:R-:W-:Y:S01]  /*0360*/  ULDC.64 UR12, c[0x0][0x228] ;  /* 0x00008a00000c7ab9 */ /* 0x000fe20000000a00 */
[----:B------:R-:W-:Y:S02]  /*0370*/  ULDC UR5, c[0x0][0x21c] ;  /* 0x0000870000057ab9 */ /* 0x000fe40000000800 */
[----:B------:R-:W-:Y:S01]  /*0380*/  SHF.R.S32.HI R35, RZ, 0x1f, R34 ;  /* 0x0000001fff237819 */ /* 0x000fe20000011422 */
[C---:B------:R-:W-:Y:S01]  /*0390*/  VIADD R40, R34.reuse, 0x40 ;  /* 0x0000004022287836 */ /* 0x040fe20000000000 */
[----:B------:R-:W-:Y:S01]  /*03a0*/  ISETP.GE.AND P2, PT, R34, UR5, PT ;  /* 0x0000000522007c0c */ /* 0x000fe2000bf46270 */
[----:B------:R-:W1:Y:S03]  /*03b0*/  LDC.64 R36, c[0x0][0x238] ;  /* 0x00008e00ff247b82 */ /* 0x000e660000000a00 */
[----:B------:R-:W-:Y:S01]  /*03c0*/  ISETP.GE.AND P4, PT, R40, UR5, PT ;  /* 0x0000000528007c0c */ /* 0x000fe2000bf86270 */
[----:B0-----:R-:W-:-:S04]  /*03d0*/  IMAD R32, R38, UR10, RZ ;  /* 0x0000000a26207c24 */ /* 0x001fc8000f8e02ff */
[----:B------:R-:W-:Y:S02]  /*03e0*/  IMAD R41, R39, UR8, R32 ;  /* 0x0000000827297c24 */ /* 0x000fe4000f8e0220 */
[----:B------:R-:W-:-:S04]  /*03f0*/  IMAD.WIDE.U32 R38, R38, UR8, R34 ;  /* 0x0000000826267c25 */ /* 0x000fc8000f8e0022 */
[----:B-1----:R-:W-:Y:S02]  /*0400*/  IMAD R32, R36, UR11, RZ ;  /* 0x0000000b24207c24 */ /* 0x002fe4000f8e02ff */
[----:B------:R-:W-:Y:S02]  /*0410*/  IMAD.IADD R39, R39, 0x1, R41 ;  /* 0x0000000127277824 */ /* 0x000fe400078e0229 */
[----:B------:R-:W-:Y:S01]  /*0420*/  IMAD R35, R37, UR9, R32 ;  /* 0x0000000925237c24 */ /* 0x000fe2000f8e0220 */
[----:B------:R-:W-:Y:S01]  /*0430*/  IADD3 R32, R34, 0x20, RZ ;  /* 0x0000002022207810 */ /* 0x000fe20007ffe0ff */
[----:B------:R-:W-:-:S03]  /*0440*/  IMAD.WIDE.U32 R38, R36, UR9, R38 ;  /* 0x0000000924267c25 */ /* 0x000fc6000f8e0026 */
[----:B------:R-:W-:Y:S01]  /*0450*/  ISETP.GE.AND P3, PT, R32, UR5, PT ;  /* 0x0000000520007c0c */ /* 0x000fe2000bf66270 */
[----:B------:R-:W-:-:S04]  /*0460*/  IMAD.WIDE R36, R33, 0x40, R2 ;  /* 0x0000004021247825 */ /* 0x000fc800078e0202 */
[----:B------:R-:W-:Y:S02]  /*0470*/  IMAD.IADD R39, R39, 0x1, R35 ;  /* 0x0000000127277824 */ /* 0x000fe400078e0223 */
[----:B------:R-:W-:-:S04]  /*0480*/  IMAD R35, R37, UR12, RZ ;  /* 0x0000000c25237c24 */ /* 0x000fc8000f8e02ff */
[C---:B------:R-:W-:Y:S02]  /*0490*/  IMAD R35, R36.reuse, UR13, R35 ;  /* 0x0000000d24237c24 */ /* 0x040fe4000f8e0223 */
[----:B------:R-:W-:Y:S01]  /*04a0*/  IMAD.WIDE.U32 R36, R36, UR12, R38 ;  /* 0x0000000c24247c25 */ /* 0x000fe2000f8e0026 */
[----:B------:R-:W-:-:S03]  /*04b0*/  ULDC.64 UR12, c[0x0][0x210] ;  /* 0x00008400000c7ab9 */ /* 0x000fc60000000a00 */
[----:B------:R-:W-:Y:S01]  /*04c0*/  IMAD.IADD R35, R37, 0x1, R35 ;  /* 0x0000000125237824 */ /* 0x000fe200078e0223 */
[----:B------:R-:W-:-:S04]  /*04d0*/  LEA R34, P5, R36, UR12, 0x1 ;  /* 0x0000000c24227c11 */ /* 0x000fc8000f8a08ff */
[----:B------:R-:W-:-:S05]  /*04e0*/  LEA.HI.X R35, R36, UR13, R35, 0x1, P5 ;  /* 0x0000000d24237c11 */ /* 0x000fca000a8f0c23 */
[----:B------:R0:W5:Y:S04]  /*04f0*/  @!P2 LDG.E.128 R4, desc[UR6][R34.64] ;  /* 0x000000062204a981 */ /* 0x000168000c1e1d00 */
[----:B------:R0:W5:Y:S04]  /*0500*/  @!P3 LDG.E.128 R8, desc[UR6][R34.64+0x40] ;  /* 0x000040062208b981 */ /* 0x000168000c1e1d00 */
[----:B------:R0:W5:Y:S02]  /*0510*/  @!P4 LDG.E.128 R20, desc[UR6][R34.64+0x80] ;  /* 0x000080062214c981 */ /* 0x000164000c1e1d00 */
.L_x_2665:
[----:B------:R-:W-:Y:S05]  /*0520*/  BSYNC B0 ;  /* 0x0000000000007941 */ /* 0x000fea0003800000 */
.L_x_2664:
[----:B------:R-:W-:Y:S04]  /*0530*/  BSSY B0, `(.L_x_2666) ;  /* 0x0000020000007945 */ /* 0x000fe80003800000 */
[----:B------:R-:W-:Y:S05]  /*0540*/  @P1 BRA `(.L_x_2667) ;  /* 0x0000000000781947 */ /* 0x000fea0003800000 */
[----:B------:R-:W1:Y:S01]  /*0550*/  LDC.64 R38, c[0x0][0x250] ;  /* 0x00009400ff267b82 */ /* 0x000e620000000a00 */
[----:B0-----:R-:W-:Y:S01]  /*0560*/  SHF.L.U32 R34, R0, 0x3, RZ ;  /* 0x0000000300227819 */ /* 0x001fe200000006ff */
[----:B------:R-:W-:Y:S01]  /*0570*/  ULDC.64 UR12, c[0x0][0x248] ;  /* 0x00009200000c7ab9 */ /* 0x000fe20000000a00 */
[----:B------:R-:W-:Y:S02]  /*0580*/  ULDC UR5, c[0x0][0x21c] ;  /* 0x0000870000057ab9 */ /* 0x000fe40000000800 */
[----:B------:R-:W-:Y:S01]  /*0590*/  SHF.R.S32.HI R35, RZ, 0x1f, R34 ;  /* 0x0000001fff237819 */ /* 0x000fe20000011422 */
[C---:B------:R-:W-:Y:S01]  /*05a0*/  VIADD R40, R34.reuse, 0x40 ;  /* 0x0000004022287836 */ /* 0x040fe20000000000 */
[----:B------:R-:W-:Y:S01]  /*05b0*/  ISETP.GE.AND P2, PT, R34, UR5, PT ;  /* 0x0000000522007c0c */ /* 0x000fe2000bf46270 */
[----:B------:R-:W0:Y:S03]  /*05c0*/  LDC.64 R36, c[0x0][0x258] ;  /* 0x00009600ff247b82 */ /* 0x000e260000000a00 */
[----:B------:R-:W-:Y:S01]  /*05d0*/  ISETP.GE.AND P4, PT, R40, UR5, PT ;  /* 0x0000000528007c0c */ /* 0x000fe2000bf86270 */
[----:B-1----:R-:W-:-:S04]  /*05e0*/  IMAD R32, R38, UR10, RZ ;  /* 0x0000000a26207c24 */ /* 0x002fc8000f8e02ff */
[----:B------:R-:W-:Y:S02]  /*05f0*/  IMAD R41, R39, UR8, R32 ;  /* 0x0000000827297c24 */ /* 0x000fe4000f8e0220 */
[----:B------:R-:W-:-:S04]  /*0600*/  IMAD.WIDE.U32 R38, R38, UR8, R34 ;  /* 0x0000000826267c25 */ /* 0x000fc8000f8e0022 */
[----:B0-----:R-:W-:Y:S02]  /*0610*/  IMAD R32, R36, UR11, RZ ;  /* 0x0000000b24207c24 */ /* 0x001fe4000f8e02ff */
        /* <DEDUP_REMOVED lines=17> */
.L_x_2667:
[----:B------:R-:W-:Y:S05]  /*0730*/  BSYNC B0 ;  /* 0x0000000000007941 */ /* 0x000fea0003800000 */
.L_x_2666:
[----:B-----5:R-:W-:Y:S01]  /*0740*/  LOP3.LUT R32, R4, 0xffff0000, RZ, 0xc0, !PT ;  /* 0xffff000004207812 */ /* 0x020fe200078ec0ff */
[C---:B01----:R-:W-:Y:S01]  /*0750*/  IMAD.U32 R35, R12.reuse, 0x10000, RZ ;  /* 0x000100000c237824 */ /* 0x043fe200078e00ff */
[----:B------:R-:W-:Y:S01]  /*0760*/  LOP3.LUT R37, R12, 0xffff0000, RZ, 0xc0, !PT ;  /* 0xffff00000c257812 */ /* 0x000fe200078ec0ff */
[----:B------:R-:W-:Y:S01]  /*0770*/  IMAD.U32 R12, R5, 0x10000, RZ ;  /* 0x00010000050c7824 */ /* 0x000fe200078e00ff */
[----:B------:R-:W-:Y:S01]  /*0780*/  SHF.L.U32 R4, R4, 0x10, RZ ;  /* 0x0000001004047819 */ /* 0x000fe200000006ff */
[----:B------:R-:W-:Y:S01]  /*0790*/  BSSY B0, `(.L_x_2668) ;  /* 0x0000060000007945 */ /* 0x000fe20003800000 */
[----:B------:R-:W-:Y:S01]  /*07a0*/  ISETP.NE.AND P1, PT, R0, RZ, PT ;  /* 0x000000ff0000720c */ /* 0x000fe20003f25270 */
[----:B------:R-:W-:Y:S01]  /*07b0*/  FMUL.FTZ R39, R32, R37 ;  /* 0x0000002520277220 */ /* 0x000fe20000410000 */
[----:B------:R-:W-:Y:S01]  /*07c0*/  SHF.L.U32 R37, R13, 0x10, RZ ;  /* 0x000000100d257819 */ /* 0x000fe200000006ff */
[----:B------:R-:W-:Y:S01]  /*07d0*/  IMAD R0, R33, 0x1800, RZ ;  /* 0x0000180021007824 */ /* 0x000fe200078e02ff */
[----:B------:R-:W-:Y:S01]  /*07e0*/  LOP3.LUT R13, R13, 0xffff0000, RZ, 0xc0, !PT ;  /* 0xffff00000d0d7812 */ /* 0x000fe200078ec0ff */
[----:B------:R-:W-:Y:S01]  /*07f0*/  FFMA.FTZ R35, R4, R35, R39 ;  /* 0x0000002304237223 */ /* 0x000fe20000010027 */
[----:B------:R-:W-:Y:S01]  /*0800*/  LOP3.LUT R4, R5, 0xffff0000, RZ, 0xc0, !PT ;  /* 0xffff000005047812 */ /* 0x000fe200078ec0ff */
[----:B------:R-:W-:-:S02]  /*0810*/  IMAD.U32 R5, R6, 0x10000, RZ ;  /* 0x0001000006057824 */ /* 0x000fc400078e00ff */
[----:B------:R-:W-:Y:S01]  /*0820*/  FFMA.FTZ R35, R12, R37, R35 ;  /* 0x000000250c237223 */ /* 0x000fe20000010023 */
[----:B------:R-:W-:-:S03]  /*0830*/  IMAD.U32 R12, R14, 0x10000, RZ ;  /* 0x000100000e0c7824 */ /* 0x000fc600078e00ff */
[----:B------:R-:W-:Y:S01]  /*0840*/  FFMA.FTZ R32, R4, R13, R35 ;  /* 0x0000000d04207223 */ /* 0x000fe20000010023 */
[----:B------:R-:W-:Y:S02]  /*0850*/  LOP3.LUT R4, R6, 0xffff0000, RZ, 0xc0, !PT ;  /* 0xffff000006047812 */ /* 0x000fe400078ec0ff */
[----:B------:R-:W-:Y:S01]  /*0860*/  LOP3.LUT R13, R14, 0xffff0000, RZ, 0xc0, !PT ;  /* 0xffff00000e0d7812 */ /* 0x000fe200078ec0ff */
[----:B------:R-:W-:Y:S01]  /*0870*/  FFMA.FTZ R35, R5, R12, R32 ;  /* 0x0000000c05237223 */ /* 0x000fe20000010020 */
[----:B------:R-:W-:Y:S01]  /*0880*/  SHF.L.U32 R5, R7, 0x10, RZ ;  /* 0x0000001007057819 */ /* 0x000fe200000006ff */
[----:B------:R-:W-:Y:S01]  /*0890*/  IMAD.U32 R12, R15, 0x10000, RZ ;  /* 0x000100000f0c7824 */ /* 0x000fe200078e00ff */
[----:B------:R-:W-:Y:S01]  /*08a0*/  LOP3.LUT R6, R7, 0xffff0000, RZ, 0xc0, !PT ;  /* 0xffff000007067812 */ /* 0x000fe200078ec0ff */
[----:B------:R-:W-:Y:S01]  /*08b0*/  FFMA.FTZ R4, R4, R13, R35 ;  /* 0x0000000d04047223 */ /* 0x000fe20000010023 */
[----:B------:R-:W-:Y:S01]  /*08c0*/  LOP3.LUT R15, R15, 0xffff0000, RZ, 0xc0, !PT ;  /* 0xffff00000f0f7812 */ /* 0x000fe200078ec0ff */
[----:B------:R-:W-:Y:S01]  /*08d0*/  IMAD.U32 R7, R16, 0x10000, RZ ;  /* 0x0001000010077824 */ /* 0x000fe200078e00ff */
[----:B------:R-:W-:Y:S01]  /*08e0*/  SHF.L.U32 R13, R28, 0x2, RZ ;  /* 0x000000021c0d7819 */ /* 0x000fe200000006ff */
[----:B------:R-:W-:Y:S01]  /*08f0*/  FFMA.FTZ R5, R5, R12, R4 ;  /* 0x0000000c05057223 */ /* 0x000fe20000010004 */
[----:B------:R-:W-:-:S03]  /*0900*/  SHF.L.U32 R4, R8, 0x10, RZ ;  /* 0x0000001008047819 */ /* 0x000fc600000006ff */
[----:B------:R-:W-:Y:S01]  /*0910*/  FFMA.FTZ R15, R6, R15, R5 ;  /* 0x0000000f060f7223 */ /* 0x000fe20000010005 */
[----:B------:R-:W-:Y:S02]  /*0920*/  LOP3.LUT R5, R8, 0xffff0000, RZ, 0xc0, !PT ;  /* 0xffff000008057812 */ /* 0x000fe400078ec0ff */
[----:B------:R-:W-:Y:S01]  /*0930*/  LOP3.LUT R6, R16, 0xffff0000, RZ, 0xc0, !PT ;  /* 0xffff000010067812 */ /* 0x000fe200078ec0ff */
[----:B------:R-:W-:Y:S01]  /*0940*/  FFMA.FTZ R8, R4, R7, R15 ;  /* 0x0000000704087223 */ /* 0x000fe2000001000f */
[----:B------:R-:W-:Y:S01]  /*0950*/  SHF.L.U32 R4, R9, 0x10, RZ ;  /* 0x0000001009047819 */ /* 0x000fe200000006ff */
[C---:B------:R-:W-:Y:S01]  /*0960*/  IMAD.U32 R7, R17.reuse, 0x10000, RZ ;  /* 0x0001000011077824 */ /* 0x040fe200078e00ff */
[----:B------:R-:W-:Y:S01]  /*0970*/  LOP3.LUT R17, R17, 0xffff0000, RZ, 0xc0, !PT ;  /* 0xffff000011117812 */ /* 0x000fe200078ec0ff */
[----:B------:R-:W-:Y:S01]  /*0980*/  FFMA.FTZ R5, R5, R6, R8 ;  /* 0x0000000605057223 */ /* 0x000fe20000010008 */
[----:B------:R-:W-:Y:S02]  /*0990*/  LOP3.LUT R8, R9, 0xffff0000, RZ, 0xc0, !PT ;  /* 0xffff000009087812 */ /* 0x000fe400078ec0ff */
[----:B------:R-:W-:Y:S01]  /*09a0*/  LOP3.LUT R6, R18, 0xffff0000, RZ, 0xc0, !PT ;  /* 0xffff000012067812 */ /* 0x000fe200078ec0ff */
[----:B------:R-:W-:Y:S01]  /*09b0*/  FFMA.FTZ R5, R4, R7, R5 ;  /* 0x0000000704057223 */ /* 0x000fe20000010005 */
[----:B------:R-:W-:Y:S01]  /*09c0*/  SHF.L.U32 R4, R10, 0x10, RZ ;  /* 0x000000100a047819 */ /* 0x000fe200000006ff */
[----:B------:R-:W-:-:S02]  /*09d0*/  IMAD.U32 R7, R18, 0x10000, RZ ;  /* 0x0001000012077824 */ /* 0x000fc400078e00ff */
[----:B------:R-:W-:Y:S01]  /*09e0*/  FFMA.FTZ R17, R8, R17, R5 ;  /* 0x0000001108117223 */ /* 0x000fe20000010005 */
[----:B------:R-:W-:Y:S02]  /*09f0*/  LOP3.LUT R5, R10, 0xffff0000, RZ, 0xc0, !PT ;  /* 0xffff00000a057812 */ /* 0x000fe400078ec0ff */
[C---:B------:R-:W-:Y:S01]  /*0a00*/  LOP3.LUT R10, R11.reuse, 0xffff0000, RZ, 0xc0, !PT ;  /* 0xffff00000b0a7812 */ /* 0x040fe200078ec0ff */
[----:B------:R-:W-:Y:S01]  /*0a10*/  FFMA.FTZ R8, R4, R7, R17 ;  /* 0x0000000704087223 */ /* 0x000fe20000010011 */
[----:B------:R-:W-:Y:S01]  /*0a20*/  SHF.L.U32 R4, R11, 0x10, RZ ;  /* 0x000000100b047819 */ /* 0x000fe200000006ff */
[C---:B------:R-:W-:Y:S01]  /*0a30*/  IMAD.U32 R7, R19.reuse, 0x10000, RZ ;  /* 0x0001000013077824 */ /* 0x040fe200078e00ff */
[----:B------:R-:W-:Y:S01]  /*0a40*/  LOP3.LUT R19, R19, 0xffff0000, RZ, 0xc0, !PT ;  /* 0xffff000013137812 */ /* 0x000fe200078ec0ff */
[----:B------:R-:W-:Y:S01]  /*0a50*/  FFMA.FTZ R5, R5, R6, R8 ;  /* 0x0000000605057223 */ /* 0x000fe20000010008 */
[----:B------:R-:W-:-:S03]  /*0a60*/  LOP3.LUT R6, R25, 0xffff0000, RZ, 0xc0, !PT ;  /* 0xffff000019067812 */ /* 0x000fc600078ec0ff */
[----:B------:R-:W-:Y:S01]  /*0a70*/  FFMA.FTZ R7, R4, R7, R5 ;  /* 0x0000000704077223 */ /* 0x000fe20000010005 */
[----:B------:R-:W-:Y:S01]  /*0a80*/  SHF.L.U32 R4, R20, 0x10, RZ ;  /* 0x0000001014047819 */ /* 0x000fe200000006ff */
[----:B------:R-:W-:Y:S01]  /*0a90*/  IMAD.U32 R5, R24, 0x10000, RZ ;  /* 0x0001000018057824 */ /* 0x000fe200078e00ff */
[----:B------:R-:W-:Y:S01]  /*0aa0*/  LOP3.LUT R20, R20, 0xffff0000, RZ, 0xc0, !PT ;  /* 0xffff000014147812 */ /* 0x000fe200078ec0ff */
[----:B------:R-:W-:Y:S01]  /*0ab0*/  FFMA.FTZ R19, R10, R19, R7 ;  /* 0x000000130a137223 */ /* 0x000fe20000010007 */
[----:B------:R-:W-:-:S03]  /*0ac0*/  LOP3.LUT R7, R24, 0xffff0000, RZ, 0xc0, !PT ;  /* 0xffff000018077812 */ /* 0x000fc600078ec0ff */
[----:B------:R-:W-:Y:S01]  /*0ad0*/  FFMA.FTZ R19, R4, R5, R19 ;  /* 0x0000000504137223 */ /* 0x000fe20000010013 */
[----:B------:R-:W-:Y:S01]  /*0ae0*/  SHF.L.U32 R4, R21, 0x10, RZ ;  /* 0x0000001015047819 */ /* 0x000fe200000006ff */
[----:B------:R-:W-:Y:S01]  /*0af0*/  IMAD.U32 R5, R25, 0x10000, RZ ;  /* 0x0001000019057824 */ /* 0x000fe200078e00ff */
[----:B------:R-:W-:Y:S01]  /*0b00*/  LOP3.LUT R21, R21, 0xffff0000, RZ, 0xc0, !PT ;  /* 0xffff000015157812 */ /* 0x000fe200078ec0ff */
[----:B------:R-:W-:-:S04]  /*0b10*/  FFMA.FTZ R7, R20, R7, R19 ;  /* 0x0000000714077223 */ /* 0x000fc80000010013 */
[----:B------:R-:W-:Y:S01]  /*0b20*/  FFMA.FTZ R8, R4, R5, R7 ;  /* 0x0000000504087223 */ /* 0x000fe20000010007 */
[----:B------:R-:W-:Y:S01]  /*0b30*/  SHF.L.U32 R4, R22, 0x10, RZ ;  /* 0x0000001016047819 */ /* 0x000fe200000006ff */
[----:B------:R-:W-:Y:S01]  /*0b40*/  IMAD.U32 R5, R26, 0x10000, RZ ;  /* 0x000100001a057824 */ /* 0x000fe200078e00ff */
[----:B------:R-:W-:Y:S01]  /*0b50*/  LOP3.LUT R22, R22, 0xffff0000, RZ, 0xc0, !PT ;  /* 0xffff000016167812 */ /* 0x000fe200078ec0ff */
[----:B------:R-:W-:Y:S01]  /*0b60*/  FFMA.FTZ R21, R21, R6, R8 ;  /* 0x0000000615157223 */ /* 0x000fe20000010008 */
[----:B------:R-:W-:Y:S02]  /*0b70*/  LOP3.LUT R7, R26, 0xffff0000, RZ, 0xc0, !PT ;  /* 0xffff00001a077812 */ /* 0x000fe400078ec0ff */
[----:B------:R-:W-:Y:S01]  /*0b80*/  LOP3.LUT R6, R27, 0xffff0000, RZ, 0xc0, !PT ;  /* 0xffff00001b067812 */ /* 0x000fe200078ec0ff */
[----:B------:R-:W-:Y:S01]  /*0b90*/  FFMA.FTZ R21, R4, R5, R21 ;  /* 0x0000000504157223 */ /* 0x000fe20000010015 */
[----:B------:R-:W-:Y:S01]  /*0ba0*/  SHF.L.U32 R4, R23, 0x10, RZ ;  /* 0x0000001017047819 */ /* 0x000fe200000006ff */
[----:B------:R-:W-:Y:S01]  /*0bb0*/  IMAD.U32 R5, R27, 0x10000, RZ ;  /* 0x000100001b057824 */ /* 0x000fe200078e00ff */
[----:B------:R-:W-:Y:S01]  /*0bc0*/  LOP3.LUT R23, R23, 0xffff0000, RZ, 0xc0, !PT ;  /* 0xffff000017177812 */ /* 0x000fe200078ec0ff */
[----:B------:R-:W-:-:S04]  /*0bd0*/  FFMA.FTZ R7, R22, R7, R21 ;  /* 0x0000000716077223 */ /* 0x000fc80000010015 */
[----:B------:R-:W-:-:S04]  /*0be0*/  FFMA.FTZ R4, R4, R5, R7 ;  /* 0x0000000504047223 */ /* 0x000fc80000010007 */
[----:B------:R-:W-:Y:S02]  /*0bf0*/  FFMA.FTZ R23, R23, R6, R4 ;  /* 0x0000000617177223 */ /* 0x000fe40000010004 */
[----:B------:R-:W0:Y:S03]  /*0c00*/  LDC.64 R6, c[0x0][0x2d0] ;  /* 0x0000b400ff067b82 */ /* 0x000e260000000a00 */
[----:B------:R-:W1:Y:S02]  /*0c10*/  SHFL.BFLY PT, R4, R23, 0x2, 0x1f ;  /* 0x0c401f0017047f89 */ /* 0x000e6400000e0000 */
[----:B-1----:R-:W-:-:S03]  /*0c20*/  FADD.FTZ R8, R23, R4 ;  /* 0x0000000417087221 */ /* 0x002fc60000010000 */
[----:B------:R-:W1:Y:S02]  /*0c30*/  LDC.64 R4, c[0x0][0x2d8] ;  /* 0x0000b600ff047b82 */ /* 0x000e640000000a00 */
[----:B------:R-:W2:Y:S02]  /*0c40*/  SHFL.BFLY PT, R9, R8, 0x1, 0x1f ;  /* 0x0c201f0008097f89 */ /* 0x000ea400000e0000 */
[----:B--2---:R-:W-:Y:S01]  /*0c50*/  FADD.FTZ R12, R8, R9 ;  /* 0x00000009080c7221 */ /* 0x004fe20000010000 */
[----:B0-----:R-:W-:Y:S06]  /*0c60*/  @P1 BRA `(.L_x_2669) ;  /* 0x0000000000481947 */ /* 0x001fec0003800000 */
[----:B------:R-:W0:Y:S01]  /*0c70*/  LDC.64 R14, c[0x0][0x278] ;  /* 0x00009e00ff0e7b82 */ /* 0x000e220000000a00 */
[----:B------:R-:W-:Y:S01]  /*0c80*/  IADD3 R8, P1, R31, R2, RZ ;  /* 0x000000021f087210 */ /* 0x000fe20007f3e0ff */
[----:B------:R-:W-:-:S03]  /*0c90*/  ULDC.64 UR12, c[0x0][0x260] ;  /* 0x00009800000c7ab9 */ /* 0x000fc60000000a00 */
[----:B------:R-:W-:Y:S02]  /*0ca0*/  LEA.HI.X.SX32 R9, R31, R3, 0x1, P1 ;  /* 0x000000031f097211 */ /* 0x000fe400008f0eff */
[----:B------:R-:W-:Y:S01]  /*0cb0*/  ISETP.GE.AND P1, PT, R2, R29, PT ;  /* 0x0000001d0200720c */ /* 0x000fe20003f26270 */
[----:B------:R-:W2:Y:S01]  /*0cc0*/  LDC.64 R16, c[0x0][0x280] ;  /* 0x0000a000ff107b82 */ /* 0x000ea20000000a00 */
[C---:B0-----:R-:W-:Y:S02]  /*0cd0*/  IMAD R10, R14.reuse, UR10, RZ ;  /* 0x0000000a0e0a7c24 */ /* 0x041fe4000f8e02ff */
[----:B------:R-:W-:-:S04]  /*0ce0*/  IMAD.WIDE.U32 R8, R14, UR8, R8 ;  /* 0x000000080e087c25 */ /* 0x000fc8000f8e0008 */
[----:B------:R-:W-:Y:S02]  /*0cf0*/  IMAD R3, R15, UR8, R10 ;  /* 0x000000080f037c24 */ /* 0x000fe4000f8e020a */
[C---:B--2---:R-:W-:Y:S02]  /*0d00*/  IMAD R10, R16.reuse, UR11, RZ ;  /* 0x0000000b100a7c24 */ /* 0x044fe4000f8e02ff */
[----:B------:R-:W-:Y:S02]  /*0d10*/  IMAD.IADD R9, R9, 0x1, R3 ;  /* 0x0000000109097824 */ /* 0x000fe400078e0203 */
[----:B------:R-:W-:Y:S02]  /*0d20*/  IMAD R3, R17, UR9, R10 ;  /* 0x0000000911037c24 */ /* 0x000fe4000f8e020a */
[----:B------:R-:W-:-:S05]  /*0d30*/  IMAD.WIDE.U32 R8, R16, UR9, R8 ;  /* 0x0000000910087c25 */ /* 0x000fca000f8e0008 */
[----:B------:R-:W-:Y:S02]  /*0d40*/  IADD3 R3, R9, R3, RZ ;  /* 0x0000000309037210 */ /* 0x000fe40007ffe0ff */
[----:B------:R-:W-:-:S04]  /*0d50*/  LEA R10, P2, R8, UR12, 0x2 ;  /* 0x0000000c080a7c11 */ /* 0x000fc8000f8410ff */
[----:B------:R-:W-:Y:S02]  /*0d60*/  LEA.HI.X R11, R8, UR13, R3, 0x2, P2 ;  /* 0x0000000d080b7c11 */ /* 0x000fe400090f1403 */
[----:B------:R-:W-:-:S05]  /*0d70*/  FSEL R3, R12, RZ, !P1 ;  /* 0x000000ff0c037208 */ /* 0x000fca0004800000 */
[----:B------:R0:W-:Y:S02]  /*0d80*/  STG.E desc[UR6][R10.64], R3 ;  /* 0x000000030a007986 */ /* 0x0001e4000c101906 */
.L_x_2669:
[----:B------:R-:W-:Y:S05]  /*0d90*/  BSYNC B0 ;  /* 0x0000000000007941 */ /* 0x000fea0003800000 */
.L_x_2668:
[----:B------:R-:W-:Y:S01]  /*0da0*/  UIADD3 UR4, UR4, 0x3f, URZ ;  /* 0x0000003f04047890 */ /* 0x000fe2000fffe03f */
[----:B0-----:R-:W-:Y:S01]  /*0db0*/  SHF.R.S32.HI R3, RZ, 0x1f, R13 ;  /* 0x0000001fff037819 */ /* 0x001fe2000001140d */
[----:B------:R-:W-:Y:S01]  /*0dc0*/  BSSY B0, `(.L_x_2670) ;  /* 0x0000025000007945 */ /* 0x000fe20003800000 */
[----:B------:R-:W-:Y:S01]  /*0dd0*/  IADD3 R2, P1, R0, R13, RZ ;  /* 0x0000000d00027210 */ /* 0x000fe20007f3e0ff */
[----:B------:R-:W-:-:S03]  /*0de0*/  USHF.R.S32.HI UR5, URZ, 0x1f, UR4 ;  /* 0x0000001f3f057899 */ /* 0x000fc60008011404 */
[----:B------:R-:W-:Y:S01]  /*0df0*/  LEA.HI.X.SX32 R3, R0, R3, 0x1, P1 ;  /* 0x0000000300037211 */ /* 0x000fe200008f0eff */
[----:B------:R-:W-:Y:S01]  /*0e00*/  ULEA.HI UR5, UR5, UR4, URZ, 0x6 ;  /* 0x0000000405057291 */ /* 0x000fe2000f8f303f */
[----:B------:R-:W-:-:S03]  /*0e10*/  IMAD R0, R6, UR10, RZ ;  /* 0x0000000a06007c24 */ /* 0x000fc6000f8e02ff */
[----:B------:R-:W-:Y:S01]  /*0e20*/  ULOP3.LUT UR5, UR5, 0xffffffc0, URZ, 0xc0, !UPT ;  /* 0xffffffc005057892 */ /* 0x000fe2000f8ec03f */
[----:B------:R-:W-:Y:S02]  /*0e30*/  IMAD R9, R7, UR8, R0 ;  /* 0x0000000807097c24 */ /* 0x000fe4000f8e0200 */
[----:B------:R-:W-:-:S03]  /*0e40*/  IMAD.WIDE.U32 R6, R6, UR8, R2 ;  /* 0x0000000806067c25 */ /* 0x000fc6000f8e0002 */
[----:B------:R-:W-:Y:S01]  /*0e50*/  IADD3 R3, -R31, UR5, RZ ;  /* 0x000000051f037c10 */ /* 0x000fe2000fffe1ff */
[----:B-1----:R-:W-:Y:S02]  /*0e60*/  IMAD R0, R4, UR11, RZ ;  /* 0x0000000b04007c24 */ /* 0x002fe4000f8e02ff */
[----:B------:R-:W-:Y:S01]  /*0e70*/  IMAD.IADD R7, R7, 0x1, R9 ;  /* 0x0000000107077824 */ /* 0x000fe200078e0209 */
[----:B------:R-:W-:Y:S01]  /*0e80*/  ISETP.GE.OR P0, PT, R28, R3, P0 ;  /* 0x000000031c00720c */ /* 0x000fe20000706670 */
[----:B------:R-:W-:Y:S02]  /*0e90*/  IMAD R9, R5, UR9, R0 ;  /* 0x0000000905097c24 */ /* 0x000fe4000f8e0200 */
[----:B------:R-:W-:-:S05]  /*0ea0*/  IMAD.WIDE.U32 R4, R4, UR9, R6 ;  /* 0x0000000904047c25 */ /* 0x000fca000f8e0006 */
[----:B------:R-:W-:-:S05]  /*0eb0*/  IADD3 R9, R5, R9, RZ ;  /* 0x0000000905097210 */ /* 0x000fca0007ffe0ff */
[----:B------:R-:W-:Y:S05]  /*0ec0*/  @P0 BRA `(.L_x_2671) ;  /* 0x0000000000500947 */ /* 0x000fea0003800000 */
[----:B------:R-:W0:Y:S01]  /*0ed0*/  LDC.64 R6, c[0x0][0x2a8] ;  /* 0x0000aa00ff067b82 */ /* 0x000e220000000a00 */
[----:B------:R-:W-:Y:S01]  /*0ee0*/  SHF.R.S32.HI R0, RZ, 0x1f, R28 ;  /* 0x0000001fff007819 */ /* 0x000fe2000001141c */
[----:B------:R-:W-:Y:S01]  /*0ef0*/  ULDC.64 UR4, c[0x0][0x2a0] ;  /* 0x0000a80000047ab9 */ /* 0x000fe20000000a00 */
[----:B------:R-:W-:-:S04]  /*0f00*/  IADD3 R2, P0, R31, R28, RZ ;  /* 0x0000001c1f027210 */ /* 0x000fc80007f1e0ff */
[----:B------:R-:W-:Y:S01]  /*0f10*/  LEA.HI.X.SX32 R3, R31, R0, 0x1, P0 ;  /* 0x000000001f037211 */ /* 0x000fe200000f0eff */
[----:B------:R-:W1:Y:S01]  /*0f20*/  LDC.64 R10, c[0x0][0x2b0] ;  /* 0x0000ac00ff0a7b82 */ /* 0x000e620000000a00 */
[----:B------:R-:W-:Y:S01]  /*0f30*/  FSETP.NEU.FTZ.AND P0, PT, R30, -INF , PT ;  /* 0xff8000001e00780b */ /* 0x000fe20003f1d000 */
[C---:B0-----:R-:W-:Y:S02]  /*0f40*/  IMAD R0, R6.reuse, UR10, RZ ;  /* 0x0000000a06007c24 */ /* 0x041fe4000f8e02ff */
[----:B------:R-:W-:-:S04]  /*0f50*/  IMAD.WIDE.U32 R2, R6, UR8, R2 ;  /* 0x0000000806027c25 */ /* 0x000fc8000f8e0002 */
[----:B------:R-:W-:Y:S02]  /*0f60*/  IMAD R7, R7, UR8, R0 ;  /* 0x0000000807077c24 */ /* 0x000fe4000f8e0200 */
[----:B-1----:R-:W-:Y:S02]  /*0f70*/  IMAD R0, R10, UR11, RZ ;  /* 0x0000000b0a007c24 */ /* 0x002fe4000f8e02ff */
[----:B------:R-:W-:Y:S02]  /*0f80*/  IMAD.IADD R3, R3, 0x1, R7 ;  /* 0x0000000103037824 */ /* 0x000fe400078e0207 */
[----:B------:R-:W-:Y:S02]  /*0f90*/  IMAD R7, R11, UR9, R0 ;  /* 0x000000090b077c24 */ /* 0x000fe4000f8e0200 */
[----:B------:R-:W-:Y:S01]  /*0fa0*/  FMUL.FTZ R0, R30, 1.4426950216293334961 ;  /* 0x3fb8aa3b1e007820 */ /* 0x000fe20000410000 */
[----:B------:R-:W-:-:S05]  /*0fb0*/  IMAD.WIDE.U32 R2, R10, UR9, R2 ;  /* 0x000000090a027c25 */ /* 0x000fca000f8e0002 */
[----:B------:R-:W-:Y:S02]  /*0fc0*/  IADD3 R3, R3, R7, RZ ;  /* 0x0000000703037210 */ /* 0x000fe40007ffe0ff */
[----:B------:R-:W-:-:S04]  /*0fd0*/  LEA R6, P1, R2, UR4, 0x2 ;  /* 0x0000000402067c11 */ /* 0x000fc8000f8210ff */
[----:B------:R-:W-:Y:S02]  /*0fe0*/  LEA.HI.X R7, R2, UR5, R3, 0x2, P1 ;  /* 0x0000000502077c11 */ /* 0x000fe400088f1403 */
[----:B------:R-:W-:-:S05]  /*0ff0*/  FSEL R3, R0, RZ, P0 ;  /* 0x000000ff00037208 */ /* 0x000fca0000000000 */
[----:B------:R0:W-:Y:S02]  /*1000*/  STG.E desc[UR6][R6.64], R3 ;  /* 0x0000000306007986 */ /* 0x0001e4000c101906 */
.L_x_2671:
[----:B------:R-:W-:Y:S05]  /*1010*/  BSYNC B0 ;  /* 0x0000000000007941 */ /* 0x000fea0003800000 */
.L_x_2670:
[----:B------:R-:W-:Y:S01]  /*1020*/  ULDC.64 UR12, c[0x0][0x2e8] ;  /* 0x0000ba00000c7ab9 */ /* 0x000fe20000000a00 */
[----:B------:R-:W-:Y:S01]  /*1030*/  ULDC.64 UR4, c[0x0][0x2b8] ;  /* 0x0000ae0000047ab9 */ /* 0x000fe20000000a00 */
[----:B------:R-:W-:Y:S02]  /*1040*/  ISETP.NE.U32.AND P0, PT, RZ, UR12, PT ;  /* 0x0000000cff007c0c */ /* 0x000fe4000bf05070 */
[C---:B------:R-:W-:Y:S02]  /*1050*/  LEA R2, P1, R4.reuse, UR4, 0x2 ;  /* 0x0000000404027c11 */ /* 0x040fe4000f8210ff */
[----:B------:R-:W-:Y:S02]  /*1060*/  ISETP.NE.AND.EX P0, PT, RZ, UR13, PT, P0 ;  /* 0x0000000dff007c0c */ /* 0x000fe4000bf05300 */
[----:B0-----:R-:W-:Y:S02]  /*1070*/  LEA.HI.X R3, R4, UR5, R9, 0x2, P1 ;  /* 0x0000000504037c11 */ /* 0x001fe400088f1409 */
[----:B------:R-:W-:-:S03]  /*1080*/  ISETP.NE.OR P0, PT, R28, RZ, !P0 ;  /* 0x000000ff1c00720c */ /* 0x000fc60004705670 */
[----:B------:R0:W-:Y:S04]  /*1090*/  STG.E.128 desc[UR6][R2.64], RZ ;  /* 0x000000ff02007986 */ /* 0x0001e8000c101d06 */
[----:B------:R0:W-:Y:S04]  /*10a0*/  STG.E.128 desc[UR6][R2.64+0x1000], RZ ;  /* 0x001000ff02007986 */ /* 0x0001e8000c101d06 */
[----:B------:R0:W-:Y:S04]  /*10b0*/  STG.E.128 desc[UR6][R2.64+0x2000], RZ ;  /* 0x002000ff02007986 */ /* 0x0001e8000c101d06 */
[----:B------:R0:W-:Y:S04]  /*10c0*/  STG.E.128 desc[UR6][R2.64+0x3000], RZ ;  /* 0x003000ff02007986 */ /* 0x0001e8000c101d06 */
[----:B------:R0:W-:Y:S04]  /*10d0*/  STG.E.128 desc[UR6][R2.64+0x4000], RZ ;  /* 0x004000ff02007986 */ /* 0x0001e8000c101d06 */
[----:B------:R0:W-:Y:S01]  /*10e0*/  STG.E.128 desc[UR6][R2.64+0x5000], RZ ;  /* 0x005000ff02007986 */ /* 0x0001e2000c101d06 */
[----:B------:R-:W-:Y:S05]  /*10f0*/  @P0 EXIT ;  /* 0x000000000000094d */ /* 0x000fea0003800000 */
[----:B------:R-:W1:Y:S08]  /*1100*/  LDC R0, c[0x0][0x2e0] ;  /* 0x0000b800ff007b82 */ /* 0x000e700000000800 */
[----:B------:R-:W2:Y:S08]  /*1110*/  LDC R4, c[0x0][0x220] ;  /* 0x00008800ff047b82 */ /* 0x000eb00000000800 */
[----:B0-----:R-:W0:Y:S01]  /*1120*/  LDC.64 R2, c[0x0][0x2e8] ;  /* 0x0000ba00ff027b82 */ /* 0x001e220000000a00 */
[----:B-1----:R-:W-:-:S04]  /*1130*/  IMAD R33, R33, R0, UR9 ;  /* 0x0000000921217e24 */ /* 0x002fc8000f8e0200 */
[----:B--2---:R-:W-:-:S04]  /*1140*/  IMAD R33, R33, R4, UR8 ;  /* 0x0000000821217e24 */ /* 0x004fc8000f8e0204 */
[----:B0-----:R-:W-:-:S05]  /*1150*/  IMAD.WIDE R2, R33, 0x4, R2 ;  /* 0x0000000421027825 */ /* 0x001fca00078e0202 */
[----:B------:R-:W-:Y:S01]  /*1160*/  STG.E desc[UR6][R2.64], RZ ;  /* 0x000000ff02007986 */ /* 0x000fe2000c101906 */
[----:B------:R-:W-:Y:S05]  /*1170*/  EXIT ;  /* 0x000000000000794d */ /* 0x000fea0003800000 */
.L_x_2672:
        /* <DEDUP_REMOVED lines=16> */
.L_x_3313:


//--------------------- .text._ZN7cutlass13device_kernelIN5flash11enable_sm90INS1_16FlashAttnBwdSm90INS1_25CollectiveMainloopBwdSm90ILi2ELi2ELi2EN4cute5tupleIJNS5_1CILi1EEES8_S8_EEENS6_IJNS7_ILi64EEENS7_ILi128EEENS7_ILi96EEEEEENS_10bfloat16_tEfNS_4arch4Sm90ELb1ELb0ELb0ELb1ELb0ELb1ELb0ELb0ELi2ELi1ELi2ELi1ELb1EEENS1_21CollectiveEpilogueBwdISD_SE_SG_Li256ELb1ELb0ELi1EEENS1_25SingleTileBwdLPTSchedulerILb1ELi128ELb0EEEEEEEEEvNT_6ParamsE --------------------------
	.section	.text._ZN7cutlass13device_kernelIN5flash11enable_sm90INS1_16FlashAttnBwdSm90INS1_25CollectiveMainloopBwdSm90ILi2ELi2ELi2EN4cute5tupleIJNS5_1CILi1EEES8_S8_EEENS6_IJNS7_ILi64EEENS7_ILi128EEENS7_ILi96EEEEEENS_10bfloat16_tEfNS_4arch4Sm90ELb1ELb0ELb0ELb1ELb0ELb1ELb0ELb0ELi2ELi1ELi2ELi1ELb1EEENS1_21CollectiveEpilogueBwdISD_SE_SG_Li256ELb1ELb0ELi1EEENS1_25SingleTileBwdLPTSchedulerILb1ELi128ELb0EEEEEEEEEvNT_6ParamsE,"ax",@progbits
	.align	128
.text._ZN7cutlass13device_kernelIN5flash11enable_sm90INS1_16FlashAttnBwdSm90INS1_25CollectiveMainloopBwdSm90ILi2ELi2ELi2EN4cute5tupleIJNS5_1CILi1EEES8_S8_EEENS6_IJNS7_ILi64EEENS7_ILi128EEENS7_ILi96EEEEEENS_10bfloat16_tEfNS_4arch4Sm90ELb1ELb0ELb0ELb1ELb0ELb1ELb0ELb0ELi2ELi1ELi2ELi1ELb1EEENS1_21CollectiveEpilogueBwdISD_SE_SG_Li256ELb1ELb0ELi1EEENS1_25SingleTileBwdLPTSchedulerILb1ELi128ELb0EEEEEEEEEvNT_6ParamsE:
        .type           _ZN7cutlass13device_kernelIN5flash11enable_sm90INS1_16FlashAttnBwdSm90INS1_25CollectiveMainloopBwdSm90ILi2ELi2ELi2EN4cute5tupleIJNS5_1CILi1EEES8_S8_EEENS6_IJNS7_ILi64EEENS7_ILi128EEENS7_ILi96EEEEEENS_10bfloat16_tEfNS_4arch4Sm90ELb1ELb0ELb0ELb1ELb0ELb1ELb0ELb0ELi2ELi1ELi2ELi1ELb1EEENS1_21CollectiveEpilogueBwdISD_SE_SG_Li256ELb1ELb0ELi1EEENS1_25SingleTileBwdLPTSchedulerILb1ELi128ELb0EEEEEEEEEvNT_6ParamsE,@function
        .size           _ZN7cutlass13device_kernelIN5flash11enable_sm90INS1_16FlashAttnBwdSm90INS1_25CollectiveMainloopBwdSm90ILi2ELi2ELi2EN4cute5tupleIJNS5_1CILi1EEES8_S8_EEENS6_IJNS7_ILi64EEENS7_ILi128EEENS7_ILi96EEEEEENS_10bfloat16_tEfNS_4arch4Sm90ELb1ELb0ELb0ELb1ELb0ELb1ELb0ELb0ELi2ELi1ELi2ELi1ELb1EEENS1_21CollectiveEpilogueBwdISD_SE_SG_Li256ELb1ELb0ELi1EEENS1_25SingleTileBwdLPTSchedulerILb1ELi128ELb0EEEEEEEEEvNT_6ParamsE,(.L_x_3314 - _ZN7cutlass13device_kernelIN5flash11enable_sm90INS1_16FlashAttnBwdSm90INS1_25CollectiveMainloopBwdSm90ILi2ELi2ELi2EN4cute5tupleIJNS5_1CILi1EEES8_S8_EEENS6_IJNS7_ILi64EEENS7_ILi128EEENS7_ILi96EEEEEENS_10bfloat16_tEfNS_4arch4Sm90ELb1ELb0ELb0ELb1ELb0ELb1ELb0ELb0ELi2ELi1ELi2ELi1ELb1EEENS1_21CollectiveEpilogueBwdISD_SE_SG_Li256ELb1ELb0ELi1EEENS1_25SingleTileBwdLPTSchedulerILb1ELi128ELb0EEEEEEEEEvNT_6ParamsE)
        .other          _ZN7cutlass13device_kernelIN5flash11enable_sm90INS1_16FlashAttnBwdSm90INS1_25CollectiveMainloopBwdSm90ILi2ELi2ELi2EN4cute5tupleIJNS5_1CILi1EEES8_S8_EEENS6_IJNS7_ILi64EEENS7_ILi128EEENS7_ILi96EEEEEENS_10bfloat16_tEfNS_4arch4Sm90ELb1ELb0ELb0ELb1ELb0ELb1ELb0ELb0ELi2ELi1ELi2ELi1ELb1EEENS1_21CollectiveEpilogueBwdISD_SE_SG_Li256ELb1ELb0ELi1EEENS1_25SingleTileBwdLPTSchedulerILb1ELi128ELb0EEEEEEEEEvNT_6ParamsE,@"STO_CUDA_ENTRY STV_DEFAULT"
_ZN7cutlass13device_kernelIN5flash11enable_sm90INS1_16FlashAttnBwdSm90INS1_25CollectiveMainloopBwdSm90ILi2ELi2ELi2EN4cute5tupleIJNS5_1CILi1EEES8_S8_EEENS6_IJNS7_ILi64EEENS7_ILi128EEENS7_ILi96EEEEEENS_10bfloat16_tEfNS_4arch4Sm90ELb1ELb0ELb0ELb1ELb0ELb1ELb0ELb0ELi2ELi1ELi2ELi1ELb1EEENS1_21CollectiveEpilogueBwdISD_SE_SG_Li256ELb1ELb0ELi1EEENS1_25SingleTileBwdLPTSchedulerILb1ELi128ELb0EEEEEEEEEvNT_6ParamsE:
        /* <DEDUP_REMOVED lines=24> */
.L_x_2674:
[----:B------:R-:W-:Y:S05]  /*0180*/  BSYNC B0 ;  /* 0x0000000000007941 */ /* 0x000fea0003800000 */
.L_x_2673:
        /* <DEDUP_REMOVED lines=37> */
.L_x_2675:
        /* <DEDUP_REMOVED lines=22> */
.L_x_2676:
[----:B------:R-:W-:Y:S01]  /*0540*/  PLOP3.LUT P0, PT, PT, PT, UP0, 0x80, 0x0 ;  /* 0x000000000000781c */ /* 0x000fe20003f0f008 */
[----:B------:R-:W-:Y:S01]  /*0550*/  NOP ;  /* 0x0000000000007918 */ /* 0x000fe20000000000 */
[----:B------:R-:W-:Y:S01]  /*0560*/  ULDC.64 UR46, c[0x0][0x208] ;  /* 0x00008200002e7ab9 */ /* 0x000fe20000000a00 */
[----:B------:R-:W-:Y:S01]  /*0570*/  BSSY B6, `(.L_x_2677) ;  /* 0x0000a4f000067945 */ /* 0x000fe20003800000 */
[----:B-12-4-:R-:W-:Y:S09]  /*0580*/  BAR.SYNC.DEFER_BLOCKING 0x0 ;  /* 0x0000000000007b1d */ /* 0x016ff20000010000 */
[----:B------:R-:W-:Y:S05]  /*0590*/  @!P0 BRA `(.L_x_2678) ;  /* 0x00000060003c8947 */ /* 0x000fea0003800000 */
.L_x_2679:
        /* <DEDUP_REMOVED lines=32> */
.L_x_2680:
[----:B------:R-:W-:Y:S01]  /*07a0*/  ULDC UR7, c[0x0][0x8c4] ;  /* 0x0002310000077ab9 */ /* 0x000fe20000000800 */
[----:B------:R-:W-:Y:S01]  /*07b0*/  UMOV UR36, UR10 ;  /* 0x0000000a00247c82 */ /* 0x000fe20008000000 */
[----:B------:R-:W-:-:S11]  /*07c0*/  UISETP.NE.AND UP0, UPT, UR7, 0x1, UPT ;  /* 0x000000010700788c */ /* 0x000fd6000bf05270 */
[----:B------:R-:W-:Y:S02]  /*07d0*/  @UP0 ULDC.64 UR8, c[0x0][0x8c8] ;  /* 0x0002320000080ab9 */ /* 0x000fe40000000a00 */
[----:B------:R-:W-:-:S04]  /*07e0*/  UIMAD.WIDE.U32 UR4, UR10, UR8, URZ ;  /* 0x000000080a0472a5 */ /* 0x000fc8000f8e003f */
[----:B------:R-:W-:-:S04]  /*07f0*/  @UP0 USHF.R.U32.HI UR36, URZ, UR9, UR5 ;  /* 0x000000093f240299 */ /* 0x000fc80008011605 */
[----:B------:R-:W-:-:S12]  /*0800*/  UIMAD UR4, UR36, UR7, URZ ;  /* 0x00000007240472a4 */ /* 0x000fd8000f8e023f */
.L_x_2681:
        /* <DEDUP_REMOVED lines=9> */
[----:B------:R-:W-:-:S03]  /*08a0*/  @UP0 USHF.R.U32.HI UR39, URZ, UR7, UR5 ;  /* 0x000000073f270299 */ /* 0x000fc60008011605 */
[----:B------:R-:W-:Y:S02]  /*08b0*/  ULDC.64 UR4, c[0x0][0x8f8] ;  /* 0x00023e0000047ab9 */ /* 0x000fe40000000a00 */
[----:B------:R-:W-:Y:S01]  /*08c0*/  ISETP.NE.U32.AND P0, PT, RZ, UR4, PT ;  /* 0x00000004ff007c0c */ /* 0x000fe2000bf05070 */
[----:B------:R-:W-:-:S03]  /*08d0*/  UIADD3 UR4, -UR39, URZ, URZ ;  /* 0x0000003f27047290 */ /* 0x000fc6000fffe13f */
[----:B------:R-:W-:Y:S01]  /*08e0*/  ISETP.NE.AND.EX P0, PT, RZ, UR5, PT, P0 ;  /* 0x00000005ff007c0c */ /* 0x000fe2000bf05300 */
[----:B------:R-:W-:-:S12]  /*08f0*/  UIMAD UR37, UR37, UR4, UR6 ;  /* 0x00000004252572a4 */ /* 0x000fd8000f8e0206 */
        /* <DEDUP_REMOVED lines=8> */
.L_x_2682:
        /* <DEDUP_REMOVED lines=14> */
.L_x_2684:
[----:B------:R-:W-:-:S05]  /*0a60*/  ULDC UR4, c[0x0][0x8ec] ;  /* 0x00023b0000047ab9 */ /* 0x000fca0000000800 */
.L_x_2683:
[----:B------:R-:W-:-:S04]  /*0a70*/  UIADD3 UR4, UR4, 0x7f, URZ ;  /* 0x0000007f04047890 */ /* 0x000fc8000fffe03f */
[----:B------:R-:W-:-:S04]  /*0a80*/  USHF.R.S32.HI UR5, URZ, 0x1f, UR4 ;  /* 0x0000001f3f057899 */ /* 0x000fc80008011404 */
[----:B------:R-:W-:-:S04]  /*0a90*/  ULEA.HI UR5, UR5, UR4, URZ, 0x7 ;  /* 0x0000000405057291 */ /* 0x000fc8000f8f383f */
[----:B------:R-:W-:-:S04]  /*0aa0*/  USHF.R.S32.HI UR5, URZ, 0x7, UR5 ;  /* 0x000000073f057899 */ /* 0x000fc80008011405 */
[----:B------:R-:W-:-:S04]  /*0ab0*/  UISETP.GE.AND UP0, UPT, UR36, UR5, UPT ;  /* 0x000000052400728c */ /* 0x000fc8000bf06270 */
[----:B------:R-:W-:-:S06]  /*0ac0*/  USEL UR39, UR39, 0xffffffff, !UP0 ;  /* 0xffffffff27277887 */ /* 0x000fcc000c000000 */
[----:B------:R-:W-:-:S13]  /*0ad0*/  ISETP.LE.AND P0, PT, RZ, UR39, PT ;  /* 0x00000027ff007c0c */ /* 0x000fda000bf03270 */
[----:B------:R-:W-:Y:S05]  /*0ae0*/  @!P0 BRA `(.L_x_2685) ;  /* 0x0000009c00dc8947 */ /* 0x000fea0003800000 */
[----:B------:R-:W1:Y:S01]  /*0af0*/  S2R R0, SR_TID.X ;  /* 0x0000000000007919 */ /* 0x000e620000002100 */
[----:B------:R-:W-:Y:S01]  /*0b00*/  ULDC.64 UR4, c[0x0][0x780] ;  /* 0x0001e00000047ab9 */ /* 0x000fe20000000a00 */
[----:B------:R-:W-:Y:S01]  /*0b10*/  USHF.R.S32.HI UR40, URZ, 0x1f, UR37 ;  /* 0x0000001f3f287899 */ /* 0x000fe20008011425 */
[----:B------:R-:W-:Y:S01]  /*0b20*/  ISETP.NE.U32.AND P0, PT, RZ, UR4, PT ;  /* 0x00000004ff007c0c */ /* 0x000fe2000bf05070 */
[----:B------:R-:W-:-:S03]  /*0b30*/  ULDC UR44, c[0x0][0x290] ;  /* 0x0000a400002c7ab9 */ /* 0x000fc60000000800 */
        /* <DEDUP_REMOVED lines=10> */
.L_x_2686:
        /* <DEDUP_REMOVED lines=14> */
.L_x_2687:
        /* <DEDUP_REMOVED lines=11> */
.L_x_2688:
        /* <DEDUP_REMOVED lines=13> */
.L_x_2689:
[----:B------:R-:W-:Y:S01]  /*0e40*/  UIADD3 UR5, UR41, -UR44, URZ ;  /* 0x8000002c29057290 */ /* 0x000fe2000fffe03f */
[----:B------:R-:W-:Y:S01]  /*0e50*/  PLOP3.LUT P0, PT, PT, PT, PT, 0x80, 0x0 ;  /* 0x000000000000781c */ /* 0x000fe20003f0f070 */
[----:B------:R-:W-:Y:S01]  /*0e60*/  ULDC UR6, c[0x0][0x74c] ;  /* 0x0001d30000067ab9 */ /* 0x000fe20000000800 */
[----:B------:R-:W-:Y:S01]  /*0e70*/  UIADD3 UR4, UR41, 0x3f, URZ ;  /* 0x0000003f29047890 */ /* 0x000fe2000fffe03f */
[----:B------:R-:W-:Y:S01]  /*0e80*/  CS2R R70, SRZ ;  /* 0x0000000000467805 */ /* 0x000fe2000001ff00 */
[----:B------:R-:W-:Y:S01]  /*0e90*/  ULEA UR5, UR36, UR5, 0x7 ;  /* 0x0000000524057291 */ /* 0x000fe2000f8e383f */
[----:B------:R-:W-:Y:S02]  /*0ea0*/  CS2R R68, SRZ ;  /* 0x0000000000447805 */ /* 0x000fe4000001ff00 */
[----:B------:R-:W-:Y:S02]  /*0eb0*/  CS2R R66, SRZ ;  /* 0x0000000000427805 */ /* 0x000fe4000001ff00 */
[----:B------:R-:W-:Y:S01]  /*0ec0*/  CS2R R64, SRZ ;  /* 0x0000000000407805 */ /* 0x000fe2000001ff00 */
[----:B------:R-:W-:Y:S01]  /*0ed0*/  UIADD3 UR5, UR5, -UR6, URZ ;  /* 0x8000000605057290 */ /* 0x000fe2000fffe03f */
[----:B------:R-:W-:-:S02]  /*0ee0*/  CS2R R62, SRZ ;  /* 0x00000000003e7805 */ /* 0x000fc4000001ff00 */
[----:B------:R-:W-:Y:S02]  /*0ef0*/  CS2R R60, SRZ ;  /* 0x00000000003c7805 */ /* 0x000fe4000001ff00 */
[----:B------:R-:W-:Y:S01]  /*0f00*/  CS2R R58, SRZ ;  /* 0x00000000003a7805 */ /* 0x000fe2000001ff00 */
[----:B------:R-:W-:Y:S01]  /*0f10*/  USHF.R.S32.HI UR6, URZ, 0x1f, UR5 ;  /* 0x0000001f3f067899 */ /* 0x000fe20008011405 */
[----:B------:R-:W-:Y:S02]  /*0f20*/  CS2R R56, SRZ ;  /* 0x0000000000387805 */ /* 0x000fe4000001ff00 */
        /* <DEDUP_REMOVED lines=69> */
.L_x_2692:
        /* <DEDUP_REMOVED lines=15> */
.L_x_2691:
        /* <DEDUP_REMOVED lines=22> */
.L_x_2694:
        /* <DEDUP_REMOVED lines=15> */
.L_x_2693:
[----:B------:R-:W-:Y:S01]  /*16c0*/  SHF.R.S32.HI R23, RZ, 0x1f, R22 ;  /* 0x0000001fff177819 */ /* 0x000fe20000011416 */
[----:B------:R-:W-:-:S03]  /*16d0*/  UMOV UR4, 0xffffffff ;  /* 0xffffffff00047882 */ /* 0x000fc60000000000 */
[----:B------:R-:W-:-:S04]  /*16e0*/  LEA.HI R0, R23, R22, RZ, 0x7 ;  /* 0x0000001617007211 */ /* 0x000fc800078f38ff */
[----:B------:R-:W-:Y:S01]  /*16f0*/  SHF.R.S32.HI R19, RZ, 0x7, R0 ;  /* 0x00000007ff137819 */ /* 0x000fe20000011400 */
[----:B------:R-:W-:Y:S06]  /*1700*/  BRA.DIV UR4, `(.L_x_2695) ;  /* 0x0000009204dc7947 */ /* 0x000fec000b800000 */
[----:B------:R1:W2:Y:S02]  /*1710*/  SHFL.IDX PT, R14, R19, RZ, 0x1f ;  /* 0x00001fff130e7589 */ /* 0x0002a400000e0000 */
.L_x_2792:
        /* <DEDUP_REMOVED lines=15> */
.L_x_2696:
        /* <DEDUP_REMOVED lines=19> */
.L_x_2698:
        /* <DEDUP_REMOVED lines=35> */
[----:B------:R-:W-:Y:S01]  /*1b70*/  UIMAD UR44, UR36, -0x80, UR44 ;  /* 0xffffff80242c78a4 */ /* 0x000fe2000f8e022c */
[----:B------:R-:W-:Y:S01]  /*1b80*/  LEA.HI R25, R25, R24, RZ, 0x5 ;  /* 0x0000001819197211 */ /* 0x000fe200078f28ff */
[----:B------:R-:W-:Y:S01]  /*1b90*/  IMAD.SHL.U32 R7, R7, 0x10, RZ ;  /* 0x0000001007077824 */ /* 0x000fe200078e00ff */
[--C-:B------:R-:W-:Y:S01]  /*1ba0*/  SHF.R.S32.HI R3, RZ, 0x2, R26.reuse ;  /* 0x00000002ff037819 */ /* 0x100fe2000001141a */
[----:B------:R-:W2:Y:S01]  /*1bb0*/  LDSM.16.M88.4 R184, [R5+0x6000] ;  /* 0x0060000005b8783b */ /* 0x000ea20000000200 */
[----:B------:R-:W-:Y:S01]  /*1bc0*/  SHF.R.S32.HI R26, RZ, 0x1f, R26 ;  /* 0x0000001fff1a7819 */ /* 0x000fe2000001141a */
[----:B------:R-:W-:Y:S01]  /*1bd0*/  IMAD.U32 R6, RZ, RZ, UR44 ;  /* 0x0000002cff067e24 */ /* 0x000fe2000f8e00ff */
[----:B------:R-:W-:Y:S01]  /*1be0*/  SHF.R.S32.HI R25, RZ, 0x5, R25 ;  /* 0x00000005ff197819 */ /* 0x000fe20000011419 */
[----:B------:R-:W3:Y:S01]  /*1bf0*/  LDSM.16.M88.4 R188, [R5+0x8000] ;  /* 0x0080000005bc783b */ /* 0x000ee20000000200 */
[----:B------:R-:W-:-:S02]  /*1c00*/  LEA.HI R22, R23, R22, RZ, 0x3 ;  /* 0x0000001617167211 */ /* 0x000fc400078f18ff */
[----:B------:R-:W-:Y:S02]  /*1c10*/  CS2R R70, SRZ ;  /* 0x0000000000467805 */ /* 0x000fe4000001ff00 */
[----:B------:R-:W-:Y:S01]  /*1c20*/  LOP3.LUT R7, R0, 0x30, R7, 0xf8, !PT ;  /* 0x0000003000077812 */ /* 0x000fe200078ef807 */
[----:B------:R-:W-:Y:S01]  /*1c30*/  IMAD R25, R25, -0x10, R6 ;  /* 0xfffffff019197824 */ /* 0x000fe200078e0206 */
[----:B------:R-:W-:Y:S01]  /*1c40*/  LEA.HI R26, R26, R3, RZ, 0x3 ;  /* 0x000000031a1a7211 */ /* 0x000fe200078f18ff */
[----:B------:R4:W2:Y:S01]  /*1c50*/  LDSM.16.M88.4 R192, [R5+0xa000] ;  /* 0x00a0000005c0783b */ /* 0x0008a20000000200 */
[----:B------:R-:W-:Y:S02]  /*1c60*/  LOP3.LUT R7, R7, 0x8, R22, 0xf8, !PT ;  /* 0x0000000807077812 */ /* 0x000fe400078ef816 */
[----:B------:R-:W-:Y:S02]  /*1c70*/  CS2R R68, SRZ ;  /* 0x0000000000447805 */ /* 0x000fe4000001ff00 */
[----:B------:R-:W-:-:S02]  /*1c80*/  LOP3.LUT R26, R26, 0xfffffff8, RZ, 0xc0, !PT ;  /* 0xfffffff81a1a7812 */ /* 0x000fc400078ec0ff */
[----:B------:R-:W-:Y:S02]  /*1c90*/  CS2R R66, SRZ ;  /* 0x0000000000427805 */ /* 0x000fe4000001ff00 */
[----:B------:R-:W-:Y:S02]  /*1ca0*/  SHF.R.U32.HI R0, RZ, 0x3, R0 ;  /* 0x00000003ff007819 */ /* 0x000fe40000011600 */
[----:B------:R-:W-:Y:S02]  /*1cb0*/  CS2R R64, SRZ ;  /* 0x0000000000407805 */ /* 0x000fe4000001ff00 */
[----:B------:R-:W-:Y:S01]  /*1cc0*/  IADD3 R25, R25, R26, -R3 ;  /* 0x0000001a19197210 */ /* 0x000fe20007ffe803 */
[----:B------:R-:W-:Y:S01]  /*1cd0*/  IMAD R3, R19, 0x8, R4 ;  /* 0x0000000813037824 */ /* 0x000fe200078e0204 */
[----:B------:R-:W-:Y:S02]  /*1ce0*/  LOP3.LUT R0, R7, R0, RZ, 0x3c, !PT ;  /* 0x0000000007007212 */ /* 0x000fe400078e3cff */
[----:B------:R-:W-:-:S02]  /*1cf0*/  CS2R R62, SRZ ;  /* 0x00000000003e7805 */ /* 0x000fc4000001ff00 */
[----:B------:R-:W-:Y:S02]  /*1d00*/  LEA.HI R6, R19, R19, RZ, 0x1 ;  /* 0x0000001313067211 */ /* 0x000fe400078f08ff */
[----:B------:R-:W-:Y:S02]  /*1d10*/  CS2R R60, SRZ ;  /* 0x00000000003c7805 */ /* 0x000fe4000001ff00 */
[----:B------:R-:W-:Y:S01]  /*1d20*/  CS2R R58, SRZ ;  /* 0x00000000003a7805 */ /* 0x000fe2000001ff00 */
[----:B------:R-:W-:Y:S01]  /*1d30*/  IMAD.U32 R3, R3, 0x200, R0 ;  /* 0x0000020003037824 */ /* 0x000fe200078e0000 */
[----:B------:R-:W-:Y:S01]  /*1d40*/  LOP3.LUT R6, R6, 0xfffffffe, RZ, 0xc0, !PT ;  /* 0xfffffffe06067812 */ /* 0x000fe200078ec0ff */
[----:B------:R-:W-:Y:S01]  /*1d50*/  IMAD.MOV.U32 R0, RZ, RZ, 0x20 ;  /* 0x00000020ff007424 */ /* 0x000fe200078e00ff */
[----:B------:R-:W-:Y:S02]  /*1d60*/  CS2R R56, SRZ ;  /* 0x0000000000387805 */ /* 0x000fe4000001ff00 */
[----:B------:R-:W-:-:S02]  /*1d70*/  CS2R R54, SRZ ;  /* 0x0000000000367805 */ /* 0x000fc4000001ff00 */
        /* <DEDUP_REMOVED lines=52> */
[----:B-1234-:R-:W-:-:S09]  /*20c0*/  ULDC UR6, c[0x0][0x744] ;  /* 0x0001d10000067ab9 */ /* 0x01efd20000000800 */
.L_x_2709:
[----:B------:R-:W-:-:S06]  /*20d0*/  UISETP.NE.AND UP0, UPT, UR12, 0x3, UPT ;  /* 0x000000030c00788c */ /* 0x000fcc000bf05270 */
[----:B------:R-:W-:-:S13]  /*20e0*/  PLOP3.LUT P0, PT, PT, PT, UP0, 0x80, 0x0 ;  /* 0x000000000000781c */ /* 0x000fda0003f0f008 */
[----:B-1----:R-:W-:Y:S05]  /*20f0*/  @!P0 BRA `(.L_x_2699) ;  /* 0x0000000000048947 */ /* 0x002fea0003800000 */
[----:B------:R-:W-:Y:S01]  /*2100*/  BPT.TRAP 0x1 ;  /* 0x000000040000795c */ /* 0x000fe20000300000 */
.L_x_2699:
[----:B------:R-:W-:Y:S01]  /*2110*/  R2UR UR7, R2 ;  /* 0x00000000020772ca */ /* 0x000fe200000e0000 */
[----:B------:R-:W-:-:S05]  /*2120*/  IMAD.U32 R6, RZ, RZ, UR4 ;  /* 0x00000004ff067e24 */ /* 0x000fca000f8e00ff */
[----:B------:R-:W-:-:S07]  /*2130*/  SHF.L.U32 R6, R6, 0x1f, RZ ;  /* 0x0000001f06067819 */ /* 0x000fce00000006ff */
[----:B------:R-:W-:-:S09]  /*2140*/  ULEA UR7, UR5, UR7, 0x3 ;  /* 0x0000000705077291 */ /* 0x000fd2000f8e183f */
[----:B------:R1:W2:Y:S01]  /*2150*/  SYNCS.PHASECHK.TRANS64.TRYWAIT P1, [UR7+0x26810], R6 ;  /* 0x02681006ff0075a7 */ /* 0x0002a20008020147 */
[----:B------:R-:W-:Y:S05]  /*2160*/  @!P0 BRA `(.L_x_2700) ;  /* 0x0000000000048947 */ /* 0x000fea0003800000 */
[----:B------:R-:W-:Y:S01]  /*2170*/  BPT.TRAP 0x1 ;  /* 0x000000040000795c */ /* 0x000fe20000300000 */
.L_x_2700:
[----:B--2---:R-:W-:Y:S05]  /*2180*/  @P1 BRA `(.L_x_2701) ;  /* 0x0000000000081947 */ /* 0x004fea0003800000 */
[----:B------:R-:W2:Y:S02]  /*2190*/  SYNCS.PHASECHK.TRANS64.TRYWAIT P1, [UR7+0x26810], R6 ;  /* 0x02681006ff0075a7 */ /* 0x000ea40008020147 */
[----:B--2---:R-:W-:Y:S05]  /*21a0*/  @!P1 BRA `(.L_x_2702) ;  /* 0x0000008800689947 */ /* 0x004fea0003800000 */
.L_x_2701:
[----:B------:R-:W-:Y:S01]  /*21b0*/  R2UR UR8, R2 ;  /* 0x00000000020872ca */ /* 0x000fe200000e0000 */
[----:B--2---:R-:W-:Y:S01]  /*21c0*/  IMAD R5, R17, 0x800, R2 ;  /* 0x0000080011057824 */ /* 0x004fe200078e0202 */
[----:B------:R-:W-:Y:S01]  /*21d0*/  WARPGROUP.ARRIVE ;  /* 0x00000000000079c5 */ /* 0x000fe20000000000 */
[----:B------:R-:W-:-:S03]  /*21e0*/  UMOV UR11, 0x80000020 ;  /* 0x80000020000b7882 */ /* 0x000fc60000000000 */
        /* <DEDUP_REMOVED lines=11> */
[----:B------:R-:W-:Y:S01]  /*22a0*/  UIMAD UR14, UR5, 0x300, UR14 ;  /* 0x00000300050e78a4 */ /* 0x000fe2000f8e020e */
[----:B------:R-:W-:-:S04]  /*22b0*/  UMOV UR9, 0xc0000010 ;  /* 0xc000001000097882 */ /* 0x000fc80000000000 */
        /* <DEDUP_REMOVED lines=49> */
.L_x_2703:
[----:B------:R1:W1:Y:S01]  /*25d0*/  SYNCS.PHASECHK.TRANS64.TRYWAIT P1, [UR7+0x26830], R6 ;  /* 0x02683006ff0075a7 */ /* 0x0002620008020147 */
[----:B------:R-:W-:Y:S05]  /*25e0*/  @!P0 BRA `(.L_x_2704) ;  /* 0x0000000000048947 */ /* 0x000fea0003800000 */
[----:B------:R-:W-:Y:S01]  /*25f0*/  BPT.TRAP 0x1 ;  /* 0x000000040000795c */ /* 0x000fe20000300000 */
.L_x_2704:
[----:B-1----:R-:W-:Y:S05]  /*2600*/  @P1 BRA `(.L_x_2705) ;  /* 0x0000000000081947 */ /* 0x002fea0003800000 */
[----:B------:R-:W1:Y:S02]  /*2610*/  SYNCS.PHASECHK.TRANS64.TRYWAIT P1, [UR7+0x26830], R6 ;  /* 0x02683006ff0075a7 */ /* 0x000e640008020147 */
[----:B-1----:R-:W-:Y:S05]  /*2620*/  @!P1 BRA `(.L_x_2706) ;  /* 0x0000008400609947 */ /* 0x002fea0003800000 */
.L_x_2705:
[----:B------:R-:W-:Y:S01]  /*2630*/  R2UR UR8, R2 ;  /* 0x00000000020872ca */ /* 0x000fe200000e0000 */
[----:B------:R-:W-:Y:S01]  /*2640*/  WARPGROUP.ARRIVE ;  /* 0x00000000000079c5 */ /* 0x000fe20000000000 */
[----:B------:R-:W-:Y:S01]  /*2650*/  UMOV UR11, 0x80000020 ;  /* 0x80000020000b7882 */ /* 0x000fe20000000000 */
[----:B------:R-:W-:-:S10]  /*2660*/  ISETP.GT.AND P1, PT, R4, RZ, PT ;  /* 0x000000ff0400720c */ /* 0x000fd40003f24270 */
[----:B------:R-:W-:-:S04]  /*2670*/  UIADD3 UR8, UR8, 0x18000, URZ ;  /* 0x0001800008087890 */ /* 0x000fc8000fffe03f */
[----:B------:R-:W-:-:S04]  /*2680*/  USHF.R.U32.HI UR8, URZ, 0x4, UR8 ;  /* 0x000000043f087899 */ /* 0x000fc80008011608 */
[----:B------:R-:W-:-:S04]  /*2690*/  ULOP3.LUT UR8, UR8, 0x3fff, URZ, 0xc0, !UPT ;  /* 0x00003fff08087892 */ /* 0x000fc8000f8ec03f */
[----:B------:R-:W-:Y:S02]  /*26a0*/  ULOP3.LUT UR9, UR8, 0x10000, URZ, 0xfc, !UPT ;  /* 0x0001000008097892 */ /* 0x000fe4000f8efc3f */
[----:B------:R-:W-:Y:S02]  /*26b0*/  ULOP3.LUT UR8, UR8, 0x1000000, URZ, 0xfc, !UPT ;  /* 0x0100000008087892 */ /* 0x000fe4000f8efc3f */
[----:B------:R-:W-:Y:S02]  /*26c0*/  UIMAD UR9, UR5, 0x300, UR9 ;  /* 0x00000300050978a4 */ /* 0x000fe4000f8e0209 */
[----:B------:R-:W-:-:S05]  /*26d0*/  UIMAD UR8, UR5, 0x300, UR8 ;  /* 0x00000300050878a4 */ /* 0x000fca000f8e0208 */
[----:B------:R-:W-:-:S04]  /*26e0*/  UMOV UR10, UR9 ;  /* 0x00000009000a7c82 */ /* 0x000fc80008000000 */
        /* <DEDUP_REMOVED lines=102> */
[----:B------:R-:W-:Y:S01]  /*2d50*/  FSEL R155, R162, -INF , !P1 ;  /* 0xff800000a29b7808 */ /* 0x000fe20004800000 */
[----:B------:R-:W5:Y:S01]  /*2d60*/  MUFU.EX2 R168, R168 ;  /* 0x000000a800a87308 */ /* 0x000f620000000800 */
[----:B------:R-:W-:Y:S01]  /*2d70*/  FSEL R154, R163, -INF , !P2 ;  /* 0xff800000a39a7808 */ /* 0x000fe20005000000 */
[----:B------:R-:W-:Y:S01]  /*2d80*/  FFMA.FTZ R212, R181, UR6, -R212 ;  /* 0x00000006b5d47c23 */ /* 0x000fe200080108d4 */
[----:B----4-:R-:W-:Y:S01]  /*2d90*/  FSEL R157, R166, -INF , !P3 ;  /* 0xff800000a69d7808 */ /* 0x010fe20005800000 */
[----:B------:R-:W-:Y:S01]  /*2da0*/  FFMA.FTZ R169, R155, UR6, -R208 ;  /* 0x000000069ba97c23 */ /* 0x000fe200080108d0 */
[----:B------:R-:W-:Y:S01]  /*2db0*/  ISETP.GT.AND P2, PT, R177, 0x19, PT ;  /* 0x00000019b100780c */ /* 0x000fe20003f44270 */
[----:B------:R-:W-:Y:S01]  /*2dc0*/  FFMA.FTZ R163, R154, UR6, -R209 ;  /* 0x000000069aa37c23 */ /* 0x000fe200080108d1 */
[----:B------:R-:W-:Y:S01]  /*2dd0*/  FSEL R180, R171, -INF , !P5 ;  /* 0xff800000abb47808 */ /* 0x000fe20006800000 */
[----:B------:R-:W-:Y:S01]  /*2de0*/  FFMA.FTZ R176, R157, UR6, -R20 ;  /* 0x000000069db07c23 */ /* 0x000fe20008010814 */
[----:B------:R-:W-:Y:S01]  /*2df0*/  FSEL R20, R167, -INF , !P2 ;  /* 0xff800000a7147808 */ /* 0x000fe20005000000 */
[----:B------:R-:W-:Y:S01]  /*2e00*/  MUFU.EX2 R162, R215 ;  /* 0x000000d700a27308 */ /* 0x000fe20000000800 */
[C---:B------:R-:W-:Y:S01]  /*2e10*/  ISETP.GT.AND P1, PT, R177.reuse, 0x28, PT ;  /* 0x00000028b100780c */ /* 0x040fe20003f24270 */
[----:B------:R-:W-:Y:S01]  /*2e20*/  FFMA.FTZ R180, R180, UR6, -R213 ;  /* 0x00000006b4b47c23 */ /* 0x000fe200080108d5 */
[----:B------:R-:W-:-:S02]  /*2e30*/  ISETP.GT.AND P4, PT, R177, 0x29, PT ;  /* 0x00000029b100780c */ /* 0x000fc40003f84270 */
[C---:B------:R-:W-:Y:S02]  /*2e40*/  ISETP.GT.AND P3, PT, R177.reuse, 0x30, PT ;  /* 0x00000030b100780c */ /* 0x040fe40003f64270 */
[C---:B------:R-:W-:Y:S01]  /*2e50*/  ISETP.GT.AND P2, PT, R177.reuse, 0x31, PT ;  /* 0x00000031b100780c */ /* 0x040fe20003f44270 */
[----:B------:R-:W4:Y:S01]  /*2e60*/  MUFU.EX2 R165, R165 ;  /* 0x000000a500a57308 */ /* 0x000f220000000800 */
[C---:B------:R-:W-:Y:S02]  /*2e70*/  ISETP.GT.AND P6, PT, R177.reuse, 0x38, PT ;  /* 0x00000038b100780c */ /* 0x040fe40003fc4270 */
[----:B------:R-:W-:Y:S01]  /*2e80*/  ISETP.GT.AND P5, PT, R177, 0x39, PT ;  /* 0x00000039b100780c */ /* 0x000fe20003fa4270 */
[----:B------:R-:W-:Y:S01]  /*2e90*/  FFMA.FTZ R177, R20, UR6, -R21 ;  /* 0x0000000614b17c23 */ /* 0x000fe20008010815 */
[----:B------:R-:W-:Y:S01]  /*2ea0*/  FSEL R208, R175, -INF , !P4 ;  /* 0xff800000afd07808 */ /* 0x000fe20006000000 */
[----:B------:R-:W-:Y:S02]  /*2eb0*/  WARPGROUP.DEPBAR.LE gsb0, 0x0 ;  /* 0x00008000000079c5 */ /* 0x000fe40000010000 */
[----:B------:R-:W-:Y:S01]  /*2ec0*/  WARPGROUP.ARRIVE ;  /* 0x00000000000079c5 */ /* 0x000fe20000000000 */
[----:B------:R-:W-:Y:S01]  /*2ed0*/  FSEL R175, R178, -INF , !P3 ;  /* 0xff800000b2af7808 */ /* 0x000fe20005800000 */
[----:B------:R-:W-:Y:S01]  /*2ee0*/  FFMA.FTZ R208, R208, UR6, -R23 ;  /* 0x00000006d0d07c23 */ /* 0x000fe20008010817 */
[----:B------:R-:W-:Y:S01]  /*2ef0*/  FSEL R178, R179, -INF , !P2 ;  /* 0xff800000b3b27808 */ /* 0x000fe20005000000 */
[----:B------:R-:W4:Y:S01]  /*2f00*/  MUFU.EX2 R15, R15 ;  /* 0x0000000f000f7308 */ /* 0x000f220000000800 */
[----:B------:R-:W-:Y:S01]  /*2f10*/  FSEL R179, R182, -INF , !P6 ;  /* 0xff800000b6b37808 */ /* 0x000fe20007000000 */
[----:B------:R-:W-:Y:S01]  /*2f20*/  HGMMA.64x64x16.F32.BF16 R120, R192, gdesc[UR8], R120, gsb0 ;  /* 0x00e00008c0787df0 */ /* 0x000fe20008001878 */
[----:B------:R-:W-:Y:S01]  /*2f30*/  UIADD3 UR10, UR9, 0x202, URZ ;  /* 0x00000202090a7890 */ /* 0x000fe2000fffe03f */
[----:B------:R-:W-:Y:S01]  /*2f40*/  FSEL R181, R174, -INF , !P1 ;  /* 0xff800000aeb57808 */ /* 0x000fe20004800000 */
[----:B------:R-:W-:Y:S01]  /*2f50*/  UMOV UR11, 0x80000020 ;  /* 0x80000020000b7882 */ /* 0x000fe20000000000 */
[----:B------:R-:W-:Y:S01]  /*2f60*/  FFMA.FTZ R218, R179, UR6, -R218 ;  /* 0x00000006b3da7c23 */ /* 0x000fe200080108da */
[----:B------:R-:W-:Y:S01]  /*2f70*/  FSEL R182, R183, -INF , !P5 ;  /* 0xff800000b7b67808 */ /* 0x000fe20006800000 */
[----:B------:R-:W-:Y:S01]  /*2f80*/  FFMA.FTZ R210, R175, UR6, -R210 ;  /* 0x00000006afd27c23 */ /* 0x000fe200080108d2 */
[----:B------:R-:W-:Y:S01]  /*2f90*/  FFMA.FTZ R22, R181, UR6, -R22 ;  /* 0x00000006b5167c23 */ /* 0x000fe20008010816 */
[----:B------:R-:W-:Y:S01]  /*2fa0*/  FFMA.FTZ R211, R178, UR6, -R211 ;  /* 0x00000006b2d37c23 */ /* 0x000fe200080108d3 */
[----:B------:R-:W-:Y:S01]  /*2fb0*/  MUFU.EX2 R169, R169 ;  /* 0x000000a900a97308 */ /* 0x000fe20000000800 */
[----:B------:R-:W-:Y:S01]  /*2fc0*/  FFMA.FTZ R219, R182, UR6, -R219 ;  /* 0x00000006b6db7c23 */ /* 0x000fe200080108db */
[----:B------:R-:W-:-:S06]  /*2fd0*/  R2UR UR9, R16 ;  /* 0x00000000100972ca */ /* 0x000fcc00000e0000 */
[----:B------:R-:W4:Y:S07]  /*2fe0*/  MUFU.EX2 R22, R22 ;  /* 0x0000001600167308 */ /* 0x000f2e0000000800 */
[----:B------:R-:W-:Y:S01]  /*2ff0*/  USHF.R.U32.HI UR9, URZ, 0x4, UR9 ;  /* 0x000000043f097899 */ /* 0x000fe20008011609 */
[----:B------:R-:W-:Y:S03]  /*3000*/  MUFU.EX2 R163, R163 ;  /* 0x000000a300a37308 */ /* 0x000fe60000000800 */
[----:B------:R-:W-:-:S04]  /*3010*/  ULOP3.LUT UR9, UR9, 0x3fff, URZ, 0xc0, !UPT ;  /* 0x00003fff09097892 */ /* 0x000fc8000f8ec03f */
[----:B------:R-:W-:Y:S01]  /*3020*/  ULOP3.LUT UR9, UR9, 0x10000, URZ, 0xfc, !UPT ;  /* 0x0001000009097892 */ /* 0x000fe2000f8efc3f */
[----:B------:R-:W-:Y:S03]  /*3030*/  MUFU.EX2 R176, R176 ;  /* 0x000000b000b07308 */ /* 0x000fe60000000800 */
[----:B------:R-:W-:-:S03]  /*3040*/  ULEA UR15, UR5, UR9, 0xa ;  /* 0x00000009050f7291 */ /* 0x000fc6000f8e503f */
[----:B------:R-:W-:Y:S02]  /*3050*/  UMOV UR9, 0x40000040 ;  /* 0x4000004000097882 */ /* 0x000fe40000000000 */
        /* <DEDUP_REMOVED lines=17> */
[----:B------:R-:W5:Y:S04]  /*3170*/  LDS.64 R172, [R220+0x1e240] ;  /* 0x01e24000dcac7984 */ /* 0x000f680000000a00 */
[----:B------:R-:W4:Y:S04]  /*3180*/  LDS.64 R156, [R220+0x1e260] ;  /* 0x01e26000dc9c7984 */ /* 0x000f280000000a00 */
[----:B------:R-:W4:Y:S04]  /*3190*/  LDS.64 R166, [R220+0x1e280] ;  /* 0x01e28000dca67984 */ /* 0x000f280000000a00 */
[----:B------:R-:W4:Y:S04]  /*31a0*/  LDS.64 R20, [R220+0x1e2a0] ;  /* 0x01e2a000dc147984 */ /* 0x000f280000000a00 */
[----:B------:R-:W4:Y:S04]  /*31b0*/  LDS.64 R170, [R220+0x1e2c0] ;  /* 0x01e2c000dcaa7984 */ /* 0x000f280000000a00 */
        /* <DEDUP_REMOVED lines=12> */
[--C-:B-----5:R-:W-:Y:S01]  /*3280*/  FADD.FTZ R129, R129, -R173.reuse ;  /* 0x800000ad81817221 */ /* 0x120fe20000010000 */
[----:B------:R-:W-:Y:S01]  /*3290*/  FADD.FTZ R126, R131, -R173 ;  /* 0x800000ad837e7221 */ /* 0x000fe20000010000 */
[----:B----4-:R-:W-:Y:S01]  /*32a0*/  FADD.FTZ R131, R134, -R156 ;  /* 0x8000009c86837221 */ /* 0x010fe20000010000 */
        /* <DEDUP_REMOVED lines=101> */
[----:B------:R-:W-:Y:S01]  /*3900*/  R2UR UR10, R5 ;  /* 0x00000000050a72ca */ /* 0x000fe200000e0000 */
[----:B------:R-:W-:-:S12]  /*3910*/  UMOV UR11, 0x80000020 ;  /* 0x80000020000b7882 */ /* 0x000fd80000000000 */
[----:B------:R-:W-:Y:S02]  /*3920*/  USHF.R.U32.HI UR14, URZ, 0x4, UR10 ;  /* 0x000000043f0e7899 */ /* 0x000fe4000801160a */
[----:B------:R-:W-:Y:S02]  /*3930*/  UIADD3 UR10, UR8, 0xc0, URZ ;  /* 0x000000c0080a7890 */ /* 0x000fe4000fffe03f */
[----:B------:R-:W-:Y:S01]  /*3940*/  ULOP3.LUT UR14, UR14, 0x3fff, URZ, 0xc0, !UPT ;  /* 0x00003fff0e0e7892 */ /* 0x000fe2000f8ec03f */
[----:B------:R-:W-:-:S03]  /*3950*/  UMOV UR8, UR15 ;  /* 0x0000000f00087c82 */ /* 0x000fc60008000000 */
[----:B------:R-:W-:Y:S02]  /*3960*/  UIADD3 UR16, UR14, 0x200, URZ ;  /* 0x000002000e107890 */ /* 0x000fe4000fffe03f */
[----:B------:R-:W-:Y:S01]  /*3970*/  UIADD3 UR17, UR14, 0x400, URZ ;  /* 0x000004000e117890 */ /* 0x000fe2000fffe03f */
        /* <DEDUP_REMOVED lines=165> */
.L_x_2707:
        /* <DEDUP_REMOVED lines=45> */
.L_x_2708:
        /* <DEDUP_REMOVED lines=62> */
.L_x_2690:
[----:B------:R-:W-:Y:S05]  /*4a80*/  @P0 BRA `(.L_x_2710) ;  /* 0x00000010007c0947 */ /* 0x000fea0003800000 */
[----:B-1----:R-:W1:Y:S01]  /*4a90*/  S2R R0, SR_TID.X ;  /* 0x0000000000007919 */ /* 0x002e620000002100 */
[----:B------:R-:W2:Y:S01]  /*4aa0*/  S2UR UR5, SR_CgaCtaId ;  /* 0x00000000000579c3 */ /* 0x000ea20000008800 */
[----:B------:R-:W-:Y:S01]  /*4ab0*/  UMOV UR4, 0x400 ;  /* 0x0000040000047882 */ /* 0x000fe20000000000 */
[----:B------:R-:W-:-:S06]  /*4ac0*/  F2FP.BF16.F32.PACK_AB R72, R73, R72 ;  /* 0x000000484948723e */ /* 0x000fcc00000010ff */
[----:B------:R-:W-:Y:S01]  /*4ad0*/  BAR.SYNC.DEFER_BLOCKING 0x1, 0x100 ;  /* 0x0044000000007b1d */ /* 0x000fe20000010000 */
[----:B------:R-:W-:Y:S02]  /*4ae0*/  F2FP.BF16.F32.PACK_AB R73, R75, R74 ;  /* 0x0000004a4b49723e */ /* 0x000fe400000010ff */
[----:B------:R-:W-:Y:S02]  /*4af0*/  F2FP.BF16.F32.PACK_AB R80, R81, R80 ;  /* 0x000000505150723e */ /* 0x000fe400000010ff */
[----:B------:R-:W-:Y:S01]  /*4b00*/  F2FP.BF16.F32.PACK_AB R74, R77, R76 ;  /* 0x0000004c4d4a723e */ /* 0x000fe200000010ff */
[----:B------:R-:W-:Y:S01]  /*4b10*/  ULDC.64 UR8, c[0x0][0x878] ;  /* 0x00021e0000087ab9 */ /* 0x000fe20000000a00 */
[----:B------:R-:W-:Y:S01]  /*4b20*/  F2FP.BF16.F32.PACK_AB R75, R79, R78 ;  /* 0x0000004e4f4b723e */ /* 0x000fe200000010ff */
[----:B------:R-:W-:Y:S01]  /*4b30*/  UISETP.NE.U32.AND UP1, UPT, UR8, URZ, UPT ;  /* 0x0000003f0800728c */ /* 0x000fe2000bf25070 */
[----:B------:R-:W-:Y:S02]  /*4b40*/  F2FP.BF16.F32.PACK_AB R81, R83, R82 ;  /* 0x000000525351723e */ /* 0x000fe400000010ff */
[----:B------:R-:W-:Y:S01]  /*4b50*/  F2FP.BF16.F32.PACK_AB R88, R89, R88 ;  /* 0x000000585958723e */ /* 0x000fe200000010ff */
[----:B------:R-:W-:Y:S01]  /*4b60*/  UISETP.NE.AND.EX UP1, UPT, UR9, URZ, UPT, UP1 ;  /* 0x0000003f0900728c */ /* 0x000fe2000bf25310 */
[----:B------:R-:W-:-:S02]  /*4b70*/  F2FP.BF16.F32.PACK_AB R82, R85, R84 ;  /* 0x000000545552723e */ /* 0x000fc400000010ff */
[----:B------:R-:W-:Y:S02]  /*4b80*/  F2FP.BF16.F32.PACK_AB R83, R87, R86 ;  /* 0x000000565753723e */ /* 0x000fe400000010ff */
[----:B------:R-:W-:Y:S02]  /*4b90*/  F2FP.BF16.F32.PACK_AB R89, R91, R90 ;  /* 0x0000005a5b59723e */ /* 0x000fe400000010ff */
[----:B------:R-:W-:Y:S01]  /*4ba0*/  F2FP.BF16.F32.PACK_AB R96, R97, R96 ;  /* 0x000000606160723e */ /* 0x000fe200000010ff */
[----:B--2---:R-:W-:Y:S01]  /*4bb0*/  ULEA UR7, UR5, UR4, 0x18 ;  /* 0x0000000405077291 */ /* 0x004fe2000f8ec03f */
[----:B------:R-:W-:Y:S02]  /*4bc0*/  F2FP.BF16.F32.PACK_AB R90, R93, R92 ;  /* 0x0000005c5d5a723e */ /* 0x000fe400000010ff */
[----:B------:R-:W-:Y:S01]  /*4bd0*/  F2FP.BF16.F32.PACK_AB R91, R95, R94 ;  /* 0x0000005e5f5b723e */ /* 0x000fe200000010ff */
[----:B------:R-:W-:Y:S01]  /*4be0*/  ULDC.64 UR4, c[0x0][0x870] ;  /* 0x00021c0000047ab9 */ /* 0x000fe20000000a00 */
[----:B------:R-:W-:Y:S01]  /*4bf0*/  F2FP.BF16.F32.PACK_AB R97, R99, R98 ;  /* 0x000000626361723e */ /* 0x000fe200000010ff */
[----:B------:R-:W-:Y:S01]  /*4c00*/  UISETP.NE.U32.AND UP0, UPT, UR4, URZ, UPT ;  /* 0x0000003f0400728c */ /* 0x000fe2000bf05070 */
[----:B-1----:R-:W-:Y:S01]  /*4c10*/  VIADD R9, R0, 0xffffff80 ;  /* 0xffffff8000097836 */ /* 0x002fe20000000000 */
        /* <DEDUP_REMOVED lines=21> */
[----:B------:R-:W-:Y:S01]  /*4d70*/  F2FP.BF16.F32.PACK_AB R106, R109, R108 ;  /* 0x0000006c6d6a723e */ /* 0x000fe200000010ff */
[----:B------:R-:W-:Y:S01]  /*4d80*/  IMAD.SHL.U32 R6, R7, 0x20, RZ ;  /* 0x0000002007067824 */ /* 0x000fe200078e00ff */
[----:B------:R-:W-:-:S02]  /*4d90*/  LOP3.LUT R5, R5, 0xfffffffc, RZ, 0xc0, !PT ;  /* 0xfffffffc05057812 */ /* 0x000fc400078ec0ff */
[----:B------:R-:W-:Y:S02]  /*4da0*/  LOP3.LUT R7, R3, 0x3fffffe, RZ, 0xc0, !PT ;  /* 0x03fffffe03077812 */ /* 0x000fe400078ec0ff */
[----:B------:R-:W-:Y:S01]  /*4db0*/  LOP3.LUT R6, R6, 0x7fffff00, RZ, 0xc0, !PT ;  /* 0x7fffff0006067812 */ /* 0x000fe200078ec0ff */
[----:B------:R-:W-:Y:S01]  /*4dc0*/  IMAD.IADD R5, R4, 0x1, -R5 ;  /* 0x0000000104057824 */ /* 0x000fe200078e0a05 */
[----:B------:R-:W-:Y:S01]  /*4dd0*/  F2FP.BF16.F32.PACK_AB R107, R111, R110 ;  /* 0x0000006e6f6b723e */ /* 0x000fe200000010ff */
[----:B------:R-:W-:Y:S01]  /*4de0*/  IMAD.IADD R7, R2, 0x1, -R7 ;  /* 0x0000000102077824 */ /* 0x000fe200078e0a07 */
[----:B------:R-:W-:Y:S01]  /*4df0*/  F2FP.BF16.F32.PACK_AB R113, R115, R114 ;  /* 0x000000727371723e */ /* 0x000fe200000010ff */
[C---:B------:R-:W-:Y:S01]  /*4e00*/  IMAD.SHL.U32 R4, R5.reuse, 0x40, RZ ;  /* 0x0000004005047824 */ /* 0x040fe200078e00ff */
[----:B------:R-:W-:Y:S01]  /*4e10*/  LOP3.LUT P0, RZ, R5, 0x2, RZ, 0xc0, !PT ;  /* 0x0000000205ff7812 */ /* 0x000fe2000780c0ff */
[----:B------:R-:W-:Y:S01]  /*4e20*/  IMAD R6, R10, 0x200, R6 ;  /* 0x000002000a067824 */ /* 0x000fe200078e0206 */
[----:B------:R-:W-:Y:S01]  /*4e30*/  F2FP.BF16.F32.PACK_AB R24, R25, R24 ;  /* 0x000000181918723e */ /* 0x000fe200000010ff */
[----:B------:R-:W-:Y:S01]  /*4e40*/  IMAD.MOV.U32 R2, RZ, RZ, 0x20 ;  /* 0x00000020ff027424 */ /* 0x000fe200078e00ff */
[----:B------:R-:W-:Y:S01]  /*4e50*/  LOP3.LUT R3, R4, 0xc0, RZ, 0xc0, !PT ;  /* 0x000000c004037812 */ /* 0x000fe200078ec0ff */
[----:B------:R-:W-:Y:S01]  /*4e60*/  IMAD R7, R7, 0x20, R6 ;  /* 0x0000002007077824 */ /* 0x000fe200078e0206 */
[----:B------:R-:W-:-:S02]  /*4e70*/  F2FP.BF16.F32.PACK_AB R114, R117, R116 ;  /* 0x000000747572723e */ /* 0x000fc400000010ff */
[----:B------:R-:W-:Y:S02]  /*4e80*/  LOP3.LUT R0, R3, 0x8, R0, 0xf8, !PT ;  /* 0x0000000803007812 */ /* 0x000fe400078ef800 */
[----:B------:R-:W-:Y:S02]  /*4e90*/  SHF.R.U32.HI R3, RZ, 0x3, R3 ;  /* 0x00000003ff037819 */ /* 0x000fe40000011603 */
[----:B------:R-:W-:Y:S02]  /*4ea0*/  F2FP.BF16.F32.PACK_AB R115, R119, R118 ;  /* 0x000000767773723e */ /* 0x000fe400000010ff */
[----:B------:R-:W-:Y:S02]  /*4eb0*/  LOP3.LUT R0, R0, R3, RZ, 0x3c, !PT ;  /* 0x0000000300007212 */ /* 0x000fe400078e3cff */
[----:B------:R-:W-:Y:S01]  /*4ec0*/  SEL R3, R2, 0xffffffe0, !P0 ;  /* 0xffffffe002037807 */ /* 0x000fe20004000000 */
[----:B------:R-:W-:Y:S01]  /*4ed0*/  IMAD.U32 R2, RZ, RZ, UR4 ;  /* 0x00000004ff027e24 */ /* 0x000fe2000f8e00ff */
        /* <DEDUP_REMOVED lines=8> */
[----:B------:R-:W-:Y:S01]  /*4f60*/  F2FP.BF16.F32.PACK_AB R33, R35, R34 ;  /* 0x000000222321723e */ /* 0x000fe200000010ff */
[----:B------:R-:W-:Y:S01]  /*4f70*/  IMAD.U32 R3, RZ, RZ, UR5 ;  /* 0x00000005ff037e24 */ /* 0x000fe2000f8e00ff */
[----:B------:R-:W-:Y:S01]  /*4f80*/  F2FP.BF16.F32.PACK_AB R40, R41, R40 ;  /* 0x000000282928723e */ /* 0x000fe200000010ff */
[----:B------:R-:W-:Y:S01]  /*4f90*/  STSM.16.M88.4 [R6], R80 ;  /* 0x0000005006007844 */ /* 0x000fe20000000200 */
[----:B------:R-:W-:Y:S01]  /*4fa0*/  F2FP.BF16.F32.PACK_AB R34, R37, R36 ;  /* 0x000000242522723e */ /* 0x000fe200000010ff */
[----:B------:R-:W-:Y:S01]  /*4fb0*/  @UP1 ULDC.64 UR4, c[0x0][0x878] ;  /* 0x00021e0000041ab9 */ /* 0x000fe20000000a00 */
        /* <DEDUP_REMOVED lines=19> */
[----:B------:R-:W-:Y:S01]  /*50f0*/  STSM.16.M88.4 [R0+0x2000], R40 ;  /* 0x0020002800007844 */ /* 0x000fe20000000200 */
        /* <DEDUP_REMOVED lines=8> */
[----:B------:R-:W-:Y:S01]  /*5180*/  PLOP3.LUT P1, PT, PT, PT, UP1, 0x80, 0x0 ;  /* 0x000000000000781c */ /* 0x000fe20003f2f018 */
[----:B------:R-:W-:-:S06]  /*5190*/  @UP1 UIMAD.WIDE UR4, UR39, 0x4, UR4 ;  /* 0x00000004270418a5 */ /* 0x000fcc000f8e0204 */
[----:B------:R-:W-:Y:S01]  /*51a0*/  IMAD.U32 R4, RZ, RZ, UR4 ;  /* 0x00000004ff047e24 */ /* 0x000fe2000f8e00ff */
[----:B------:R-:W3:Y:S01]  /*51b0*/  @P0 LDG.E R11, desc[UR46][R2.64] ;  /* 0x0000002e020b0981 */ /* 0x000ee2000c1e1900 */
[----:B------:R-:W-:-:S05]  /*51c0*/  IMAD.U32 R5, RZ, RZ, UR5 ;  /* 0x00000005ff057e24 */ /* 0x000fca000f8e00ff */
[----:B------:R4:W5:Y:S01]  /*51d0*/  @P1 LDG.E R4, desc[UR46][R4.64] ;  /* 0x0000002e04041981 */ /* 0x000962000c1e1900 */
[CC--:B------:R-:W-:Y:S01]  /*51e0*/  LEA.HI R7, R8.reuse, R9.reuse, RZ, 0x2 ;  /* 0x0000000908077211 */ /* 0x0c0fe200078f10ff */
[----:B------:R-:W-:Y:S01]  /*51f0*/  ULDC UR6, c[0x0][0x808] ;  /* 0x0002020000067ab9 */ /* 0x000fe20000000800 */
[----:B------:R-:W-:Y:S01]  /*5200*/  LEA.HI R8, R8, R9, RZ, 0x3 ;  /* 0x0000000908087211 */ /* 0x000fe200078f18ff */
[----:B------:R-:W-:Y:S01]  /*5210*/  UMOV UR4, URZ ;  /* 0x0000003f00047c82 */ /* 0x000fe20008000000 */
[----:B-1----:R-:W-:Y:S01]  /*5220*/  LOP3.LUT R0, R7, 0x1ffffffc, RZ, 0xc0, !PT ;  /* 0x1ffffffc07007812 */ /* 0x002fe200078ec0ff */
[----:B------:R-:W-:Y:S01]  /*5230*/  UMOV UR5, URZ ;  /* 0x0000003f00057c82 */ /* 0x000fe20008000000 */
[----:B------:R-:W-:Y:S01]  /*5240*/  SHF.R.S32.HI R30, RZ, 0x2, R7 ;  /* 0x00000002ff1e7819 */ /* 0x000fe20000011407 */
[----:B--2---:R-:W-:Y:S02]  /*5250*/  IMAD.SHL.U32 R6, R8, 0x8, RZ ;  /* 0x0000000808067824 */ /* 0x004fe400078e00ff */
[----:B------:R-:W-:Y:S01]  /*5260*/  IMAD.IADD R0, R9, 0x1, -R0 ;  /* 0x0000000109007824 */ /* 0x000fe200078e0a00 */
[----:B------:R-:W-:-:S02]  /*5270*/  LEA.HI R8, R7, R30, RZ, 0x1 ;  /* 0x0000001e07087211 */ /* 0x000fc400078f08ff */
[----:B------:R-:W-:Y:S01]  /*5280*/  LOP3.LUT R7, R6, 0xc0, RZ, 0xc0, !PT ;  /* 0x000000c006077812 */ /* 0x000fe200078ec0ff */
[----:B------:R-:W-:Y:S01]  /*5290*/  IMAD.SHL.U32 R40, R0, 0x8, RZ ;  /* 0x0000000800287824 */ /* 0x000fe200078e00ff */
[----:B----4-:R-:W-:Y:S02]  /*52a0*/  LOP3.LUT R5, R8, 0x3fffffe, RZ, 0xc0, !PT ;  /* 0x03fffffe08057812 */ /* 0x010fe400078ec0ff */
[----:B------:R-:W-:Y:S02]  /*52b0*/  SHF.R.U32.HI R0, RZ, 0x3, R7 ;  /* 0x00000003ff007819 */ /* 0x000fe40000011607 */
[----:B------:R-:W-:Y:S01]  /*52c0*/  LOP3.LUT R7, R7, 0x18, R40, 0xf8, !PT ;  /* 0x0000001807077812 */ /* 0x000fe200078ef828 */
[----:B------:R-:W-:-:S03]  /*52d0*/  IMAD.IADD R5, R30, 0x1, -R5 ;  /* 0x000000011e057824 */ /* 0x000fc600078e0a05 */
[----:B------:R-:W-:Y:S01]  /*52e0*/  LOP3.LUT R0, R7, R0, RZ, 0x3c, !PT ;  /* 0x0000000007007212 */ /* 0x000fe200078e3cff */
[----:B------:R-:W-:-:S04]  /*52f0*/  IMAD R5, R10, 0x8, R5 ;  /* 0x000000080a057824 */ /* 0x000fc800078e0205 */
[----:B------:R-:W-:Y:S01]  /*5300*/  IMAD.U32 R0, R5, 0x20, R0 ;  /* 0x0000002005007824 */ /* 0x000fe200078e0000 */
[----:B---3--:R-:W-:Y:S02]  /*5310*/  @P0 R2UR UR8, R11 ;  /* 0x000000000b0802ca */ /* 0x008fe400000e0000 */
[----:B-----5:R-:W-:-:S11]  /*5320*/  @P1 R2UR UR6, R4 ;  /* 0x00000000040612ca */ /* 0x020fd600000e0000 */
[----:B------:R-:W-:Y:S02]  /*5330*/  @UP0 USHF.R.S32.HI UR9, URZ, 0x1f, UR8 ;  /* 0x0000001f3f090899 */ /* 0x000fe40008011408 */
[----:B------:R-:W-:-:S05]  /*5340*/  @UP0 UMOV UR4, UR8 ;  /* 0x0000000800040c82 */ /* 0x000fca0008000000 */
[----:B------:R-:W-:Y:S01]  /*5350*/  @UP0 UMOV UR5, UR9 ;  /* 0x0000000900050c82 */ /* 0x000fe20008000000 */
[----:B------:R-:W-:Y:S05]  /*5360*/  @P1 BRA `(.L_x_2711) ;  /* 0x0000000000181947 */ /* 0x000fea0003800000 */
[----:B------:R-:W-:Y:S05]  /*5370*/  @!P0 BRA `(.L_x_2711) ;  /* 0x0000000000148947 */ /* 0x000fea0003800000 */
[----:B------:R-:W2:Y:S04]  /*5380*/  LDG.E R5, desc[UR46][R2.64] ;  /* 0x0000002e02057981 */ /* 0x000ea8000c1e1900 */
[----:B------:R-:W3:Y:S01]  /*5390*/  LDG.E R4, desc[UR46][R2.64+0x4] ;  /* 0x0000042e02047981 */ /* 0x000ee2000c1e1900 */
[----:B--2---:R-:W-:Y:S02]  /*53a0*/  R2UR UR8, R5 ;  /* 0x00000000050872ca */ /* 0x004fe400000e0000 */
[----:B---3--:R-:W-:-:S13]  /*53b0*/  R2UR UR6, R4 ;  /* 0x00000000040672ca */ /* 0x008fda00000e0000 */
[----:B------:R-:W-:-:S12]  /*53c0*/  UIADD3 UR6, -UR8, UR6, URZ ;  /* 0x0000000608067290 */ /* 0x000fd8000fffe13f */
.L_x_2711:
[----:B------:R-:W-:Y:S01]  /*53d0*/  LEA R0, R0, UR7, 0x1 ;  /* 0x0000000700007c11 */ /* 0x000fe2000f8e08ff */
[----:B------:R-:W-:Y:S01]  /*53e0*/  UIMAD UR6, UR36, -0x80, UR6 ;  /* 0xffffff80240678a4 */ /* 0x000fe2000f8e0206 */
[----:B------:R-:W-:Y:S01]  /*53f0*/  SHF.R.S32.HI R41, RZ, 0x1f, R40 ;  /* 0x0000001fff297819 */ /* 0x000fe20000011428 */
[----:B------:R-:W-:Y:S01]  /*5400*/  ULDC.64 UR8, c[0x0][0x850] ;  /* 0x0002140000087ab9 */ /* 0x000fe20000000a00 */
[----:B------:R-:W-:Y:S01]  /*5410*/  VIADD R28, R30, 0x40 ;  /* 0x000000401e1c7836 */ /* 0x000fe20000000000 */
[----:B------:R1:W2:Y:S01]  /*5420*/  LDS.128 R16, [R0+0x7000] ;  /* 0x0070000000107984 */ /* 0x0002a20000000c00 */
[----:B------:R-:W-:Y:S02]  /*5430*/  UIMAD UR7, UR40, UR8, URZ ;  /* 0x00000008280772a4 */ /* 0x000fe4000f8e023f */
[----:B------:R-:W-:Y:S01]  /*5440*/  IMAD.U32 R3, RZ, RZ, UR8 ;  /* 0x00000008ff037e24 */ /* 0x000fe2000f8e00ff */
[----:B------:R-:W-:Y:S01]  /*5450*/  UISETP.LT.AND UP1, UPT, UR6, 0x80, UPT ;  /* 0x000000800600788c */ /* 0x000fe2000bf21270 */
[----:B------:R1:W3:Y:S01]  /*5460*/  LDS.128 R20, [R0+0x9000] ;  /* 0x0090000000147984 */ /* 0x0002e20000000c00 */
[----:B------:R-:W-:-:S02]  /*5470*/  UIMAD UR7, UR37, UR9, UR7 ;  /* 0x00000009250772a4 */ /* 0x000fc4000f8e0207 */
[----:B------:R-:W-:Y:S01]  /*5480*/  IMAD.WIDE.U32 R2, R3, UR37, R40 ;  /* 0x0000002503027c25 */ /* 0x000fe2000f8e0028 */
[----:B------:R-:W-:Y:S01]  /*5490*/  USEL UR9, UR6, 0x80, UP1 ;  /* 0x0000008006097887 */ /* 0x000fe20008800000 */
[----:B------:R1:W4:Y:S01]  /*54a0*/  LDS.128 R24, [R0+0xb000] ;  /* 0x00b0000000187984 */ /* 0x0003220000000c00 */
[----:B------:R-:W-:Y:S01]  /*54b0*/  USHF.R.S32.HI UR6, URZ, 0x1f, UR39 ;  /* 0x0000001f3f067899 */ /* 0x000fe20008011427 */
[----:B------:R-:W-:Y:S01]  /*54c0*/  IMAD.U32 R45, RZ, RZ, UR36 ;  /* 0x00000024ff2d7e24 */ /* 0x000fe2000f8e00ff */
[----:B------:R-:W-:Y:S01]  /*54d0*/  USEL UR39, UR39, URZ, !UP0 ;  /* 0x0000003f27277287 */ /* 0x000fe2000c000000 */
[----:B------:R1:W1:Y:S01]  /*54e0*/  LDS.128 R12, [R0+0x1000] ;  /* 0x00100000000c7984 */ /* 0x0002620000000c00 */
[----:B------:R-:W-:Y:S01]  /*54f0*/  USEL UR8, UR6, URZ, !UP0 ;  /* 0x0000003f06087287 */ /* 0x000fe2000c000000 */
[----:B------:R-:W-:Y:S01]  /*5500*/  VIADD R29, R3, UR7 ;  /* 0x00000007031d7c36 */ /* 0x000fe20008000000 */
[----:B------:R-:W-:Y:S01]  /*5510*/  ISETP.GE.AND P0, PT, R28, UR9, PT ;  /* 0x000000091c007c0c */ /* 0x000fe2000bf06270 */
[----:B------:R1:W1:Y:S01]  /*5520*/  LDS.128 R8, [R0+0x3000] ;  /* 0x0030000000087984 */ /* 0x0002620000000c00 */
[----:B------:R-:W-:Y:S01]  /*5530*/  IMAD.MOV.U32 R28, RZ, RZ, R2 ;  /* 0x000000ffff1c7224 */ /* 0x000fe200078e0002 */
[----:B------:R-:W-:Y:S01]  /*5540*/  ULDC.64 UR6, c[0x0][0x858] ;  /* 0x0002160000067ab9 */ /* 0x000fe20000000a00 */
[C---:B------:R-:W-:Y:S01]  /*5550*/  ISETP.GE.AND P1, PT, R30.reuse, UR9, PT ;  /* 0x000000091e007c0c */ /* 0x040fe2000bf26270 */
[----:B------:R1:W1:Y:S01]  /*5560*/  LDS.128 R4, [R0+0x5000] ;  /* 0x0050000000047984 */ /* 0x0002620000000c00 */
[----:B------:R-:W-:Y:S01]  /*5570*/  IADD3 R2, P2, R30, UR4, RZ ;  /* 0x000000041e027c10 */ /* 0x000fe2000ff5e0ff */
[----:B------:R-:W-:-:S02]  /*5580*/  UIMAD UR4, UR8, UR6, URZ ;  /* 0x00000006080472a4 */ /* 0x000fc4000f8e023f */
[----:B------:R-:W-:Y:S01]  /*5590*/  IMAD.U32 R47, RZ, RZ, UR6 ;  /* 0x00000006ff2f7e24 */ /* 0x000fe2000f8e00ff */
[----:B------:R-:W-:Y:S01]  /*55a0*/  BSSY B0, `(.L_x_2712) ;  /* 0x000001c000007945 */ /* 0x000fe20003800000 */
[----:B------:R-:W-:Y:S01]  /*55b0*/  LEA.HI.X.SX32 R3, R30, UR5, 0x1, P2 ;  /* 0x000000051e037c11 */ /* 0x000fe200090f0eff */
[----:B------:R-:W-:Y:S02]  /*55c0*/  UIMAD UR4, UR39, UR7, UR4 ;  /* 0x00000007270472a4 */ /* 0x000fe4000f8e0204 */
[----:B------:R-:W-:-:S04]  /*55d0*/  IMAD.WIDE.U32 R46, R47, UR39, R28 ;  /* 0x000000272f2e7c25 */ /* 0x000fc8000f8e001c */
[----:B------:R-:W-:-:S04]  /*55e0*/  IMAD.WIDE R44, R45, 0x80, R2 ;  /* 0x000000802d2c7825 */ /* 0x000fc800078e0202 */
[----:B------:R-:W-:Y:S02]  /*55f0*/  VIADD R43, R47, UR4 ;  /* 0x000000042f2b7c36 */ /* 0x000fe40008000000 */
[----:B------:R-:W-:Y:S01]  /*5600*/  VIADD R50, R40, 0x20 ;  /* 0x0000002028327836 */ /* 0x000fe20000000000 */
[----:B--2---:R-:W-:Y:S06]  /*5610*/  @P1 BRA `(.L_x_2713) ;  /* 0x0000000000501947 */ /* 0x004fec0003800000 */
[----:B------:R-:W-:Y:S01]  /*5620*/  ULDC UR4, c[0x0][0x83c] ;  /* 0x00020f0000047ab9 */ /* 0x000fe20000000800 */
[----:B------:R-:W2:Y:S01]  /*5630*/  LDS.128 R28, [R0+0x8000] ;  /* 0x00800000001c7984 */ /* 0x000ea20000000c00 */
[C---:B------:R-:W-:Y:S01]  /*5640*/  ISETP.GE.AND P2, PT, R40.reuse, UR4, PT ;  /* 0x0000000428007c0c */ /* 0x040fe2000bf46270 */
[----:B------:R-:W-:Y:S01]  /*5650*/  ULDC.64 UR6, c[0x0][0x848] ;  /* 0x0002120000067ab9 */ /* 0x000fe20000000a00 */
[----:B------:R-:W-:Y:S01]  /*5660*/  VIADD R48, R40, 0x40 ;  /* 0x0000004028307836 */ /* 0x000fe20000000000 */
[----:B------:R-:W5:Y:S01]  /*5670*/  LDS.128 R32, [R0+0xa000] ;  /* 0x00a0000000207984 */ /* 0x000f620000000c00 */
[----:B------:R-:W-:Y:S01]  /*5680*/  IMAD R49, R45, UR6, RZ ;  /* 0x000000062d317c24 */ /* 0x000fe2000f8e02ff */
[----:B------:R-:W-:Y:S01]  /*5690*/  ISETP.GE.AND P3, PT, R50, UR4, PT ;  /* 0x0000000432007c0c */ /* 0x000fe2000bf66270 */
[----:B------:R-:W-:Y:S01]  /*56a0*/  IMAD.MOV.U32 R42, RZ, RZ, R46 ;  /* 0x000000ffff2a7224 */ /* 0x000fe200078e002e */
[----:B------:R-:W-:Y:S01]  /*56b0*/  ISETP.GE.AND P4, PT, R48, UR4, PT ;  /* 0x0000000430007c0c */ /* 0x000fe2000bf86270 */
[----:B------:R-:W-:-:S02]  /*56c0*/  IMAD R49, R44, UR7, R49 ;  /* 0x000000072c317c24 */ /* 0x000fc4000f8e0231 */
[----:B------:R-:W-:Y:S01]  /*56d0*/  IMAD.WIDE.U32 R2, R44, UR6, R42 ;  /* 0x000000062c027c25 */ /* 0x000fe2000f8e002a */
[----:B------:R-:W-:Y:S02]  /*56e0*/  ULDC.64 UR6, c[0x0][0x830] ;  /* 0x00020c0000067ab9 */ /* 0x000fe40000000a00 */
[----:B------:R-:W3:Y:S01]  /*56f0*/  @!P2 LDS.128 R36, [R0+0x6000] ;  /* 0x006000000024a984 */ /* 0x000ee20000000c00 */
[----:B------:R-:W-:Y:S01]  /*5700*/  IMAD.IADD R3, R3, 0x1, R49 ;  /* 0x0000000103037824 */ /* 0x000fe200078e0231 */
[----:B------:R-:W-:-:S04]  /*5710*/  LEA R48, P5, R2, UR6, 0x1 ;  /* 0x0000000602307c11 */ /* 0x000fc8000f8a08ff */
[----:B------:R-:W-:-:S05]  /*5720*/  LEA.HI.X R49, R2, UR7, R3, 0x1, P5 ;  /* 0x0000000702317c11 */ /* 0x000fca000a8f0c03 */
[----:B--2---:R2:W-:Y:S04]  /*5730*/  @!P3 STG.E.128 desc[UR46][R48.64+0x40], R28 ;  /* 0x0000401c3000b986 */ /* 0x0045e8000c101d2e */
[----:B-----5:R2:W-:Y:S04]  /*5740*/  @!P4 STG.E.128 desc[UR46][R48.64+0x80], R32 ;  /* 0x000080203000c986 */ /* 0x0205e8000c101d2e */
[----:B---3--:R2:W-:Y:S02]  /*5750*/  @!P2 STG.E.128 desc[UR46][R48.64], R36 ;  /* 0x000000243000a986 */ /* 0x0085e4000c101d2e */
.L_x_2713:
[----:B------:R-:W-:Y:S05]  /*5760*/  BSYNC B0 ;  /* 0x0000000000007941 */ /* 0x000fea0003800000 */
.L_x_2712:
[----:B------:R-:W-:Y:S04]  /*5770*/  BSSY B0, `(.L_x_2714) ;  /* 0x0000016000007945 */ /* 0x000fe80003800000 */
[----:B------:R-:W-:Y:S05]  /*5780*/  @P0 BRA `(.L_x_2715) ;  /* 0x0000000000500947 */ /* 0x000fea0003800000 */
[----:B--2---:R-:W-:Y:S01]  /*5790*/  IADD3 R29, P2, R44, 0x40, RZ ;  /* 0x000000402c1d7810 */ /* 0x004fe20007f5e0ff */
[----:B------:R-:W-:Y:S01]  /*57a0*/  ULDC.64 UR6, c[0x0][0x848] ;  /* 0x0002120000067ab9 */ /* 0x000fe20000000a00 */
[----:B------:R-:W-:Y:S01]  /*57b0*/  IMAD.MOV.U32 R3, RZ, RZ, R43 ;  /* 0x000000ffff037224 */ /* 0x000fe200078e002b */
[----:B------:R-:W-:Y:S01]  /*57c0*/  ULDC UR4, c[0x0][0x83c] ;  /* 0x00020f0000047ab9 */ /* 0x000fe20000000800 */
[C---:B------:R-:W-:Y:S01]  /*57d0*/  VIADD R30, R40.reuse, 0x40 ;  /* 0x00000040281e7836 */ /* 0x040fe20000000000 */
[----:B------:R-:W-:Y:S01]  /*57e0*/  ISETP.GE.AND P3, PT, R40, UR4, PT ;  /* 0x0000000428007c0c */ /* 0x000fe2000bf66270 */
[----:B------:R-:W-:Y:S01]  /*57f0*/  IMAD.X R2, RZ, RZ, R45, P2 ;  /* 0x000000ffff027224 */ /* 0x000fe200010e062d */
[----:B------:R-:W-:Y:S02]  /*5800*/  ISETP.GE.AND P4, PT, R50, UR4, PT ;  /* 0x0000000432007c0c */ /* 0x000fe4000bf86270 */
[----:B------:R-:W-:Y:S01]  /*5810*/  ISETP.GE.AND P5, PT, R30, UR4, PT ;  /* 0x000000041e007c0c */ /* 0x000fe2000bfa6270 */
[----:B------:R-:W-:-:S02]  /*5820*/  IMAD R28, R2, UR6, RZ ;  /* 0x00000006021c7c24 */ /* 0x000fc4000f8e02ff */
[----:B------:R-:W-:-:S04]  /*5830*/  IMAD.MOV.U32 R2, RZ, RZ, R46 ;  /* 0x000000ffff027224 */ /* 0x000fc800078e002e */
[----:B------:R-:W-:-:S04]  /*5840*/  IMAD.WIDE.U32 R2, R29, UR6, R2 ;  /* 0x000000061d027c25 */ /* 0x000fc8000f8e0002 */
[----:B------:R-:W-:Y:S01]  /*5850*/  IMAD R29, R29, UR7, R28 ;  /* 0x000000071d1d7c24 */ /* 0x000fe2000f8e021c */
[----:B------:R-:W-:Y:S02]  /*5860*/  ULDC.64 UR6, c[0x0][0x830] ;  /* 0x00020c0000067ab9 */ /* 0x000fe40000000a00 */
[----:B------:R-:W-:Y:S01]  /*5870*/  LEA R28, P2, R2, UR6, 0x1 ;  /* 0x00000006021c7c11 */ /* 0x000fe2000f8408ff */
[----:B------:R-:W-:-:S05]  /*5880*/  IMAD.IADD R3, R3, 0x1, R29 ;  /* 0x0000000103037824 */ /* 0x000fca00078e021d */
[----:B------:R-:W-:-:S05]  /*5890*/  LEA.HI.X R29, R2, UR7, R3, 0x1, P2 ;  /* 0x00000007021d7c11 */ /* 0x000fca00090f0c03 */
[----:B------:R2:W-:Y:S04]  /*58a0*/  @!P3 STG.E.128 desc[UR46][R28.64], R16 ;  /* 0x000000101c00b986 */ /* 0x0005e8000c101d2e */
[----:B---3--:R2:W-:Y:S04]  /*58b0*/  @!P4 STG.E.128 desc[UR46][R28.64+0x40], R20 ;  /* 0x000040141c00c986 */ /* 0x0085e8000c101d2e */
[----:B----4-:R2:W-:Y:S02]  /*58c0*/  @!P5 STG.E.128 desc[UR46][R28.64+0x80], R24 ;  /* 0x000080181c00d986 */ /* 0x0105e4000c101d2e */
.L_x_2715:
[----:B------:R-:W-:Y:S05]  /*58d0*/  BSYNC B0 ;  /* 0x0000000000007941 */ /* 0x000fea0003800000 */
.L_x_2714:
[----:B--2---:R2:W1:Y:S01]  /*58e0*/  LDS.128 R16, [R0] ;  /* 0x0000000000107984 */ /* 0x0044620000000c00 */
[----:B------:R-:W-:Y:S01]  /*58f0*/  ULDC.64 UR4, c[0x0][0x820] ;  /* 0x0002080000047ab9 */ /* 0x000fe20000000a00 */
[----:B------:R-:W-:Y:S01]  /*5900*/  ULDC.64 UR6, c[0x0][0x828] ;  /* 0x00020a0000067ab9 */ /* 0x000fe20000000a00 */
[----:B------:R-:W-:Y:S01]  /*5910*/  UIMAD UR40, UR40, UR4, URZ ;  /* 0x00000004282872a4 */ /* 0x000fe2000f8e023f */
[----:B---3--:R2:W3:Y:S01]  /*5920*/  LDS.128 R20, [R0+0x2000] ;  /* 0x0020000000147984 */ /* 0x0084e20000000c00 */
[----:B------:R-:W-:Y:S01]  /*5930*/  IMAD.U32 R3, RZ, RZ, UR4 ;  /* 0x00000004ff037e24 */ /* 0x000fe2000f8e00ff */
[----:B------:R-:W-:Y:S02]  /*5940*/  UIMAD UR4, UR8, UR6, URZ ;  /* 0x00000006080472a4 */ /* 0x000fe4000f8e023f */
[----:B------:R-:W-:Y:S01]  /*5950*/  IMAD.U32 R31, RZ, RZ, UR6 ;  /* 0x00000006ff1f7e24 */ /* 0x000fe2000f8e00ff */
[----:B----4-:R2:W4:Y:S01]  /*5960*/  LDS.128 R24, [R0+0x4000] ;  /* 0x0040000000187984 */ /* 0x0105220000000c00 */
[----:B------:R-:W-:-:S02]  /*5970*/  UIMAD UR40, UR37, UR5, UR40 ;  /* 0x00000005252872a4 */ /* 0x000fc4000f8e0228 */
[----:B------:R-:W-:Y:S01]  /*5980*/  IMAD.WIDE.U32 R2, R3, UR37, R40 ;  /* 0x0000002503027c25 */ /* 0x000fe2000f8e0028 */
[----:B------:R-:W-:Y:S01]  /*5990*/  UIMAD UR4, UR39, UR7, UR4 ;  /* 0x00000007270472a4 */ /* 0x000fe2000f8e0204 */
[----:B------:R-:W-:Y:S02]  /*59a0*/  BSSY B0, `(.L_x_2716) ;  /* 0x0000016000007945 */ /* 0x000fe40003800000 */
[----:B------:R-:W-:Y:S02]  /*59b0*/  VIADD R3, R3, UR40 ;  /* 0x0000002803037c36 */ /* 0x000fe40008000000 */
[----:B------:R-:W-:-:S04]  /*59c0*/  IMAD.WIDE.U32 R30, R31, UR39, R2 ;  /* 0x000000271f1e7c25 */ /* 0x000fc8000f8e0002 */
[----:B------:R-:W-:Y:S01]  /*59d0*/  VIADD R29, R31, UR4 ;  /* 0x000000041f1d7c36 */ /* 0x000fe20008000000 */
[----:B--2---:R-:W-:Y:S06]  /*59e0*/  @P1 BRA `(.L_x_2717) ;  /* 0x0000000000441947 */ /* 0x004fec0003800000 */
[----:B------:R-:W-:Y:S01]  /*59f0*/  ULDC.64 UR6, c[0x0][0x818] ;  /* 0x0002060000067ab9 */ /* 0x000fe20000000a00 */
[C---:B-1----:R-:W-:Y:S01]  /*5a00*/  VIADD R0, R40.reuse, 0x40 ;  /* 0x0000004028007836 */ /* 0x042fe20000000000 */
        /* <DEDUP_REMOVED lines=12> */
[----:B------:R2:W-:Y:S04]  /*5ad0*/  @!P1 STG.E.128 desc[UR46][R32.64], R16 ;  /* 0x0000001020009986 */ /* 0x0005e8000c101d2e */
[----:B---3--:R2:W-:Y:S04]  /*5ae0*/  @!P2 STG.E.128 desc[UR46][R32.64+0x40], R20 ;  /* 0x000040142000a986 */ /* 0x0085e8000c101d2e */
[----:B----4-:R2:W-:Y:S02]  /*5af0*/  @!P3 STG.E.128 desc[UR46][R32.64+0x80], R24 ;  /* 0x000080182000b986 */ /* 0x0105e4000c101d2e */
.L_x_2717:
[----:B------:R-:W-:Y:S05]  /*5b00*/  BSYNC B0 ;  /* 0x0000000000007941 */ /* 0x000fea0003800000 */
.L_x_2716:
[----:B------:R-:W-:Y:S05]  /*5b10*/  @P0 BRA `(.L_x_2685) ;  /* 0x0000004c00d00947 */ /* 0x000fea0003800000 */
[----:B-12---:R-:W-:Y:S01]  /*5b20*/  IADD3 R17, P0, R44, 0x40, RZ ;  /* 0x000000402c117810 */ /* 0x006fe20007f1e0ff */
        /* <DEDUP_REMOVED lines=17> */
[----:B------:R1:W-:Y:S06]  /*5c40*/  @!P2 STG.E.128 desc[UR46][R16.64+0x40], R8 ;  /* 0x000040081000a986 */ /* 0x0003ec000c101d2e */
[----:B------:R-:W-:Y:S05]  /*5c50*/  @P0 BRA `(.L_x_2685) ;  /* 0x0000004c00800947 */ /* 0x000fea0003800000 */
[----:B------:R2:W-:Y:S01]  /*5c60*/  STG.E.128 desc[UR46][R16.64+0x80], R4 ;  /* 0x0000800410007986 */ /* 0x0005e2000c101d2e */
[----:B------:R-:W-:Y:S05]  /*5c70*/  BRA `(.L_x_2685) ;  /* 0x0000004c00787947 */ /* 0x000fea0003800000 */
.L_x_2710:
[----:B------:R-:W-:Y:S01]  /*5c80*/  ULDC.64 UR4, c[0x0][0x870] ;  /* 0x00021c0000047ab9 */ /* 0x000fe20000000a00 */
[----:B------:R-:W-:Y:S01]  /*5c90*/  ULDC.64 UR6, c[0x0][0x878] ;  /* 0x00021e0000067ab9 */ /* 0x000fe20000000a00 */
[----:B------:R-:W-:Y:S02]  /*5ca0*/  UISETP.NE.U32.AND UP0, UPT, UR4, URZ, UPT ;  /* 0x0000003f0400728c */ /* 0x000fe4000bf05070 */
[----:B------:R-:W-:Y:S02]  /*5cb0*/  UISETP.NE.U32.AND UP1, UPT, UR6, URZ, UPT ;  /* 0x0000003f0600728c */ /* 0x000fe4000bf25070 */
[----:B------:R-:W-:Y:S02]  /*5cc0*/  UISETP.NE.AND.EX UP0, UPT, UR5, URZ, UPT, UP0 ;  /* 0x0000003f0500728c */ /* 0x000fe4000bf05300 */
[----:B------:R-:W-:Y:S01]  /*5cd0*/  UISETP.NE.AND.EX UP1, UPT, UR7, URZ, UPT, UP1 ;  /* 0x0000003f0700728c */ /* 0x000fe2000bf25310 */
[----:B------:R-:W-:-:S03]  /*5ce0*/  ULDC.64 UR4, c[0x0][0x870] ;  /* 0x00021c0000047ab9 */ /* 0x000fc60000000a00 */
[----:B------:R-:W-:Y:S01]  /*5cf0*/  PLOP3.LUT P0, PT, PT, PT, UP0, 0x80, 0x0 ;  /* 0x000000000000781c */ /* 0x000fe20003f0f008 */
[----:B------:R-:W-:-:S06]  /*5d00*/  UIMAD.WIDE UR4, UR39, 0x4, UR4 ;  /* 0x00000004270478a5 */ /* 0x000fcc000f8e0204 */
[----:B------:R-:W-:Y:S02]  /*5d10*/  IMAD.U32 R2, RZ, RZ, UR4 ;  /* 0x00000004ff027e24 */ /* 0x000fe4000f8e00ff */
[----:B------:R-:W-:Y:S01]  /*5d20*/  IMAD.U32 R3, RZ, RZ, UR5 ;  /* 0x00000005ff037e24 */ /* 0x000fe2000f8e00ff */
[----:B------:R-:W-:-:S04]  /*5d30*/  @UP1 ULDC.64 UR4, c[0x0][0x878] ;  /* 0x00021e0000041ab9 */ /* 0x000fc80000000a00 */
[----:B-1----:R-:W2:Y:S01]  /*5d40*/  @P0 LDG.E R6, desc[UR46][R2.64] ;  /* 0x0000002e02060981 */ /* 0x002ea2000c1e1900 */
[----:B------:R-:W-:Y:S01]  /*5d50*/  PLOP3.LUT P1, PT, PT, PT, UP1, 0x80, 0x0 ;  /* 0x000000000000781c */ /* 0x000fe20003f2f018 */
[----:B------:R-:W-:-:S06]  /*5d60*/  @UP1 UIMAD.WIDE UR4, UR39, 0x4, UR4 ;  /* 0x00000004270418a5 */ /* 0x000fcc000f8e0204 */
[----:B------:R-:W-:Y:S02]  /*5d70*/  IMAD.U32 R4, RZ, RZ, UR4 ;  /* 0x00000004ff047e24 */ /* 0x000fe4000f8e00ff */
[----:B------:R-:W-:-:S05]  /*5d80*/  IMAD.U32 R5, RZ, RZ, UR5 ;  /* 0x00000005ff057e24 */ /* 0x000fca000f8e00ff */
[----:B------:R-:W3:Y:S01]  /*5d90*/  @P1 LDG.E R4, desc[UR46][R4.64] ;  /* 0x0000002e04041981 */ /* 0x000ee2000c1e1900 */
[----:B------:R-:W-:Y:S01]  /*5da0*/  ULDC UR6, c[0x0][0x808] ;  /* 0x0002020000067ab9 */ /* 0x000fe20000000800 */
[----:B------:R-:W-:Y:S01]  /*5db0*/  UMOV UR4, URZ ;  /* 0x0000003f00047c82 */ /* 0x000fe20008000000 */
[----:B------:R-:W-:Y:S01]  /*5dc0*/  UMOV UR5, URZ ;  /* 0x0000003f00057c82 */ /* 0x000fe20008000000 */
[----:B------:R-:W1:Y:S02]  /*5dd0*/  S2R R0, SR_TID.X ;  /* 0x0000000000007919 */ /* 0x000e640000002100 */
[----:B-1----:R-:W-:-:S05]  /*5de0*/  VIADD R0, R0, 0xffffff80 ;  /* 0xffffff8000007836 */ /* 0x002fca0000000000 */
[----:B------:R-:W-:-:S04]  /*5df0*/  SHF.R.S32.HI R7, RZ, 0x1f, R0 ;  /* 0x0000001fff077819 */ /* 0x000fc80000011400 */
[----:B------:R-:W-:-:S04]  /*5e00*/  LEA.HI R7, R7, R0, RZ, 0x2 ;  /* 0x0000000007077211 */ /* 0x000fc800078f10ff */
[----:B------:R-:W-:Y:S02]  /*5e10*/  LOP3.LUT R9, R7, 0x1ffffffc, RZ, 0xc0, !PT ;  /* 0x1ffffffc07097812 */ /* 0x000fe400078ec0ff */
[----:B------:R-:W-:-:S03]  /*5e20*/  SHF.R.S32.HI R7, RZ, 0x2, R7 ;  /* 0x00000002ff077819 */ /* 0x000fc60000011407 */
[----:B------:R-:W-:-:S04]  /*5e30*/  IMAD.IADD R9, R0, 0x1, -R9 ;  /* 0x0000000100097824 */ /* 0x000fc800078e0a09 */
[----:B------:R-:W-:Y:S01]  /*5e40*/  IMAD.SHL.U32 R10, R9, 0x8, RZ ;  /* 0x00000008090a7824 */ /* 0x000fe200078e00ff */
[----:B--2---:R-:W-:-:S13]  /*5e50*/  @P0 R2UR UR7, R6 ;  /* 0x00000000060702ca */ /* 0x004fda00000e0000 */
[----:B------:R-:W-:Y:S01]  /*5e60*/  @UP0 USHF.R.S32.HI UR8, URZ, 0x1f, UR7 ;  /* 0x0000001f3f080899 */ /* 0x000fe20008011407 */
[----:B---3--:R-:W-:Y:S01]  /*5e70*/  @P1 R2UR UR6, R4 ;  /* 0x00000000040612ca */ /* 0x008fe200000e0000 */
[----:B------:R-:W-:-:S05]  /*5e80*/  @UP0 UMOV UR4, UR7 ;  /* 0x0000000700040c82 */ /* 0x000fca0008000000 */
[----:B------:R-:W-:Y:S01]  /*5e90*/  @UP0 UMOV UR5, UR8 ;  /* 0x0000000800050c82 */ /* 0x000fe20008000000 */
[----:B------:R-:W-:Y:S08]  /*5ea0*/  @P1 BRA `(.L_x_2718) ;  /* 0x0000000000181947 */ /* 0x000ff00003800000 */
[----:B------:R-:W-:Y:S05]  /*5eb0*/  @!P0 BRA `(.L_x_2718) ;  /* 0x0000000000148947 */ /* 0x000fea0003800000 */
[----:B------:R-:W2:Y:S04]  /*5ec0*/  LDG.E R4, desc[UR46][R2.64] ;  /* 0x0000002e02047981 */ /* 0x000ea8000c1e1900 */
[----:B------:R-:W3:Y:S01]  /*5ed0*/  LDG.E R0, desc[UR46][R2.64+0x4] ;  /* 0x0000042e02007981 */ /* 0x000ee2000c1e1900 */
[----:B--2---:R-:W-:Y:S02]  /*5ee0*/  R2UR UR7, R4 ;  /* 0x00000000040772ca */ /* 0x004fe400000e0000 */
[----:B---3--:R-:W-:-:S13]  /*5ef0*/  R2UR UR6, R0 ;  /* 0x00000000000672ca */ /* 0x008fda00000e0000 */
[----:B------:R-:W-:-:S12]  /*5f00*/  UIADD3 UR6, -UR7, UR6, URZ ;  /* 0x0000000607067290 */ /* 0x000fd8000fffe13f */
.L_x_2718:
[----:B------:R-:W-:Y:S01]  /*5f10*/  ULDC.64 UR8, c[0x0][0x820] ;  /* 0x0002080000087ab9 */ /* 0x000fe20000000a00 */
[----:B------:R-:W-:Y:S01]  /*5f20*/  UIMAD UR6, UR36, -0x80, UR6 ;  /* 0xffffff80240678a4 */ /* 0x000fe2000f8e0206 */
[----:B------:R-:W-:Y:S01]  /*5f30*/  IMAD.U32 R5, RZ, RZ, UR8 ;  /* 0x00000008ff057e24 */ /* 0x000fe2000f8e00ff */
[----:B------:R-:W-:Y:S01]  /*5f40*/  UIMAD UR7, UR40, UR8, URZ ;  /* 0x00000008280772a4 */ /* 0x000fe2000f8e023f */
[--C-:B------:R-:W-:Y:S01]  /*5f50*/  SHF.R.S32.HI R11, RZ, 0x1f, R10.reuse ;  /* 0x0000001fff0b7819 */ /* 0x100fe2000001140a */
[----:B------:R-:W-:Y:S01]  /*5f60*/  ULDC.64 UR10, c[0x0][0x828] ;  /* 0x00020a00000a7ab9 */ /* 0x000fe20000000a00 */
[C---:B------:R-:W-:Y:S01]  /*5f70*/  IADD3 R2, P2, R7.reuse, UR4, RZ ;  /* 0x0000000407027c10 */ /* 0x040fe2000ff5e0ff */
[----:B------:R-:W-:Y:S01]  /*5f80*/  UIMAD UR8, UR37, UR9, UR7 ;  /* 0x00000009250872a4 */ /* 0x000fe2000f8e0207 */
[----:B------:R-:W-:Y:S01]  /*5f90*/  ISETP.GE.AND P1, PT, R7, UR6, PT ;  /* 0x0000000607007c0c */ /* 0x000fe2000bf26270 */
[----:B------:R-:W-:Y:S01]  /*5fa0*/  USHF.R.S32.HI UR7, URZ, 0x1f, UR39 ;  /* 0x0000001f3f077899 */ /* 0x000fe20008011427 */
[----:B------:R-:W-:Y:S01]  /*5fb0*/  IMAD.WIDE.U32 R4, R5, UR37, R10 ;  /* 0x0000002505047c25 */ /* 0x000fe2000f8e000a */
[----:B------:R-:W-:Y:S01]  /*5fc0*/  USEL UR39, UR39, URZ, !UP0 ;  /* 0x0000003f27277287 */ /* 0x000fe2000c000000 */
[----:B------:R-:W-:Y:S01]  /*5fd0*/  LEA.HI.X.SX32 R3, R7, UR5, 0x1, P2 ;  /* 0x0000000507037c11 */ /* 0x000fe200090f0eff */
[----:B------:R-:W-:Y:S01]  /*5fe0*/  USEL UR7, UR7, URZ, !UP0 ;  /* 0x0000003f07077287 */ /* 0x000fe2000c000000 */
[----:B------:R-:W-:Y:S01]  /*5ff0*/  VIADD R5, R5, UR8 ;  /* 0x0000000805057c36 */ /* 0x000fe20008000000 */
[----:B------:R-:W-:Y:S01]  /*6000*/  BSSY B0, `(.L_x_2719) ;  /* 0x000001d000007945 */ /* 0x000fe20003800000 */
[----:B------:R-:W-:Y:S01]  /*6010*/  IMAD.U32 R9, RZ, RZ, UR10 ;  /* 0x0000000aff097e24 */ /* 0x000fe2000f8e00ff */
[----:B------:R-:W-:Y:S01]  /*6020*/  UIMAD UR4, UR7, UR10, URZ ;  /* 0x0000000a070472a4 */ /* 0x000fe2000f8e023f */
[----:B------:R-:W-:-:S02]  /*6030*/  VIADD R0, R7, 0x40 ;  /* 0x0000004007007836 */ /* 0x000fc40000000000 */
[----:B------:R-:W-:Y:S01]  /*6040*/  IMAD.WIDE.U32 R8, R9, UR39, R4 ;  /* 0x0000002709087c25 */ /* 0x000fe2000f8e0004 */
[----:B------:R-:W-:Y:S02]  /*6050*/  UIMAD UR4, UR39, UR11, UR4 ;  /* 0x0000000b270472a4 */ /* 0x000fe4000f8e0204 */
[----:B------:R-:W-:Y:S01]  /*6060*/  ISETP.GE.AND P0, PT, R0, UR6, PT ;  /* 0x0000000600007c0c */ /* 0x000fe2000bf06270 */
[----:B------:R-:W-:Y:S02]  /*6070*/  IMAD.U32 R7, RZ, RZ, UR36 ;  /* 0x00000024ff077e24 */ /* 0x000fe4000f8e00ff */
[----:B------:R-:W-:Y:S02]  /*6080*/  VIADD R14, R10, 0x20 ;  /* 0x000000200a0e7836 */ /* 0x000fe40000000000 */
[----:B------:R-:W-:Y:S02]  /*6090*/  VIADD R5, R9, UR4 ;  /* 0x0000000409057c36 */ /* 0x000fe40008000000 */
[----:B------:R-:W-:-:S04]  /*60a0*/  IMAD.WIDE R6, R7, 0x80, R2 ;  /* 0x0000008007067825 */ /* 0x000fc800078e0202 */
        /* <DEDUP_REMOVED lines=18> */
.L_x_2720:
[----:B------:R-:W-:Y:S05]  /*61d0*/  BSYNC B0 ;  /* 0x0000000000007941 */ /* 0x000fea0003800000 */
.L_x_2719:
        /* <DEDUP_REMOVED lines=21> */
.L_x_2722:
[----:B------:R-:W-:Y:S05]  /*6330*/  BSYNC B0 ;  /* 0x0000000000007941 */ /* 0x000fea0003800000 */
.L_x_2721:
[----:B------:R-:W-:Y:S01]  /*6340*/  ULDC.64 UR4, c[0x0][0x850] ;  /* 0x0002140000047ab9 */ /* 0x000fe20000000a00 */
[----:B------:R-:W-:Y:S01]  /*6350*/  ULDC.64 UR8, c[0x0][0x858] ;  /* 0x0002160000087ab9 */ /* 0x000fe20000000a00 */
[----:B------:R-:W-:Y:S02]  /*6360*/  UIMAD UR40, UR40, UR4, URZ ;  /* 0x00000004282872a4 */ /* 0x000fe4000f8e023f */
[----:B------:R-:W-:Y:S01]  /*6370*/  IMAD.U32 R3, RZ, RZ, UR4 ;  /* 0x00000004ff037e24 */ /* 0x000fe2000f8e00ff */
[----:B------:R-:W-:Y:S02]  /*6380*/  UIMAD UR4, UR7, UR8, URZ ;  /* 0x00000008070472a4 */ /* 0x000fe4000f8e023f */
[----:B------:R-:W-:Y:S01]  /*6390*/  IMAD.U32 R9, RZ, RZ, UR8 ;  /* 0x00000008ff097e24 */ /* 0x000fe2000f8e00ff */
[----:B------:R-:W-:Y:S02]  /*63a0*/  UIMAD UR40, UR37, UR5, UR40 ;  /* 0x00000005252872a4 */ /* 0x000fe4000f8e0228 */
[----:B------:R-:W-:Y:S01]  /*63b0*/  IMAD.WIDE.U32 R2, R3, UR37, R10 ;  /* 0x0000002503027c25 */ /* 0x000fe2000f8e000a */
[----:B------:R-:W-:Y:S01]  /*63c0*/  UIMAD UR4, UR39, UR9, UR4 ;  /* 0x00000009270472a4 */ /* 0x000fe2000f8e0204 */
[----:B------:R-:W-:Y:S02]  /*63d0*/  BSSY B0, `(.L_x_2723) ;  /* 0x0000015000007945 */ /* 0x000fe40003800000 */
[----:B------:R-:W-:-:S02]  /*63e0*/  VIADD R3, R3, UR40 ;  /* 0x0000002803037c36 */ /* 0x000fc40008000000 */
[----:B------:R-:W-:-:S04]  /*63f0*/  IMAD.WIDE.U32 R8, R9, UR39, R2 ;  /* 0x0000002709087c25 */ /* 0x000fc8000f8e0002 */
[----:B--2---:R-:W-:Y:S01]  /*6400*/  VIADD R5, R9, UR4 ;  /* 0x0000000409057c36 */ /* 0x004fe20008000000 */
[----:B------:R-:W-:Y:S06]  /*6410*/  @P1 BRA `(.L_x_2724) ;  /* 0x0000000000401947 */ /* 0x000fec0003800000 */
[----:B------:R-:W-:Y:S01]  /*6420*/  ULDC.64 UR6, c[0x0][0x848] ;  /* 0x0002120000067ab9 */ /* 0x000fe20000000a00 */
[----:B------:R-:W-:Y:S01]  /*6430*/  IMAD.MOV.U32 R4, RZ, RZ, R8 ;  /* 0x000000ffff047224 */ /* 0x000fe200078e0008 */
[----:B------:R-:W-:Y:S01]  /*6440*/  ULDC UR4, c[0x0][0x83c] ;  /* 0x00020f0000047ab9 */ /* 0x000fe20000000800 */
[----:B-1----:R-:W-:Y:S01]  /*6450*/  IMAD R13, R7, UR6, RZ ;  /* 0x00000006070d7c24 */ /* 0x002fe2000f8e02ff */
        /* <DEDUP_REMOVED lines=12> */
.L_x_2724:
[----:B------:R-:W-:Y:S05]  /*6520*/  BSYNC B0 ;  /* 0x0000000000007941 */ /* 0x000fea0003800000 */
.L_x_2723:
        /* <DEDUP_REMOVED lines=22> */
.L_x_2678:
        /* <DEDUP_REMOVED lines=29> */
.L_x_2726:
[----:B------:R-:W-:Y:S01]  /*6860*/  ULDC UR9, c[0x0][0x8c4] ;  /* 0x0002310000097ab9 */ /* 0x000fe20000000800 */
[----:B------:R-:W-:Y:S01]  /*6870*/  UMOV UR7, UR8 ;  /* 0x0000000800077c82 */ /* 0x000fe20008000000 */
[----:B------:R-:W-:-:S11]  /*6880*/  UISETP.NE.AND UP0, UPT, UR9, 0x1, UPT ;  /* 0x000000010900788c */ /* 0x000fd6000bf05270 */
[----:B------:R-:W-:Y:S02]  /*6890*/  @UP0 ULDC.64 UR10, c[0x0][0x8c8] ;  /* 0x00023200000a0ab9 */ /* 0x000fe40000000a00 */
[----:B------:R-:W-:-:S04]  /*68a0*/  UIMAD.WIDE.U32 UR4, UR8, UR10, URZ ;  /* 0x0000000a080472a5 */ /* 0x000fc8000f8e003f */
[----:B------:R-:W-:-:S04]  /*68b0*/  @UP0 USHF.R.U32.HI UR7, URZ, UR11, UR5 ;  /* 0x0000000b3f070299 */ /* 0x000fc80008011605 */
[----:B------:R-:W-:-:S12]  /*68c0*/  UIMAD UR4, UR7, UR9, URZ ;  /* 0x00000009070472a4 */ /* 0x000fd8000f8e023f */
.L_x_2727:
        /* <DEDUP_REMOVED lines=10> */
[----:B------:R-:W-:Y:S01]  /*6970*/  ULDC.64 UR4, c[0x0][0x8f8] ;  /* 0x00023e0000047ab9 */ /* 0x000fe20000000a00 */
[----:B------:R-:W-:Y:S01]  /*6980*/  UIADD3 UR6, -UR13, URZ, URZ ;  /* 0x0000003f0d067290 */ /* 0x000fe2000fffe13f */
[----:B------:R-:W-:-:S03]  /*6990*/  ISETP.NE.U32.AND P0, PT, RZ, UR4, PT ;  /* 0x00000004ff007c0c */ /* 0x000fc6000bf05070 */
[----:B------:R-:W-:Y:S01]  /*69a0*/  UIMAD UR6, UR9, UR6, UR8 ;  /* 0x00000006090672a4 */ /* 0x000fe2000f8e0208 */
        /* <DEDUP_REMOVED lines=9> */
.L_x_2728:
        /* <DEDUP_REMOVED lines=11> */
[----:B------:R-:W-:Y:S01]  /*6af0*/  R2UR UR4, R0 ;  /* 0x00000000000472ca */ /* 0x000fe200000e0000 */
[----:B------:R-:W-:-:S14]  /*6b00*/  BRA `(.L_x_2729) ;  /* 0x0000000000047947 */ /* 0x000fdc0003800000 */
.L_x_2730:
[----:B------:R-:W-:-:S05]  /*6b10*/  ULDC UR4, c[0x0][0x8ec] ;  /* 0x00023b0000047ab9 */ /* 0x000fca0000000800 */
.L_x_2729:
        /* <DEDUP_REMOVED lines=8> */
[----:B------:R-:W-:Y:S01]  /*6ba0*/  ULDC.64 UR4, c[0x0][0x770] ;  /* 0x0001dc0000047ab9 */ /* 0x000fe20000000a00 */
[----:B------:R-:W-:Y:S01]  /*6bb0*/  ULDC.64 UR14, c[0x0][0x788] ;  /* 0x0001e200000e7ab9 */ /* 0x000fe20000000a00 */
        /* <DEDUP_REMOVED lines=19> */
[----:B------:R-:W-:-:S11]  /*6cf0*/  USHF.R.S32.HI UR11, URZ, 0x1f, UR6 ;  /* 0x0000001f3f0b7899 */ /* 0x000fd60008011406 */
        /* <DEDUP_REMOVED lines=16> */
.L_x_2731:
        /* <DEDUP_REMOVED lines=13> */
.L_x_2732:
        /* <DEDUP_REMOVED lines=12> */
.L_x_2733:
[----:B------:R-:W-:Y:S01]  /*6f90*/  ULEA UR7, UR7, UR10, 0x7 ;  /* 0x0000000a07077291 */ /* 0x000fe2000f8e383f */
[----:B------:R-:W-:Y:S01]  /*6fa0*/  ULDC UR9, c[0x0][0x74c] ;  /* 0x0001d30000097ab9 */ /* 0x000fe20000000800 */
[----:B------:R-:W-:Y:S02]  /*6fb0*/  UIADD3 UR10, UR10, 0x3f, URZ ;  /* 0x0000003f0a0a7890 */ /* 0x000fe4000fffe03f */
[----:B------:R-:W-:-:S04]  /*6fc0*/  UIADD3 UR7, UR7, -UR9, -UR8 ;  /* 0x8000000907077290 */ /* 0x000fc8000fffe808 */
        /* <DEDUP_REMOVED lines=11> */
[----:B------:R-:W-:Y:S01]  /*7080*/  ULDC.64 UR14, c[0x0][0x2d8] ;  /* 0x0000b600000e7ab9 */ /* 0x000fe20000000a00 */
[----:B------:R-:W-:Y:S01]  /*7090*/  ULDC.64 UR28, c[0x0][0x2e0] ;  /* 0x0000b800001c7ab9 */ /* 0x000fe20000000a00 */
[----:B------:R-:W-:Y:S02]  /*70a0*/  UIMAD UR10, UR11, UR14, URZ ;  /* 0x0000000e0b0a72a4 */ /* 0x000fe4000f8e023f */
[----:B------:R-:W-:Y:S02]  /*70b0*/  UIMAD.WIDE.U32 UR8, UR6, UR14, URZ ;  /* 0x0000000e060872a5 */ /* 0x000fe4000f8e003f */
[----:B------:R-:W-:Y:S02]  /*70c0*/  UIMAD UR15, UR6, UR15, UR10 ;  /* 0x0000000f060f72a4 */ /* 0x000fe4000f8e020a */
[----:B------:R-:W-:Y:S02]  /*70d0*/  UIADD3 UR6, UR7, -UR12, URZ ;  /* 0x8000000c07067290 */ /* 0x000fe4000fffe03f */
[----:B------:R-:W-:-:S02]  /*70e0*/  USHF.R.S32.HI UR11, URZ, 0x1f, UR13 ;  /* 0x0000001f3f0b7899 */ /* 0x000fc4000801140d */
        /* <DEDUP_REMOVED lines=32> */
.L_x_2736:
[----:B------:R-:W-:Y:S05]  /*72f0*/  BSYNC B0 ;  /* 0x0000000000007941 */ /* 0x000fea0003800000 */
.L_x_2735:
        /* <DEDUP_REMOVED lines=19> */
.L_x_2738:
[----:B------:R-:W-:Y:S05]  /*7430*/  BSYNC B0 ;  /* 0x0000000000007941 */ /* 0x000fea0003800000 */
.L_x_2737:
[----:B------:R-:W-:Y:S06]  /*7440*/  BAR.ARV 0xa, 0xa0 ;  /* 0x0282800000007b1d */ /* 0x000fec0000002000 */
[----:B------:R-:W-:Y:S04]  /*7450*/  BSSY B0, `(.L_x_2739) ;  /* 0x0000003000007945 */ /* 0x000fe80003800000 */
[----:B------:R-:W-:Y:S05]  /*7460*/  @!P0 BRA `(.L_x_2740) ;  /* 0x0000000000048947 */ /* 0x000fea0003800000 */
[----:B------:R-:W-:-:S04]  /*7470*/  DEPBAR.LE SB0, 0x0 ;  /* 0x000080000000791a */ /* 0x000fc80000000000 */
.L_x_2740:
[----:B------:R-:W-:Y:S05]  /*7480*/  BSYNC B0 ;  /* 0x0000000000007941 */ /* 0x000fea0003800000 */
.L_x_2739:
[----:B------:R-:W-:Y:S06]  /*7490*/  BAR.ARV 0xb, 0xa0 ;  /* 0x02c2800000007b1d */ /* 0x000fec0000002000 */
[----:B------:R-:W-:Y:S01]  /*74a0*/  UIADD3 UR18, UR12, 0x1, URZ ;  /* 0x000000010c127890 */ /* 0x000fe2000fffe03f */
[----:B------:R-:W-:Y:S11]  /*74b0*/  BRA `(.L_x_2741) ;  /* 0x0000000000047947 */ /* 0x000ff60003800000 */
.L_x_2734:
[----:B------:R-:W-:-:S05]  /*74c0*/  UMOV UR18, UR12 ;  /* 0x0000000c00127c82 */ /* 0x000fca0008000000 */
.L_x_2741:
        /* <DEDUP_REMOVED lines=22> */
.L_x_2754:
        /* <DEDUP_REMOVED lines=20> */
.L_x_2743:
[----:B------:R-:W-:Y:S05]  /*7770*/  BSYNC B0 ;  /* 0x0000000000007941 */ /* 0x000fea0003800000 */
.L_x_2742:
        /* <DEDUP_REMOVED lines=13> */
.L_x_2745:
[----:B------:R-:W-:Y:S05]  /*7850*/  BSYNC B0 ;  /* 0x0000000000007941 */ /* 0x000fea0003800000 */
.L_x_2744:
[----:B------:R-:W-:Y:S06]  /*7860*/  BAR.ARV 0xa, 0xa0 ;  /* 0x0282800000007b1d */ /* 0x000fec0000002000 */
[----:B------:R-:W-:Y:S04]  /*7870*/  BSSY B0, `(.L_x_2746) ;  /* 0x0000003000007945 */ /* 0x000fe80003800000 */
[----:B------:R-:W-:Y:S05]  /*7880*/  @!P0 BRA `(.L_x_2747) ;  /* 0x0000000000048947 */ /* 0x000fea0003800000 */
[----:B------:R-:W-:-:S04]  /*7890*/  DEPBAR.LE SB0, 0x0 ;  /* 0x000080000000791a */ /* 0x000fc80000000000 */
.L_x_2747:
[----:B------:R-:W-:Y:S05]  /*78a0*/  BSYNC B0 ;  /* 0x0000000000007941 */ /* 0x000fea0003800000 */
.L_x_2746:
        /* <DEDUP_REMOVED lines=13> */
.L_x_2749:
[----:B------:R-:W-:Y:S05]  /*7980*/  BSYNC B0 ;  /* 0x0000000000007941 */ /* 0x000fea0003800000 */
.L_x_2748:
        /* <DEDUP_REMOVED lines=13> */
.L_x_2751:
[----:B------:R-:W-:Y:S05]  /*7a60*/  BSYNC B0 ;  /* 0x0000000000007941 */ /* 0x000fea0003800000 */
.L_x_2750:
[----:B------:R-:W-:Y:S01]  /*7a70*/  UIADD3 UR18, UR18, 0x2, URZ ;  /* 0x0000000212127890 */ /* 0x000fe2000fffe03f */
[----:B------:R-:W-:Y:S06]  /*7a80*/  BAR.ARV 0xa, 0xa0 ;  /* 0x0282800000007b1d */ /* 0x000fec0000002000 */
[----:B------:R-:W-:Y:S01]  /*7a90*/  UISETP.GE.AND UP0, UPT, UR18, UR7, UPT ;  /* 0x000000071200728c */ /* 0x000fe2000bf06270 */
[----:B------:R-:W-:Y:S04]  /*7aa0*/  BSSY B0, `(.L_x_2752) ;  /* 0x0000003000007945 */ /* 0x000fe80003800000 */
[----:B------:R-:W-:Y:S06]  /*7ab0*/  @!P0 BRA `(.L_x_2753) ;  /* 0x0000000000048947 */ /* 0x000fec0003800000 */
[----:B------:R-:W-:-:S04]  /*7ac0*/  DEPBAR.LE SB0, 0x0 ;  /* 0x000080000000791a */ /* 0x000fc80000000000 */
.L_x_2753:
[----:B------:R-:W-:Y:S05]  /*7ad0*/  BSYNC B0 ;  /* 0x0000000000007941 */ /* 0x000fea0003800000 */
.L_x_2752:
[----:B------:R-:W-:Y:S06]  /*7ae0*/  BAR.ARV 0xb, 0xa0 ;  /* 0x02c2800000007b1d */ /* 0x000fec0000002000 */
[----:B------:R-:W-:Y:S01]  /*7af0*/  PLOP3.LUT P1, PT, PT, PT, UP0, 0x80, 0x0 ;  /* 0x000000000000781c */ /* 0x000fe20003f2f008 */
[----:B------:R-:W-:Y:S02]  /*7b00*/  UIADD3 UR26, UR26, 0x3000, URZ ;  /* 0x000030001a1a7890 */ /* 0x000fe4000fffe03f */
[----:B------:R-:W-:-:S10]  /*7b10*/  UIADD3 UR6, UR6, 0x3000, URZ ;  /* 0x0000300006067890 */ /* 0x000fd4000fffe03f */
[----:B------:R-:W-:Y:S05]  /*7b20*/  @!P1 BRA `(.L_x_2754) ;  /* 0xfffffff800c09947 */ /* 0x000fea000383ffff */
[----:B------:R-:W-:Y:S05]  /*7b30*/  BRA `(.L_x_2685) ;  /* 0x0000002c00c87947 */ /* 0x000fea0003800000 */
.L_x_2725:
[----:B------:R-:W1:Y:S01]  /*7b40*/  S2UR UR7, SR_CTAID.X ;  /* 0x00000000000779c3 */ /* 0x000e620000002500 */
[----:B------:R-:W-:Y:S02]  /*7b50*/  ULDC UR8, c[0x0][0x8d0] ;  /* 0x0002340000087ab9 */ /* 0x000fe40000000800 */
[----:B------:R-:W-:-:S11]  /*7b60*/  UISETP.NE.AND UP0, UPT, UR8, 0x1, UPT ;  /* 0x000000010800788c */ /* 0x000fd6000bf05270 */
[----:B------:R-:W-:Y:S01]  /*7b70*/  @UP0 ULDC UR4, c[0x0][0x8d4] ;  /* 0x0002350000040ab9 */ /* 0x000fe20000000800 */
[----:B------:R-:W-:Y:S01]  /*7b80*/  @UP0 ULDC UR9, c[0x0][0x8d8] ;  /* 0x0002360000090ab9 */ /* 0x000fe20000000800 */
[----:B-1----:R-:W-:Y:S02]  /*7b90*/  UIMAD.WIDE.U32 UR4, UR7, UR4, URZ ;  /* 0x00000004070472a5 */ /* 0x002fe4000f8e003f */
[----:B------:R-:W-:Y:S02]  /*7ba0*/  UMOV UR6, UR7 ;  /* 0x0000000700067c82 */ /* 0x000fe40008000000 */
[----:B------:R-:W-:-:S03]  /*7bb0*/  @UP0 USHF.R.U32.HI UR6, URZ, UR9, UR5 ;  /* 0x000000093f060299 */ /* 0x000fc60008011605 */
[----:B------:R-:W-:Y:S02]  /*7bc0*/  ULDC UR4, c[0x0][0x8e8] ;  /* 0x00023a0000047ab9 */ /* 0x000fe40000000800 */
[----:B------:R-:W-:Y:S02]  /*7bd0*/  UISETP.GE.AND UP0, UPT, UR6, UR4, UPT ;  /* 0x000000040600728c */ /* 0x000fe4000bf06270 */
[----:B------:R-:W-:-:S04]  /*7be0*/  UIADD3 UR4, -UR6, URZ, URZ ;  /* 0x0000003f06047290 */ /* 0x000fc8000fffe13f */
[----:B------:R-:W-:Y:S01]  /*7bf0*/  PLOP3.LUT P0, PT, PT, PT, UP0, 0x80, 0x0 ;  /* 0x000000000000781c */ /* 0x000fe20003f0f008 */
[----:B------:R-:W-:-:S12]  /*7c00*/  UIMAD UR8, UR8, UR4, UR7 ;  /* 0x00000004080872a4 */ /* 0x000fd8000f8e0207 */
        /* <DEDUP_REMOVED lines=9> */
.L_x_2755:
[----:B------:R-:W-:Y:S01]  /*7ca0*/  ULDC UR9, c[0x0][0x8c4] ;  /* 0x0002310000097ab9 */ /* 0x000fe20000000800 */
[----:B------:R-:W-:Y:S01]  /*7cb0*/  UMOV UR7, UR8 ;  /* 0x0000000800077c82 */ /* 0x000fe20008000000 */
[----:B------:R-:W-:-:S11]  /*7cc0*/  UISETP.NE.AND UP0, UPT, UR9, 0x1, UPT ;  /* 0x000000010900788c */ /* 0x000fd6000bf05270 */
[----:B------:R-:W-:Y:S02]  /*7cd0*/  @UP0 ULDC.64 UR10, c[0x0][0x8c8] ;  /* 0x00023200000a0ab9 */ /* 0x000fe40000000a00 */
[----:B------:R-:W-:-:S04]  /*7ce0*/  UIMAD.WIDE.U32 UR4, UR8, UR10, URZ ;  /* 0x0000000a080472a5 */ /* 0x000fc8000f8e003f */
[----:B------:R-:W-:-:S04]  /*7cf0*/  @UP0 USHF.R.U32.HI UR7, URZ, UR11, UR5 ;  /* 0x0000000b3f070299 */ /* 0x000fc80008011605 */
[----:B------:R-:W-:-:S12]  /*7d00*/  UIMAD UR4, UR7, UR9, URZ ;  /* 0x00000009070472a4 */ /* 0x000fd8000f8e023f */
.L_x_2756:
        /* <DEDUP_REMOVED lines=23> */
.L_x_2757:
        /* <DEDUP_REMOVED lines=14> */
.L_x_2759:
[----:B------:R-:W-:-:S05]  /*7f60*/  ULDC UR4, c[0x0][0x8ec] ;  /* 0x00023b0000047ab9 */ /* 0x000fca0000000800 */
.L_x_2758:
[----:B------:R-:W-:Y:S01]  /*7f70*/  UIADD3 UR4, UR4, 0x7f, URZ ;  /* 0x0000007f04047890 */ /* 0x000fe2000fffe03f */
[----:B------:R-:W-:Y:S02]  /*7f80*/  IMAD.MOV.U32 R10, RZ, RZ, 0x1 ;  /* 0x00000001ff0a7424 */ /* 0x000fe400078e00ff */
[----:B------:R-:W-:Y:S01]  /*7f90*/  IMAD.MOV.U32 R2, RZ, RZ, RZ ;  /* 0x000000ffff027224 */ /* 0x000fe200078e00ff */
        /* <DEDUP_REMOVED lines=13> */
[----:B------:R-:W1:Y:S02]  /*8070*/  LDC R0, c[0x0][0x280] ;  /* 0x0000a000ff007b82 */ /* 0x000e640000000800 */
[----:B------:R-:W-:Y:S01]  /*8080*/  IMAD.U32 R2, RZ, RZ, UR8 ;  /* 0x00000008ff027e24 */ /* 0x000fe2000f8e00ff */
[----:B------:R-:W-:Y:S01]  /*8090*/  UISETP.NE.U32.AND UP0, UPT, UR4, URZ, UPT ;  /* 0x0000003f0400728c */ /* 0x000fe2000bf05070 */
[----:B------:R-:W-:Y:S01]  /*80a0*/  PLOP3.LUT P1, PT, PT, PT, UP1, 0x80, 0x0 ;  /* 0x000000000000781c */ /* 0x000fe20003f2f018 */
[----:B------:R-:W-:Y:S01]  /*80b0*/  IMAD.U32 R3, RZ, RZ, UR9 ;  /* 0x00000009ff037e24 */ /* 0x000fe2000f8e00ff */
[----:B------:R-:W-:Y:S01]  /*80c0*/  ULDC.64 UR14, c[0x0][0x778] ;  /* 0x0001de00000e7ab9 */ /* 0x000fe20000000a00 */
[----:B------:R-:W-:Y:S01]  /*80d0*/  UISETP.NE.AND.EX UP0, UPT, UR5, URZ, UPT, UP0 ;  /* 0x0000003f0500728c */ /* 0x000fe2000bf05300 */
[----:B------:R-:W-:-:S02]  /*80e0*/  ULDC.64 UR18, c[0x0][0x788] ;  /* 0x0001e20000127ab9 */ /* 0x000fc40000000a00 */
[----:B------:R-:W-:-:S07]  /*80f0*/  ULDC.64 UR4, c[0x0][0x780] ;  /* 0x0001e00000047ab9 */ /* 0x000fce0000000a00 */
[----:B------:R-:W2:Y:S01]  /*8100*/  @P1 LDG.E R6, desc[UR46][R2.64] ;  /* 0x0000002e02061981 */ /* 0x000ea2000c1e1900 */
[----:B------:R-:W-:Y:S01]  /*8110*/  UISETP.NE.U32.AND UP2, UPT, UR4, URZ, UPT ;  /* 0x0000003f0400728c */ /* 0x000fe2000bf45070 */
[----:B------:R-:W-:Y:S01]  /*8120*/  PLOP3.LUT P2, PT, PT, PT, UP0, 0x80, 0x0 ;  /* 0x000000000000781c */ /* 0x000fe20003f4f008 */
[----:B------:R-:W-:Y:S01]  /*8130*/  UIMAD.WIDE UR14, UR13, 0x4, UR14 ;  /* 0x000000040d0e78a5 */ /* 0x000fe2000f8e020e */
[----:B------:R3:W4:Y:S01]  /*8140*/  @P1 LDG.E R4, desc[UR46][R2.64] ;  /* 0x0000002e02041981 */ /* 0x000722000c1e1900 */
[----:B------:R-:W-:-:S06]  /*8150*/  UISETP.NE.AND.EX UP2, UPT, UR5, URZ, UPT, UP2 ;  /* 0x0000003f0500728c */ /* 0x000fcc000bf45320 */
[----:B------:R-:W-:Y:S01]  /*8160*/  PLOP3.LUT P3, PT, PT, PT, UP2, 0x80, 0x0 ;  /* 0x000000000000781c */ /* 0x000fe20003f6f028 */
[----:B---3--:R-:W-:-:S04]  /*8170*/  IMAD.U32 R2, RZ, RZ, UR14 ;  /* 0x0000000eff027e24 */ /* 0x008fc8000f8e00ff */
[----:B------:R-:W-:Y:S01]  /*8180*/  @UP2 ULDC.64 UR4, c[0x0][0x780] ;  /* 0x0001e00000042ab9 */ /* 0x000fe20000000a00 */
[----:B------:R-:W-:Y:S01]  /*8190*/  IMAD.U32 R3, RZ, RZ, UR15 ;  /* 0x0000000fff037e24 */ /* 0x000fe2000f8e00ff */
[----:B------:R-:W-:-:S04]  /*81a0*/  @UP2 UIMAD.WIDE UR4, UR13, 0x4, UR4 ;  /* 0x000000040d0428a5 */ /* 0x000fc8000f8e0204 */
[----:B------:R3:W4:Y:S02]  /*81b0*/  @P2 LDG.E R5, desc[UR46][R2.64] ;  /* 0x0000002e02052981 */ /* 0x000724000c1e1900 */
[----:B---3--:R-:W-:Y:S02]  /*81c0*/  IMAD.U32 R2, RZ, RZ, UR4 ;  /* 0x00000004ff027e24 */ /* 0x008fe4000f8e00ff */
[----:B------:R-:W-:-:S05]  /*81d0*/  IMAD.U32 R3, RZ, RZ, UR5 ;  /* 0x00000005ff037e24 */ /* 0x000fca000f8e00ff */
[----:B-1----:R1:W5:Y:S01]  /*81e0*/  @P3 LDG.E R0, desc[UR46][R2.64] ;  /* 0x0000002e02003981 */ /* 0x002362000c1e1900 */
        /* <DEDUP_REMOVED lines=10> */
[----:B------:R-:W-:-:S03]  /*8290*/  @P2 R2UR UR11, R5 ;  /* 0x00000000050b22ca */ /* 0x000fc600000e0000 */
[----:B------:R-:W-:-:S04]  /*82a0*/  @UP1 ULOP3.LUT UR10, UR5, 0xffffffc0, URZ, 0xc0, !UPT ;  /* 0xffffffc0050a1892 */ /* 0x000fc8000f8ec03f */
[----:B------:R-:W-:Y:S01]  /*82b0*/  @UP1 USHF.R.S32.HI UR12, URZ, 0x1f, UR10 ;  /* 0x0000001f3f0c1899 */ /* 0x000fe2000801140a */
[----:B-1----:R-:W-:Y:S11]  /*82c0*/  @P3 BRA `(.L_x_2761) ;  /* 0x0000000000183947 */ /* 0x002ff60003800000 */
[----:B------:R-:W-:Y:S05]  /*82d0*/  @!P1 BRA `(.L_x_2761) ;  /* 0x0000000000149947 */ /* 0x000fea0003800000 */
[----:B------:R-:W-:Y:S02]  /*82e0*/  IMAD.U32 R2, RZ, RZ, UR8 ;  /* 0x00000008ff027e24 */ /* 0x000fe4000f8e00ff */
[----:B------:R-:W-:-:S05]  /*82f0*/  IMAD.U32 R3, RZ, RZ, UR9 ;  /* 0x00000009ff037e24 */ /* 0x000fca000f8e00ff */
[----:B------:R-:W2:Y:S04]  /*8300*/  LDG.E R5, desc[UR46][R2.64] ;  /* 0x0000002e02057981 */ /* 0x000ea8000c1e1900 */
[----:B-----5:R-:W2:Y:S02]  /*8310*/  LDG.E R0, desc[UR46][R2.64+0x4] ;  /* 0x0000042e02007981 */ /* 0x020ea4000c1e1900 */
[----:B--2---:R-:W-:-:S07]  /*8320*/  IMAD.IADD R0, R0, 0x1, -R5 ;  /* 0x0000000100007824 */ /* 0x004fce00078e0a05 */
.L_x_2761:
[----:B------:R-:W-:Y:S01]  /*8330*/  UMOV UR4, URZ ;  /* 0x0000003f00047c82 */ /* 0x000fe20008000000 */
[----:B------:R-:W-:Y:S01]  /*8340*/  UMOV UR5, URZ ;  /* 0x0000003f00057c82 */ /* 0x000fe20008000000 */
[----:B------:R-:W-:Y:S01]  /*8350*/  IMAD.U32 R4, RZ, RZ, UR18 ;  /* 0x00000012ff047e24 */ /* 0x000fe2000f8e00ff */
[----:B------:R-:W-:Y:S01]  /*8360*/  @UP1 UMOV UR4, UR10 ;  /* 0x0000000a00041c82 */ /* 0x000fe20008000000 */
[----:B------:R-:W-:Y:S01]  /*8370*/  @UP1 UMOV UR5, UR12 ;  /* 0x0000000c00051c82 */ /* 0x000fe20008000000 */
[----:B------:R-:W-:Y:S05]  /*8380*/  @!P0 BRA `(.L_x_2762) ;  /* 0x0000000000188947 */ /* 0x000fea0003800000 */
[----:B------:R-:W-:Y:S02]  /*8390*/  ULDC.64 UR8, c[0x0][0x788] ;  /* 0x0001e20000087ab9 */ /* 0x000fe40000000a00 */
[----:B------:R-:W-:-:S06]  /*83a0*/  UIMAD.WIDE UR8, UR13, 0x4, UR8 ;  /* 0x000000040d0878a5 */ /* 0x000fcc000f8e0208 */
[----:B------:R-:W-:Y:S02]  /*83b0*/  IMAD.U32 R2, RZ, RZ, UR8 ;  /* 0x00000008ff027e24 */ /* 0x000fe4000f8e00ff */
[----:B------:R-:W-:-:S05]  /*83c0*/  IMAD.U32 R3, RZ, RZ, UR9 ;  /* 0x00000009ff037e24 */ /* 0x000fca000f8e00ff */
[----:B------:R1:W5:Y:S01]  /*83d0*/  LDG.E R4, desc[UR46][R2.64] ;  /* 0x0000002e02047981 */ /* 0x000362000c1e1900 */
[----:B------:R-:W-:Y:S05]  /*83e0*/  BRA `(.L_x_2763) ;  /* 0x0000000000187947 */ /* 0x000fea0003800000 */
.L_x_2762:
[----:B------:R-:W-:Y:S05]  /*83f0*/  @!P2 BRA `(.L_x_2763) ;  /* 0x000000000014a947 */ /* 0x000fea0003800000 */
[----:B------:R-:W-:Y:S02]  /*8400*/  IMAD.U32 R2, RZ, RZ, UR14 ;  /* 0x0000000eff027e24 */ /* 0x000fe4000f8e00ff */
[----:B------:R-:W-:-:S05]  /*8410*/  IMAD.U32 R3, RZ, RZ, UR15 ;  /* 0x0000000fff037e24 */ /* 0x000fca000f8e00ff */
[----:B------:R-:W2:Y:S04]  /*8420*/  LDG.E R5, desc[UR46][R2.64] ;  /* 0x0000002e02057981 */ /* 0x000ea8000c1e1900 */
[----:B------:R-:W2:Y:S02]  /*8430*/  LDG.E R4, desc[UR46][R2.64+0x4] ;  /* 0x0000042e02047981 */ /* 0x000ea4000c1e1900 */
[----:B--2---:R-:W-:-:S07]  /*8440*/  IMAD.IADD R4, R4, 0x1, -R5 ;  /* 0x0000000104047824 */ /* 0x004fce00078e0a05 */
.L_x_2763:
[----:B-1----:R-:W-:Y:S01]  /*8450*/  IMAD.U32 R3, RZ, RZ, UR7 ;  /* 0x00000007ff037e24 */ /* 0x002fe2000f8e00ff */
[----:B------:R-:W-:-:S03]  /*8460*/  ULDC UR8, c[0x0][0x74c] ;  /* 0x0001d30000087ab9 */ /* 0x000fc60000000800 */
[----:B-----5:R-:W-:Y:S02]  /*8470*/  IMAD R3, R3, 0x80, R0 ;  /* 0x0000008003037824 */ /* 0x020fe400078e0200 */
[----:B------:R-:W-:-:S03]  /*8480*/  VIADD R0, R0, 0x3f ;  /* 0x0000003f00007836 */ /* 0x000fc60000000000 */
[----:B------:R-:W-:-:S04]  /*8490*/  IADD3 R3, R3, -UR8, -R4 ;  /* 0x8000000803037c10 */ /* 0x000fc8000fffe804 */
[----:B------:R-:W-:-:S04]  /*84a0*/  SHF.R.S32.HI R2, RZ, 0x1f, R3 ;  /* 0x0000001fff027819 */ /* 0x000fc80000011403 */
[----:B------:R-:W-:Y:S02]  /*84b0*/  LEA.HI R2, R2, R3, RZ, 0x6 ;  /* 0x0000000302027211 */ /* 0x000fe400078f30ff */
[----:B------:R-:W-:Y:S02]  /*84c0*/  SHF.R.S32.HI R3, RZ, 0x1f, R0 ;  /* 0x0000001fff037819 */ /* 0x000fe40000011400 */
[----:B------:R-:W-:Y:S02]  /*84d0*/  SHF.R.S32.HI R2, RZ, 0x6, R2 ;  /* 0x00000006ff027819 */ /* 0x000fe40000011402 */
[----:B------:R-:W-:Y:S02]  /*84e0*/  LEA.HI R0, R3, R0, RZ, 0x6 ;  /* 0x0000000003007211 */ /* 0x000fe400078f30ff */
[----:B------:R-:W-:Y:S01]  /*84f0*/  VIMNMX R4, RZ, R2, !PT ;  /* 0x00000002ff047248 */ /* 0x000fe20007fe0100 */
[----:B------:R-:W-:Y:S01]  /*8500*/  IMAD.MOV.U32 R2, RZ, RZ, RZ ;  /* 0x000000ffff027224 */ /* 0x000fe200078e00ff */
[----:B------:R-:W-:-:S04]  /*8510*/  SHF.R.S32.HI R0, RZ, 0x6, R0 ;  /* 0x00000006ff007819 */ /* 0x000fc80000011400 */
[----:B------:R-:W-:-:S13]  /*8520*/  ISETP.GT.AND P0, PT, R0, R4, PT ;  /* 0x000000040000720c */ /* 0x000fda0003f04270 */
[----:B------:R-:W-:Y:S05]  /*8530*/  @!P0 BRA `(.L_x_2760) ;  /* 0x0000002000b48947 */ /* 0x000fea0003800000 */
[----:B------:R-:W-:Y:S01]  /*8540*/  USHF.R.S32.HI UR10, URZ, 0x1f, UR20 ;  /* 0x0000001f3f0a7899 */ /* 0x000fe20008011414 */
[----:B------:R-:W-:Y:S01]  /*8550*/  BSSY B0, `(.L_x_2760) ;  /* 0x000022b000007945 */ /* 0x000fe20003800000 */
[----:B------:R-:W-:Y:S01]  /*8560*/  UISETP.NE.U32.AND UP1, UPT, UR16, URZ, UPT ;  /* 0x0000003f1000728c */ /* 0x000fe2000bf25070 */
[----:B------:R-:W-:Y:S01]  /*8570*/  IMAD.MOV.U32 R2, RZ, RZ, RZ ;  /* 0x000000ffff027224 */ /* 0x000fe200078e00ff */
[----:B------:R-:W-:Y:S01]  /*8580*/  ULDC.64 UR14, c[0x0][0x718] ;  /* 0x0001c600000e7ab9 */ /* 0x000fe20000000a00 */
[----:B------:R-:W-:Y:S01]  /*8590*/  UMOV UR8, UR4 ;  /* 0x0000000400087c82 */ /* 0x000fe20008000000 */
[----:B------:R-:W-:Y:S02]  /*85a0*/  UIMAD UR12, UR10, UR14, URZ ;  /* 0x0000000e0a0c72a4 */ /* 0x000fe4000f8e023f */
[----:B------:R-:W-:Y:S02]  /*85b0*/  UISETP.NE.AND.EX UP1, UPT, UR17, URZ, UPT, UP1 ;  /* 0x0000003f1100728c */ /* 0x000fe4000bf25310 */
[----:B------:R-:W-:Y:S01]  /*85c0*/  UIMAD UR12, UR20, UR15, UR12 ;  /* 0x0000000f140c72a4 */ /* 0x000fe2000f8e020c */
[----:B------:R-:W-:-:S02]  /*85d0*/  ULDC.64 UR16, c[0x0][0x730] ;  /* 0x0001cc0000107ab9 */ /* 0x000fc40000000a00 */
[----:B------:R-:W-:Y:S01]  /*85e0*/  ULDC UR15, c[0x0][0x2e8] ;  /* 0x0000ba00000f7ab9 */ /* 0x000fe20000000800 */
[----:B------:R-:W-:Y:S01]  /*85f0*/  UIMAD UR10, UR10, UR16, URZ ;  /* 0x000000100a0a72a4 */ /* 0x000fe2000f8e023f */
[----:B------:R-:W-:Y:S01]  /*8600*/  UMOV UR9, UR5 ;  /* 0x0000000500097c82 */ /* 0x000fe20008000000 */
[----:B------:R-:W-:Y:S02]  /*8610*/  UISETP.NE.AND UP2, UPT, UR15, 0x1, UPT ;  /* 0x000000010f00788c */ /* 0x000fe4000bf45270 */
[----:B------:R-:W-:Y:S02]  /*8620*/  UIMAD.WIDE.U32 UR4, UR20, UR14, UR8 ;  /* 0x0000000e140472a5 */ /* 0x000fe4000f8e0008 */
[----:B------:R-:W-:Y:S02]  /*8630*/  UIMAD.WIDE.U32 UR8, UR20, UR16, UR8 ;  /* 0x00000010140872a5 */ /* 0x000fe4000f8e0008 */
[----:B------:R-:W-:Y:S02]  /*8640*/  UIMAD UR14, UR20, UR17, UR10 ;  /* 0x00000011140e72a4 */ /* 0x000fe4000f8e020a */
[----:B------:R-:W-:Y:S01]  /*8650*/  USHF.R.S32.HI UR10, URZ, 0x1f, UR13 ;  /* 0x0000001f3f0a7899 */ /* 0x000fe2000801140d */
[----:B------:R-:W-:Y:S01]  /*8660*/  ELECT P0, URZ, PT ;  /* 0x00000000003f782f */ /* 0x000fe20003800000 */
[----:B------:R-:W-:-:S02]  /*8670*/  USEL UR21, UR13, URZ, !UP1 ;  /* 0x0000003f0d157287 */ /* 0x000fc4000c800000 */
[----:B------:R-:W-:Y:S01]  /*8680*/  UIADD3 UR9, UR9, UR14, URZ ;  /* 0x0000000e09097290 */ /* 0x000fe2000fffe03f */
[----:B------:R-:W-:Y:S01]  /*8690*/  ULDC.64 UR18, c[0x0][0x738] ;  /* 0x0001ce0000127ab9 */ /* 0x000fe20000000a00 */
[----:B------:R-:W-:Y:S01]  /*86a0*/  USEL UR10, UR10, URZ, !UP1 ;  /* 0x0000003f0a0a7287 */ /* 0x000fe2000c800000 */
[----:B------:R-:W-:Y:S01]  /*86b0*/  ULDC.64 UR16, c[0x0][0x720] ;  /* 0x0001c80000107ab9 */ /* 0x000fe20000000a00 */
[----:B------:R-:W-:Y:S02]  /*86c0*/  UIMAD.WIDE.U32 UR14, UR18, UR21, UR8 ;  /* 0x00000015120e72a5 */ /* 0x000fe4000f8e0008 */
[----:B------:R-:W-:Y:S01]  /*86d0*/  UIADD3 UR23, UR5, UR12, URZ ;  /* 0x0000000c05177290 */ /* 0x000fe2000fffe03f */
[----:B------:R-:W-:Y:S01]  /*86e0*/  @UP2 ULDC UR8, c[0x0][0x2ec] ;  /* 0x0000bb0000082ab9 */ /* 0x000fe20000000800 */
[----:B------:R-:W-:Y:S02]  /*86f0*/  UIMAD UR5, UR10, UR16, URZ ;  /* 0x000000100a0572a4 */ /* 0x000fe4000f8e023f */
[----:B------:R-:W-:-:S02]  /*8700*/  UIMAD UR10, UR10, UR18, URZ ;  /* 0x000000120a0a72a4 */ /* 0x000fc4000f8e023f */
[----:B------:R-:W-:Y:S02]  /*8710*/  UIMAD.WIDE.U32 UR8, UR20, UR8, URZ ;  /* 0x00000008140872a5 */ /* 0x000fe4000f8e003f */
[----:B------:R-:W-:Y:S01]  /*8720*/  ULEA UR11, UR7, UR11, 0x7 ;  /* 0x0000000b070b7291 */ /* 0x000fe2000f8e383f */
[----:B------:R-:W-:Y:S02]  /*8730*/  UMOV UR22, UR4 ;  /* 0x0000000400167c82 */ /* 0x000fe40008000000 */
[----:B------:R-:W-:Y:S01]  /*8740*/  @UP2 ULDC UR7, c[0x0][0x2f0] ;  /* 0x0000bc0000072ab9 */ /* 0x000fe20000000800 */
[----:B------:R-:W-:Y:S01]  /*8750*/  UMOV UR12, UR20 ;  /* 0x00000014000c7c82 */ /* 0x000fe20008000000 */
[----:B------:R-:W-:Y:S02]  /*8760*/  UIMAD UR5, UR17, UR21, UR5 ;  /* 0x00000015110572a4 */ /* 0x000fe4000f8e0205 */
[----:B------:R-:W-:Y:S02]  /*8770*/  UIMAD.WIDE.U32 UR22, UR16, UR21, UR22 ;  /* 0x00000015101672a5 */ /* 0x000fe4000f8e0016 */
[----:B------:R-:W-:-:S02]  /*8780*/  UIMAD UR4, UR19, UR21, UR10 ;  /* 0x00000015130472a4 */ /* 0x000fc4000f8e020a */
        /* <DEDUP_REMOVED lines=10> */
.L_x_2793:
        /* <DEDUP_REMOVED lines=15> */
.L_x_2766:
[----:B------:R-:W-:Y:S01]  /*8920*/  R2UR UR19, R4 ;  /* 0x00000000041372ca */ /* 0x000fe200000e0000 */
[----:B------:R-:W2:Y:S01]  /*8930*/  LDC.64 R12, c[0x0][0x198] ;  /* 0x00006600ff0c7b82 */ /* 0x000ea20000000a00 */
[----:B------:R-:W-:Y:S01]  /*8940*/  ULDC.64 UR8, c[0x0][0x700] ;  /* 0x0001c00000087ab9 */ /* 0x000fe20000000a00 */
[----:B------:R-:W-:Y:S01]  /*8950*/  UMOV UR50, 0x0 ;  /* 0x0000000000327882 */ /* 0x000fe20000000000 */
[----:B------:R-:W-:Y:S01]  /*8960*/  IMAD.U32 R9, RZ, RZ, UR8 ;  /* 0x00000008ff097e24 */ /* 0x000fe2000f8e00ff */
[----:B------:R-:W-:Y:S01]  /*8970*/  R2UR UR8, R15 ;  /* 0x000000000f0872ca */ /* 0x000fe200000e0000 */
[----:B------:R-:W-:Y:S01]  /*8980*/  IMAD.U32 R8, RZ, RZ, UR9 ;  /* 0x00000009ff087e24 */ /* 0x000fe2000f8e00ff */
[----:B------:R-:W-:Y:S01]  /*8990*/  UMOV UR51, 0x14f00000 ;  /* 0x14f0000000337882 */ /* 0x000fe20000000000 */
[----:B------:R-:W-:Y:S01]  /*89a0*/  UMOV UR18, URZ ;  /* 0x0000003f00127c82 */ /* 0x000fe20008000000 */
[----:B------:R-:W-:Y:S01]  /*89b0*/  UMOV UR42, 0x20 ;  /* 0x00000020002a7882 */ /* 0x000fe20000000000 */
[----:B------:R-:W-:Y:S01]  /*89c0*/  UMOV UR44, UR20 ;  /* 0x00000014002c7c82 */ /* 0x000fe20008000000 */
[----:B------:R-:W-:Y:S01]  /*89d0*/  UMOV UR45, UR21 ;  /* 0x00000015002d7c82 */ /* 0x000fe20008000000 */
[----:B------:R-:W-:Y:S01]  /*89e0*/  UMOV UR34, 0x40 ;  /* 0x0000004000227882 */ /* 0x000fe20000000000 */
[----:B------:R-:W-:Y:S01]  /*89f0*/  USHF.L.U32 UR19, UR19, 0x6, URZ ;  /* 0x0000000613137899 */ /* 0x000fe2000800063f */
[----:B------:R-:W-:Y:S01]  /*8a00*/  IMAD.MOV.U32 R16, RZ, RZ, RZ ;  /* 0x000000ffff107224 */ /* 0x000fe200078e00ff */
[----:B------:R-:W-:Y:S01]  /*8a10*/  UMOV UR36, UR20 ;  /* 0x0000001400247c82 */ /* 0x000fe20008000000 */
[----:B------:R-:W-:Y:S01]  /*8a20*/  UMOV UR37, UR21 ;  /* 0x0000001500257c82 */ /* 0x000fe20008000000 */
[----:B------:R-:W-:-:S02]  /*8a30*/  UIADD3 UR7, UP0, UR19, UR22, URZ ;  /* 0x0000001613077290 */ /* 0x000fc4000ff1e03f */
[----:B------:R-:W-:Y:S01]  /*8a40*/  IMAD.U32 R3, RZ, RZ, UR19 ;  /* 0x00000013ff037e24 */ /* 0x000fe2000f8e00ff */
[----:B------:R-:W-:Y:S02]  /*8a50*/  UIADD3 UR16, UR8, 0x12000, URZ ;  /* 0x0001200008107890 */ /* 0x000fe4000fffe03f */
[----:B------:R-:W-:Y:S01]  /*8a60*/  UIADD3 UR17, UR8, 0x26810, URZ ;  /* 0x0002681008117890 */ /* 0x000fe2000fffe03f */
[----:B------:R-:W-:Y:S01]  /*8a70*/  PLOP3.LUT P1, PT, PT, PT, UP0, 0x80, 0x0 ;  /* 0x000000000000781c */ /* 0x000fe20003f2f008 */
[----:B-1----:R-:W-:Y:S01]  /*8a80*/  IMAD.U32 R2, RZ, RZ, UR7 ;  /* 0x00000007ff027e24 */ /* 0x002fe2000f8e00ff */
[----:B------:R-:W-:Y:S01]  /*8a90*/  UIADD3 UR19, UR19, UR6, URZ ;  /* 0x0000000613137290 */ /* 0x000fe2000fffe03f */
[----:B--2---:R-:W-:Y:S01]  /*8aa0*/  IMAD.MOV.U32 R7, RZ, RZ, R12 ;  /* 0x000000ffff077224 */ /* 0x004fe200078e000c */
[----:B------:R-:W-:Y:S01]  /*8ab0*/  LEA.HI.X.SX32 R3, R3, R14, 0x1, P1 ;  /* 0x0000000e03037211 */ /* 0x000fe200008f0eff */
[----:B------:R-:W-:Y:S01]  /*8ac0*/  IMAD.MOV.U32 R6, RZ, RZ, R13 ;  /* 0x000000ffff067224 */ /* 0x000fe200078e000d */
[C---:B------:R-:W-:Y:S01]  /*8ad0*/  LEA R5, P1, R2.reuse, R9, 0x2 ;  /* 0x0000000902057211 */ /* 0x040fe200078210ff */
[----:B------:R-:W-:Y:S01]  /*8ae0*/  UIADD3 UR40, UR8, 0x13000, URZ ;  /* 0x0001300008287890 */ /* 0x000fe2000fffe03f */
[----:B------:R-:W-:Y:S01]  /*8af0*/  IMAD.MOV.U32 R12, RZ, RZ, 0xc000 ;  /* 0x0000c000ff0c7424 */ /* 0x000fe200078e00ff */
[----:B------:R-:W-:Y:S01]  /*8b00*/  UIADD3 UR32, UR8, 0x14000, URZ ;  /* 0x0001400008207890 */ /* 0x000fe2000fffe03f */
[----:B------:R-:W-:Y:S01]  /*8b10*/  LEA.HI.X R2, R2, R8, R3, 0x2, P1 ;  /* 0x0000000802027211 */ /* 0x000fe200008f1403 */
[----:B------:R-:W-:Y:S01]  /*8b20*/  UIADD3 UR52, UR8, 0x1e000, URZ ;  /* 0x0001e00008347890 */ /* 0x000fe2000fffe03f */
[----:B------:R-:W-:Y:S01]  /*8b30*/  R2UR UR24, R5 ;  /* 0x00000000051872ca */ /* 0x000fe200000e0000 */
[----:B------:R-:W-:Y:S01]  /*8b40*/  UMOV UR41, UR17 ;  /* 0x0000001100297c82 */ /* 0x000fe20008000000 */
[----:B------:R-:W-:Y:S01]  /*8b50*/  R2UR UR25, R2 ;  /* 0x00000000021972ca */ /* 0x000fe200000e0000 */
[----:B------:R-:W-:Y:S01]  /*8b60*/  UMOV UR43, UR19 ;  /* 0x00000013002b7c82 */ /* 0x000fe20008000000 */
[C---:B------:R-:W-:Y:S01]  /*8b70*/  IADD3 R2, P1, R7.reuse, 0x2f0, RZ ;  /* 0x000002f007027810 */ /* 0x040fe20007f3e0ff */
[----:B------:R-:W-:Y:S01]  /*8b80*/  UMOV UR33, UR17 ;  /* 0x0000001100217c82 */ /* 0x000fe20008000000 */
[----:B------:R-:W-:Y:S01]  /*8b90*/  UMOV UR35, UR19 ;  /* 0x0000001300237c82 */ /* 0x000fe20008000000 */
[----:B------:R-:W-:Y:S01]  /*8ba0*/  UMOV UR7, 0x10 ;  /* 0x0000001000077882 */ /* 0x000fe20000000000 */
[----:B------:R-:W-:Y:S01]  /*8bb0*/  R2UR UR54, R2 ;  /* 0x00000000023672ca */ /* 0x000fe200000e0000 */
[----:B------:R-:W-:Y:S01]  /*8bc0*/  UMOV UR53, UR17 ;  /* 0x0000001100357c82 */ /* 0x000fe20008000000 */
[----:B------:R-:W-:Y:S01]  /*8bd0*/  IADD3 R2, P2, R7, 0x3f0, RZ ;  /* 0x000003f007027810 */ /* 0x000fe20007f5e0ff */
[----:B------:R-:W-:Y:S01]  /*8be0*/  UIADD3 UR9, UR8, 0x26800, URZ ;  /* 0x0002680008097890 */ /* 0x000fe2000fffe03f */
[----:B------:R-:W-:Y:S01]  /*8bf0*/  VIADD R5, R0, 0xffffffff ;  /* 0xffffffff00057836 */ /* 0x000fe20000000000 */
[----:B------:R-:W-:Y:S01]  /*8c00*/  UMOV UR10, UR18 ;  /* 0x00000012000a7c82 */ /* 0x000fe20008000000 */
[----:B------:R-:W-:Y:S01]  /*8c10*/  R2UR UR30, R2 ;  /* 0x00000000021e72ca */ /* 0x000fe200000e0000 */
[--C-:B------:R-:W-:Y:S01]  /*8c20*/  IMAD.X R2, RZ, RZ, R6.reuse, P1 ;  /* 0x000000ffff027224 */ /* 0x100fe200008e0606 */
[----:B------:R-:W-:Y:S01]  /*8c30*/  UMOV UR26, 0x10 ;  /* 0x00000010001a7882 */ /* 0x000fe20000000000 */
[----:B------:R1:W-:Y:S01]  /*8c40*/  STL [R1], R5 ;  /* 0x0000000501007387 */ /* 0x0003e20000100800 */
[----:B------:R-:W-:Y:S01]  /*8c50*/  UMOV UR27, UR11 ;  /* 0x0000000b001b7c82 */ /* 0x000fe20008000000 */
[----:B------:R-:W-:Y:S01]  /*8c60*/  UMOV UR28, UR12 ;  /* 0x0000000c001c7c82 */ /* 0x000fe20008000000 */
[----:B------:R-:W-:Y:S01]  /*8c70*/  R2UR UR55, R2 ;  /* 0x00000000023772ca */ /* 0x000fe200000e0000 */
[----:B------:R-:W-:Y:S01]  /*8c80*/  IMAD.X R2, RZ, RZ, R6, P2 ;  /* 0x000000ffff027224 */ /* 0x000fe200010e0606 */
[----:B------:R-:W-:Y:S01]  /*8c90*/  UMOV UR29, UR13 ;  /* 0x0000000d001d7c82 */ /* 0x000fe20008000000 */
[----:B------:R-:W-:Y:S01]  /*8ca0*/  UIADD3 UR56, UR8, 0x3000, URZ ;  /* 0x0000300008387890 */ /* 0x000fe2000fffe03f */
[----:B------:R-:W-:-:S02]  /*8cb0*/  UMOV UR58, 0x30 ;  /* 0x00000030003a7882 */ /* 0x000fc40000000000 */
        /* <DEDUP_REMOVED lines=8> */
[----:B------:R-:W-:-:S04]  /*8d40*/  ISETP.GE.AND P1, PT, R4, R5, PT ;  /* 0x000000050400720c */ /* 0x000fc80003f26270 */
[----:B------:R-:W-:-:S13]  /*8d50*/  R2UR UR49, R3 ;  /* 0x00000000033172ca */ /* 0x000fda00000e0000 */
[----:B------:R2:W-:Y:S01]  /*8d60*/  UTMALDG.4D [UR16], [UR48], desc[UR50] ;  /* 0x00003210300075b4 */ /* 0x0005e20008019000 */
[----:B------:R3:W-:Y:S01]  /*8d70*/  UTMALDG.4D [UR40], [UR48], desc[UR50] ;  /* 0x00003228300075b4 */ /* 0x0007e20008019000 */
[----:B------:R-:W-:Y:S01]  /*8d80*/  UTMALDG.4D [UR32], [UR48], desc[UR50] ;  /* 0x00003220300075b4 */ /* 0x000fe20008019000 */
[----:B------:R4:W-:Y:S01]  /*8d90*/  UBLKCP.S.G [UR52], [UR24], UR7 ;  /* 0x00000034180073ba */ /* 0x0009e20008000207 */
[----:B------:R1:W-:Y:S01]  /*8da0*/  SYNCS.ARRIVE.TRANS64 RZ, [R15+URZ+0x26800], R12 ;  /* 0x0268000c0fff79a7 */ /* 0x0003e2000800003f */
[----:B--2---:R-:W-:Y:S01]  /*8db0*/  UMOV UR16, 0x0 ;  /* 0x0000000000107882 */ /* 0x004fe20000000000 */
[----:B------:R-:W-:Y:S02]  /*8dc0*/  UMOV UR17, 0x10000000 ;  /* 0x1000000000117882 */ /* 0x000fe40000000000 */
[----:B------:R2:W-:Y:S01]  /*8dd0*/  UTMALDG.4D [UR8], [UR54], desc[UR16] ;  /* 0x00001008360075b4 */ /* 0x0005e20008019000 */
[----:B---3--:R-:W-:Y:S01]  /*8de0*/  UIADD3 UR40, UR8, 0x5000, URZ ;  /* 0x0000500008287890 */ /* 0x008fe2000fffe03f */
[----:B------:R-:W-:Y:S01]  /*8df0*/  UMOV UR42, 0x50 ;  /* 0x00000050002a7882 */ /* 0x000fe20000000000 */
[----:B------:R-:W-:Y:S01]  /*8e00*/  UMOV UR43, UR11 ;  /* 0x0000000b002b7c82 */ /* 0x000fe20008000000 */
[----:B------:R-:W-:Y:S01]  /*8e10*/  UMOV UR44, UR12 ;  /* 0x0000000c002c7c82 */ /* 0x000fe20008000000 */
[----:B------:R-:W-:Y:S01]  /*8e20*/  UMOV UR45, UR13 ;  /* 0x0000000d002d7c82 */ /* 0x000fe20008000000 */
[----:B----4-:R-:W-:-:S02]  /*8e30*/  UIADD3 UR24, UR8, 0x1000, URZ ;  /* 0x0000100008187890 */ /* 0x010fc4000fffe03f */
[----:B------:R-:W-:Y:S01]  /*8e40*/  UIADD3 UR32, UR8, 0x2000, URZ ;  /* 0x0000200008207890 */ /* 0x000fe2000fffe03f */
[----:B------:R-:W-:Y:S01]  /*8e50*/  UMOV UR25, UR9 ;  /* 0x0000000900197c82 */ /* 0x000fe20008000000 */
[----:B------:R-:W-:Y:S01]  /*8e60*/  UMOV UR34, 0x20 ;  /* 0x0000002000227882 */ /* 0x000fe20000000000 */
[----:B------:R-:W-:Y:S01]  /*8e70*/  UMOV UR35, UR11 ;  /* 0x0000000b00237c82 */ /* 0x000fe20008000000 */
        /* <DEDUP_REMOVED lines=10> */
[----:B------:R-:W-:Y:S01]  /*8f20*/  UMOV UR41, UR9 ;  /* 0x0000000900297c82 */ /* 0x000fe20008000000 */
[----:B--2---:R-:W-:Y:S01]  /*8f30*/  UMOV UR10, 0x40 ;  /* 0x00000040000a7882 */ /* 0x004fe20000000000 */
[----:B------:R2:W-:Y:S01]  /*8f40*/  UTMALDG.4D [UR32], [UR54], desc[UR16] ;  /* 0x00001020360075b4 */ /* 0x0005e20008019000 */
[----:B------:R1:W-:Y:S01]  /*8f50*/  UTMALDG.4D [UR56], [UR54], desc[UR16] ;  /* 0x00001038360075b4 */ /* 0x0003e20008019000 */
[----:B------:R1:W-:Y:S01]  /*8f60*/  UTMALDG.4D [UR48], [UR54], desc[UR16] ;  /* 0x00001030360075b4 */ /* 0x0003e20008019000 */
[----:B---3--:R-:W-:Y:S01]  /*8f70*/  UIADD3 UR24, UR8, 0x6000, URZ ;  /* 0x0000600008187890 */ /* 0x008fe2000fffe03f */
[----:B------:R-:W-:Y:S01]  /*8f80*/  UMOV UR26, UR18 ;  /* 0x00000012001a7c82 */ /* 0x000fe20008000000 */
[----:B------:R1:W-:Y:S01]  /*8f90*/  UTMALDG.4D [UR40], [UR54], desc[UR16] ;  /* 0x00001028360075b4 */ /* 0x0003e20008019000 */
[----:B--2---:R-:W-:-:S02]  /*8fa0*/  UIADD3 UR32, UR8, 0x8000, URZ ;  /* 0x0000800008207890 */ /* 0x004fc4000fffe03f */
[----:B------:R-:W-:-:S04]  /*8fb0*/  UIADD3 UR8, UR8, 0xa000, URZ ;  /* 0x0000a00008087890 */ /* 0x000fc8000fffe03f */
[----:B------:R1:W-:Y:S03]  /*8fc0*/  UTMALDG.4D [UR24], [UR30], desc[UR16] ;  /* 0x000010181e0075b4 */ /* 0x0003e60008019000 */
[----:B------:R1:W-:Y:S02]  /*8fd0*/  UTMALDG.4D [UR32], [UR30], desc[UR16] ;  /* 0x000010201e0075b4 */ /* 0x0003e40008019000 */
[----:B------:R1:W-:Y:S02]  /*8fe0*/  UTMALDG.4D [UR8], [UR30], desc[UR16] ;  /* 0x000010081e0075b4 */ /* 0x0003e40008019000 */
[----:B-1----:R-:W-:Y:S05]  /*8ff0*/  @P1 BRA `(.L_x_2767) ;  /* 0x0000001400081947 */ /* 0x002fea0003800000 */
[-C--:B------:R-:W-:Y:S01]  /*9000*/  LOP3.LUT R17, RZ, R4.reuse, RZ, 0x33, !PT ;  /* 0x00000004ff117212 */ /* 0x080fe200078e33ff */
[C---:B------:R-:W-:Y:S02]  /*9010*/  VIADD R5, R0.reuse, 0xfffffffe ;  /* 0xfffffffe00057836 */ /* 0x040fe40000000000 */
[----:B------:R-:W-:Y:S02]  /*9020*/  IMAD.MOV.U32 R10, RZ, RZ, 0x1 ;  /* 0x00000001ff0a7424 */ /* 0x000fe400078e00ff */
[----:B------:R-:W-:Y:S01]  /*9030*/  IMAD.IADD R17, R0, 0x1, R17 ;  /* 0x0000000100117824 */ /* 0x000fe200078e0211 */
[----:B------:R-:W-:Y:S01]  /*9040*/  ISETP.NE.AND P1, PT, R5, R4, PT ;  /* 0x000000040500720c */ /* 0x000fe20003f25270 */
[----:B------:R-:W-:-:S03]  /*9050*/  IMAD.MOV.U32 R0, RZ, RZ, R4 ;  /* 0x000000ffff007224 */ /* 0x000fc600078e0004 */
[----:B------:R-:W-:-:S05]  /*9060*/  LOP3.LUT R5, R17, 0x1, RZ, 0xc0, !PT ;  /* 0x0000000111057812 */ /* 0x000fca00078ec0ff */
[----:B------:R1:W-:Y:S04]  /*9070*/  STL [R1+0x4], R5 ;  /* 0x0000040501007387 */ /* 0x0003e80000100800 */
[----:B------:R-:W-:Y:S05]  /*9080*/  @!P1 BRA `(.L_x_2768) ;  /* 0x0000000c00409947 */ /* 0x000fea0003800000 */
[----:B------:R-:W-:Y:S02]  /*9090*/  IMAD.IADD R17, R17, 0x1, -R5 ;  /* 0x0000000111117824 */ /* 0x000fe400078e0a05 */
[----:B------:R-:W-:Y:S02]  /*90a0*/  IMAD.MOV.U32 R0, RZ, RZ, R4 ;  /* 0x000000ffff007224 */ /* 0x000fe400078e0004 */
[----:B------:R-:W-:-:S07]  /*90b0*/  IMAD.MOV.U32 R10, RZ, RZ, 0x1 ;  /* 0x00000001ff0a7424 */ /* 0x000fce00078e00ff */
.L_x_2777:
[----:B-123--:R-:W-:-:S04]  /*90c0*/  SHF.L.U32 R18, R10, 0x1f, RZ ;  /* 0x0000001f0a127819 */ /* 0x00efc800000006ff */
[----:B------:R-:W2:Y:S02]  /*90d0*/  SYNCS.PHASECHK.TRANS64.TRYWAIT P1, [R15+URZ+0x26840], R18 ;  /* 0x026840120f0075a7 */ /* 0x000ea4000802017f */
[----:B--2---:R-:W-:Y:S05]  /*90e0*/  @!P1 BRA `(.L_x_2769) ;  /* 0x0000001800dc9947 */ /* 0x004fea0003800000 */
.L_x_2794:
        /* <DEDUP_REMOVED lines=8> */
.L_x_2770:
        /* <DEDUP_REMOVED lines=44> */
.L_x_2795:
        /* <DEDUP_REMOVED lines=8> */
.L_x_2772:
        /* <DEDUP_REMOVED lines=44> */
.L_x_2796:
        /* <DEDUP_REMOVED lines=8> */
.L_x_2774:
        /* <DEDUP_REMOVED lines=38> */
.L_x_2798:
        /* <DEDUP_REMOVED lines=8> */
.L_x_2776:
        /* <DEDUP_REMOVED lines=44> */
.L_x_2768:
[----:B------:R-:W4:Y:S02]  /*9d90*/  LDL.LU R4, [R1+0x4] ;  /* 0x0000040001047983 */ /* 0x000f240000300800 */
[----:B----4-:R-:W-:Y:S02]  /*9da0*/  ISETP.NE.AND P1, PT, R4, RZ, PT ;  /* 0x000000ff0400720c */ /* 0x010fe40003f25270 */
[----:B------:R4:W5:Y:S11]  /*9db0*/  LDL R4, [R1] ;  /* 0x0000000001047983 */ /* 0x0009760000100800 */
[----:B----4-:R-:W-:Y:S05]  /*9dc0*/  @!P1 BRA `(.L_x_2767) ;  /* 0x0000000400949947 */ /* 0x010fea0003800000 */
[----:B------:R-:W-:-:S04]  /*9dd0*/  SHF.L.U32 R12, R10, 0x1f, RZ ;  /* 0x0000001f0a0c7819 */ /* 0x000fc800000006ff */
[----:B------:R-:W4:Y:S02]  /*9de0*/  SYNCS.PHASECHK.TRANS64.TRYWAIT P1, [R15+URZ+0x26840], R12 ;  /* 0x0268400c0f0075a7 */ /* 0x000f24000802017f */
[----:B----4-:R-:W-:Y:S05]  /*9df0*/  @!P1 BRA `(.L_x_2778) ;  /* 0x0000000c00ec9947 */ /* 0x010fea0003800000 */
.L_x_2799:
        /* <DEDUP_REMOVED lines=8> */
.L_x_2779:
        /* <DEDUP_REMOVED lines=41> */
.L_x_2800:
        /* <DEDUP_REMOVED lines=8> */
.L_x_2781:
        /* <DEDUP_REMOVED lines=41> */
.L_x_2767:
[----:B------:R-:W1:Y:S01]  /*a420*/  S2R R0, SR_TID.X ;  /* 0x0000000000007919 */ /* 0x000e620000002100 */
[----:B------:R-:W-:Y:S01]  /*a430*/  IMAD R3, R16, 0x8, R15 ;  /* 0x0000000810037824 */ /* 0x000fe200078e020f */
[----:B-1----:R-:W-:Y:S02]  /*a440*/  LOP3.LUT R2, R0, 0x7f, RZ, 0xc0, !PT ;  /* 0x0000007f00027812 */ /* 0x002fe400078ec0ff */
[----:B------:R-:W-:Y:S02]  /*a450*/  SHF.L.U32 R0, R10, 0x1f, RZ ;  /* 0x0000001f0a007819 */ /* 0x000fe400000006ff */
[----:B------:R-:W-:Y:S02]  /*a460*/  ISETP.NE.AND P1, PT, R2, RZ, PT ;  /* 0x000000ff0200720c */ /* 0x000fe40003f25270 */
[----:B------:R-:W1:Y:S02]  /*a470*/  SYNCS.PHASECHK.TRANS64.TRYWAIT P0, [R3+URZ+0x26840], R0 ;  /* 0x02684000030075a7 */ /* 0x000e64000800017f */
[----:B-1----:R-:W-:Y:S09]  /*a480*/  @!P0 BRA `(.L_x_2782) ;  /* 0x0000000800708947 */ /* 0x002ff20003800000 */
.L_x_2801:
[----:B------:R-:W-:Y:S05]  /*a490*/  @P1 BRA `(.L_x_2783) ;  /* 0x0000000000181947 */ /* 0x000fea0003800000 */
[----:B------:R-:W1:Y:S01]  /*a4a0*/  S2R R2, SR_TID.X ;  /* 0x0000000000027919 */ /* 0x000e620000002100 */
[----:B------:R-:W-:-:S04]  /*a4b0*/  IMAD.MOV.U32 R0, RZ, RZ, 0x3100 ;  /* 0x00003100ff007424 */ /* 0x000fc800078e00ff */
[----:B------:R1:W-:Y:S02]  /*a4c0*/  SYNCS.ARRIVE.TRANS64 RZ, [R3+URZ+0x26830], R0 ;  /* 0x0268300003ff79a7 */ /* 0x0003e4000800003f */
[----:B-1----:R-:W-:-:S13]  /*a4d0*/  LOP3.LUT P0, RZ, R2, 0x1f, RZ, 0xc0, !PT ;  /* 0x0000001f02ff7812 */ /* 0x002fda000780c0ff */
[----:B------:R-:W-:Y:S05]  /*a4e0*/  @!P0 BRA `(.L_x_2783) ;  /* 0x0000000000048947 */ /* 0x000fea0003800000 */
[----:B------:R-:W-:Y:S01]  /*a4f0*/  BPT.TRAP 0x1 ;  /* 0x000000040000795c */ /* 0x000fe20000300000 */
.L_x_2783:
        /* <DEDUP_REMOVED lines=48> */
.L_x_2764:
[----:B------:R-:W-:Y:S05]  /*a800*/  BSYNC B0 ;  /* 0x0000000000007941 */ /* 0x000fea0003800000 */
.L_x_2760:
[----:B------:R-:W-:-:S03]  /*a810*/  UMOV UR7, 0xffffffff ;  /* 0xffffffff00077882 */ /* 0x000fc60000000000 */
[----:B------:R-:W-:Y:S05]  /*a820*/  BRA.DIV UR7, `(.L_x_2784) ;  /* 0x00000006079c7947 */ /* 0x000fea000b800000 */
[----:B------:R-:W-:-:S13]  /*a830*/  ELECT P6, URZ, PT ;  /* 0x00000000003f782f */ /* 0x000fda00038c0000 */
.L_x_2804:
[----:B------:R-:W-:Y:S05]  /*a840*/  @!P6 BRA `(.L_x_2685) ;  /* 0x000000000084e947 */ /* 0x000fea0003800000 */
[----:B------:R-:W-:-:S06]  /*a850*/  ULOP3.LUT UR7, UR38, 0x2, URZ, 0xfc, !UPT ;  /* 0x0000000226077892 */ /* 0x000fcc000f8efc3f */
[----:B------:R-:W-:-:S05]  /*a860*/  IMAD.U32 R0, RZ, RZ, UR7 ;  /* 0x00000007ff007e24 */ /* 0x000fca000f8e00ff */
[----:B------:R-:W-:-:S13]  /*a870*/  ISETP.NE.AND P2, PT, R0, 0x3, PT ;  /* 0x000000030000780c */ /* 0x000fda0003f45270 */
[----:B------:R-:W-:Y:S05]  /*a880*/  @!P2 BRA `(.L_x_2785) ;  /* 0x000000000004a947 */ /* 0x000fea0003800000 */
[----:B------:R-:W-:Y:S01]  /*a890*/  BPT.TRAP 0x1 ;  /* 0x000000040000795c */ /* 0x000fe20000300000 */
.L_x_2785:
        /* <DEDUP_REMOVED lines=15> */
.L_x_2805:
[----:B------:R-:W2:Y:S02]  /*a990*/  SYNCS.PHASECHK.TRANS64.TRYWAIT P0, [R3+URZ], R0 ;  /* 0x00000000030075a7 */ /* 0x000ea4000800017f */
[----:B--2---:R-:W-:Y:S05]  /*a9a0*/  @!P0 BRA `(.L_x_2787) ;  /* 0x0000000400708947 */ /* 0x004fea0003800000 */
.L_x_2806:
[----:B------:R-:W-:Y:S05]  /*a9b0*/  @!P2 BRA `(.L_x_2788) ;  /* 0x000000000004a947 */ /* 0x000fea0003800000 */
[----:B------:R-:W-:Y:S01]  /*a9c0*/  BPT.TRAP 0x1 ;  /* 0x000000040000795c */ /* 0x000fe20000300000 */
.L_x_2788:
[----:B--2---:R-:W-:-:S04]  /*a9d0*/  VIADD R3, R8, 0x26840 ;  /* 0x0002684008037836 */ /* 0x004fc80000000000 */
[----:B------:R-:W-:-:S04]  /*a9e0*/  IMAD R5, R2, 0x8, R3 ;  /* 0x0000000802057824 */ /* 0x000fc800078e0203 */
[----:B------:R-:W2:Y:S02]  /*a9f0*/  SYNCS.PHASECHK.TRANS64.TRYWAIT P0, [R5+URZ], R4 ;  /* 0x00000004050075a7 */ /* 0x000ea4000800017f */
[----:B--2---:R-:W-:Y:S05]  /*aa00*/  @!P0 BRA `(.L_x_2789) ;  /* 0x00000004006c8947 */ /* 0x004fea0003800000 */
.L_x_2807:
[----:B------:R-:W-:-:S07]  /*aa10*/  IMAD R3, R6, 0x8, R3 ;  /* 0x0000000806037824 */ /* 0x000fce00078e0203 */
.L_x_2790:
[----:B---3--:R3:W4:Y:S02]  /*aa20*/  SYNCS.PHASECHK.TRANS64.TRYWAIT P0, [R3+URZ], R0 ;  /* 0x00000000030075a7 */ /* 0x008724000800017f */
[----:B----4-:R-:W-:Y:S05]  /*aa30*/  @!P0 NANOSLEEP.SYNCS 0x989680 ;  /* 0x009896800000895d */ /* 0x010fea0003900000 */
[----:B------:R-:W4:Y:S02]  /*aa40*/  @!P0 SYNCS.PHASECHK.TRANS64 P0, [R3+URZ], R0 ;  /* 0x00000000030085a7 */ /* 0x000f24000800007f */
[----:B----4-:R-:W-:Y:S05]  /*aa50*/  @!P0 BRA `(.L_x_2790) ;  /* 0xfffffffc00f08947 */ /* 0x010fea000383ffff */
.L_x_2685:
[----:B------:R-:W-:Y:S05]  /*aa60*/  BSYNC B6 ;  /* 0x0000000000067941 */ /* 0x000fea0003800000 */
.L_x_2677:
[----:B------:R-:W-:Y:S05]  /*aa70*/  EXIT ;  /* 0x000000000000794d */ /* 0x000fea0003800000 */
.L_x_2695:
[----:B------:R-:W-:Y:S02]  /*aa80*/  IMAD.MOV.U32 R13, RZ, RZ, R19 ;  /* 0x000000ffff0d7224 */ /* 0x000fe400078e0013 */
[----:B------:R-:W-:Y:S02]  /*aa90*/  IMAD.MOV.U32 R12, RZ, RZ, RZ ;  /* 0x000000ffff0c7224 */ /* 0x000fe400078e00ff */
[----:B------:R-:W-:Y:S02]  /*aaa0*/  IMAD.MOV.U32 R11, RZ, RZ, 0x1f ;  /* 0x0000001fff0b7424 */ /* 0x000fe400078e00ff */
[----:B------:R-:W-:-:S07]  /*aab0*/  IMAD.MOV.U32 R15, RZ, RZ, -0x1 ;  /* 0xffffffffff0f7424 */ /* 0x000fce00078e00ff */
[----:B------:R-:W-:Y:S05]  /*aac0*/  WARPSYNC.COLLECTIVE R15, `(.L_x_2791) ;  /* 0x000000000f087348 */ /* 0x000fea0003c00000 */
[----:B------:R1:W2:Y:S02]  /*aad0*/  SHFL.IDX P6, R14, R13, R12, R11 ;  /* 0x0000000c0d0e7389 */ /* 0x0002a400000c000b */
[----:B-12---:R-:W-:Y:S01]  /*aae0*/  ENDCOLLECTIVE ;  /* 0x000000000000791b */ /* 0x006fe20003800000 */
.L_x_2791:
[----:B------:R-:W-:Y:S05]  /*aaf0*/  BRA `(.L_x_2792) ;  /* 0xffffff6c00087947 */ /* 0x000fea000383ffff */
.L_x_2697:
[----:B--2---:R2:W3:Y:S02]  /*ab00*/  SYNCS.PHASECHK.TRANS64.TRYWAIT P0, [R2+URZ+0x26800], R5 ;  /* 0x02680005020075a7 */ /* 0x0044e4000800017f */
[----:B---3--:R-:W-:Y:S05]  /*ab10*/  @!P0 NANOSLEEP.SYNCS 0x989680 ;  /* 0x009896800000895d */ /* 0x008fea0003900000 */
[----:B------:R-:W3:Y:S02]  /*ab20*/  @!P0 SYNCS.PHASECHK.TRANS64 P0, [R2+URZ+0x26800], R5 ;  /* 0x02680005020085a7 */ /* 0x000ee4000800007f */
[----:B---3--:R-:W-:Y:S05]  /*ab30*/  @!P0 BRA `(.L_x_2697) ;  /* 0xfffffffc00f08947 */ /* 0x008fea000383ffff */
[----:B------:R-:W-:Y:S05]  /*ab40*/  BRA `(.L_x_2696) ;  /* 0xffffff6c00307947 */ /* 0x000fea000383ffff */
.L_x_2702:
[----:B--2---:R-:W-:-:S04]  /*ab50*/  IMAD.U32 R5, RZ, RZ, UR7 ;  /* 0x00000007ff057e24 */ /* 0x004fc8000f8e00ff */
[----:B------:R2:W3:Y:S03]  /*ab60*/  SYNCS.PHASECHK.TRANS64.TRYWAIT P1, [R5+URZ+0x26810], R6 ;  /* 0x02681006050075a7 */ /* 0x0004e6000802017f */
[----:B---3--:R-:W-:Y:S05]  /*ab70*/  @!P1 NANOSLEEP.SYNCS 0x989680 ;  /* 0x009896800000995d */ /* 0x008fea0003900000 */
[----:B------:R-:W3:Y:S02]  /*ab80*/  @!P1 SYNCS.PHASECHK.TRANS64 P1, [R5+URZ+0x26810], R6 ;  /* 0x02681006050095a7 */ /* 0x000ee4000802007f */
[----:B---3--:R-:W-:Y:S05]  /*ab90*/  @!P1 BRA `(.L_x_2702) ;  /* 0xfffffffc00ec9947 */ /* 0x008fea000383ffff */
[----:B------:R-:W-:Y:S05]  /*aba0*/  BRA `(.L_x_2701) ;  /* 0xffffff7400807947 */ /* 0x000fea000383ffff */
.L_x_2706:
[----:B------:R-:W-:-:S04]  /*abb0*/  IMAD.U32 R5, RZ, RZ, UR7 ;  /* 0x00000007ff057e24 */ /* 0x000fc8000f8e00ff */
[----:B------:R1:W1:Y:S03]  /*abc0*/  SYNCS.PHASECHK.TRANS64.TRYWAIT P1, [R5+URZ+0x26830], R6 ;  /* 0x02683006050075a7 */ /* 0x000266000802017f */
[----:B-1----:R-:W-:Y:S05]  /*abd0*/  @!P1 NANOSLEEP.SYNCS 0x989680 ;  /* 0x009896800000995d */ /* 0x002fea0003900000 */
[----:B------:R-:W1:Y:S02]  /*abe0*/  @!P1 SYNCS.PHASECHK.TRANS64 P1, [R5+URZ+0x26830], R6 ;  /* 0x02683006050095a7 */ /* 0x000e64000802007f */
[----:B-1----:R-:W-:Y:S05]  /*abf0*/  @!P1 BRA `(.L_x_2706) ;  /* 0xfffffffc00ec9947 */ /* 0x002fea000383ffff */
[----:B------:R-:W-:Y:S05]  /*ac00*/  BRA `(.L_x_2705) ;  /* 0xffffff7800887947 */ /* 0x000fea000383ffff */
.L_x_2765:
[----:B-1----:R1:W2:Y:S02]  /*ac10*/  SYNCS.PHASECHK.TRANS64.TRYWAIT P0, [R15+URZ+0x26820], R2 ;  /* 0x026820020f0075a7 */ /* 0x0022a4000800017f */
[----:B--2---:R-:W-:Y:S05]  /*ac20*/  @!P0 NANOSLEEP.SYNCS 0x989680 ;  /* 0x009896800000895d */ /* 0x004fea0003900000 */
[----:B------:R-:W2:Y:S02]  /*ac30*/  @!P0 SYNCS.PHASECHK.TRANS64 P0, [R15+URZ+0x26820], R2 ;  /* 0x026820020f0085a7 */ /* 0x000ea4000800007f */
[----:B--2---:R-:W-:Y:S05]  /*ac40*/  @!P0 BRA `(.L_x_2765) ;  /* 0xfffffffc00f08947 */ /* 0x004fea000383ffff */
[----:B------:R-:W-:Y:S05]  /*ac50*/  BRA `(.L_x_2793) ;  /* 0xffffffd800f47947 */ /* 0x000fea000383ffff */
.L_x_2769:
[----:B--2---:R2:W3:Y:S02]  /*ac60*/  SYNCS.PHASECHK.TRANS64.TRYWAIT P1, [R15+URZ+0x26840], R18 ;  /* 0x026840120f0075a7 */ /* 0x0044e4000802017f */
[----:B---3--:R-:W-:Y:S05]  /*ac70*/  @!P1 NANOSLEEP.SYNCS 0x989680 ;  /* 0x009896800000995d */ /* 0x008fea0003900000 */
[----:B------:R-:W3:Y:S02]  /*ac80*/  @!P1 SYNCS.PHASECHK.TRANS64 P1, [R15+URZ+0x26840], R18 ;  /* 0x026840120f0095a7 */ /* 0x000ee4000802007f */
[----:B---3--:R-:W-:Y:S05]  /*ac90*/  @!P1 BRA `(.L_x_2769) ;  /* 0xfffffffc00f09947 */ /* 0x008fea000383ffff */
[----:B------:R-:W-:Y:S05]  /*aca0*/  BRA `(.L_x_2794) ;  /* 0xffffffe400107947 */ /* 0x000fea000383ffff */
.L_x_2771:
[----:B-1----:R1:W3:Y:S02]  /*acb0*/  SYNCS.PHASECHK.TRANS64.TRYWAIT P1, [R15+URZ+0x26828], R18 ;  /* 0x026828120f0075a7 */ /* 0x0022e4000802017f */
[----:B---3--:R-:W-:Y:S05]  /*acc0*/  @!P1 NANOSLEEP.SYNCS 0x989680 ;  /* 0x009896800000995d */ /* 0x008fea0003900000 */
[----:B------:R-:W3:Y:S02]  /*acd0*/  @!P1 SYNCS.PHASECHK.TRANS64 P1, [R15+URZ+0x26828], R18 ;  /* 0x026828120f0095a7 */ /* 0x000ee4000802007f */
[----:B---3--:R-:W-:Y:S05]  /*ace0*/  @!P1 BRA `(.L_x_2771) ;  /* 0xfffffffc00f09947 */ /* 0x008fea000383ffff */
[----:B------:R-:W-:Y:S05]  /*acf0*/  BRA `(.L_x_2795) ;  /* 0xffffffe400cc7947 */ /* 0x000fea000383ffff */
.L_x_2773:
[----:B---3--:R3:W4:Y:S02]  /*ad00*/  SYNCS.PHASECHK.TRANS64.TRYWAIT P1, [R15+URZ+0x26848], R18 ;  /* 0x026848120f0075a7 */ /* 0x008724000802017f */
[----:B----4-:R-:W-:Y:S05]  /*ad10*/  @!P1 NANOSLEEP.SYNCS 0x989680 ;  /* 0x009896800000995d */ /* 0x010fea0003900000 */
[----:B------:R-:W4:Y:S02]  /*ad20*/  @!P1 SYNCS.PHASECHK.TRANS64 P1, [R15+URZ+0x26848], R18 ;  /* 0x026848120f0095a7 */ /* 0x000f24000802007f */
[----:B----4-:R-:W-:Y:S05]  /*ad30*/  @!P1 BRA `(.L_x_2773) ;  /* 0xfffffffc00f09947 */ /* 0x010fea000383ffff */
[----:B------:R-:W-:Y:S05]  /*ad40*/  BRA `(.L_x_2796) ;  /* 0xffffffe800887947 */ /* 0x000fea000383ffff */
.L_x_2775:
[----:B------:R-:W-:-:S07]  /*ad50*/  SHF.L.U32 R4, R10, 0x1f, RZ ;  /* 0x0000001f0a047819 */ /* 0x000fce00000006ff */
.L_x_2797:
[----:B----4-:R4:W1:Y:S02]  /*ad60*/  SYNCS.PHASECHK.TRANS64.TRYWAIT P1, [R15+URZ+0x26820], R4 ;  /* 0x026820040f0075a7 */ /* 0x010864000802017f */
[----:B-1----:R-:W-:Y:S05]  /*ad70*/  @!P1 NANOSLEEP.SYNCS 0x989680 ;  /* 0x009896800000995d */ /* 0x002fea0003900000 */
[----:B------:R-:W1:Y:S02]  /*ad80*/  @!P1 SYNCS.PHASECHK.TRANS64 P1, [R15+URZ+0x26820], R4 ;  /* 0x026820040f0095a7 */ /* 0x000e64000802007f */
[----:B-1----:R-:W-:Y:S05]  /*ad90*/  @!P1 BRA `(.L_x_2797) ;  /* 0xfffffffc00f09947 */ /* 0x002fea000383ffff */
[----:B------:R-:W-:Y:S05]  /*ada0*/  BRA `(.L_x_2798) ;  /* 0xffffffec00287947 */ /* 0x000fea000383ffff */
.L_x_2778:
[----:B----4-:R4:W1:Y:S02]  /*adb0*/  SYNCS.PHASECHK.TRANS64.TRYWAIT P1, [R15+URZ+0x26840], R12 ;  /* 0x0268400c0f0075a7 */ /* 0x010864000802017f */
[----:B-1----:R-:W-:Y:S05]  /*adc0*/  @!P1 NANOSLEEP.SYNCS 0x989680 ;  /* 0x009896800000995d */ /* 0x002fea0003900000 */
[----:B------:R-:W1:Y:S02]  /*add0*/  @!P1 SYNCS.PHASECHK.TRANS64 P1, [R15+URZ+0x26840], R12 ;  /* 0x0268400c0f0095a7 */ /* 0x000e64000802007f */
[----:B-1----:R-:W-:Y:S05]  /*ade0*/  @!P1 BRA `(.L_x_2778) ;  /* 0xfffffffc00f09947 */ /* 0x002fea000383ffff */
[----:B------:R-:W-:Y:S05]  /*adf0*/  BRA `(.L_x_2799) ;  /* 0xfffffff000007947 */ /* 0x000fea000383ffff */
.L_x_2780:
[----:B-1----:R1:W2:Y:S02]  /*ae00*/  SYNCS.PHASECHK.TRANS64.TRYWAIT P1, [R15+URZ+0x26828], R12 ;  /* 0x0268280c0f0075a7 */ /* 0x0022a4000802017f */
[----:B--2---:R-:W-:Y:S05]  /*ae10*/  @!P1 NANOSLEEP.SYNCS 0x989680 ;  /* 0x009896800000995d */ /* 0x004fea0003900000 */
[----:B------:R-:W2:Y:S02]  /*ae20*/  @!P1 SYNCS.PHASECHK.TRANS64 P1, [R15+URZ+0x26828], R12 ;  /* 0x0268280c0f0095a7 */ /* 0x000ea4000802007f */
[----:B--2---:R-:W-:Y:S05]  /*ae30*/  @!P1 BRA `(.L_x_2780) ;  /* 0xfffffffc00f09947 */ /* 0x004fea000383ffff */
[----:B------:R-:W-:Y:S05]  /*ae40*/  BRA `(.L_x_2800) ;  /* 0xfffffff000b07947 */ /* 0x000fea000383ffff */
.L_x_2782:
[----:B------:R1:W1:Y:S02]  /*ae50*/  SYNCS.PHASECHK.TRANS64.TRYWAIT P0, [R3+URZ+0x26840], R0 ;  /* 0x02684000030075a7 */ /* 0x000264000800017f */
[----:B-1----:R-:W-:Y:S05]  /*ae60*/  @!P0 NANOSLEEP.SYNCS 0x989680 ;  /* 0x009896800000895d */ /* 0x002fea0003900000 */
[----:B------:R-:W1:Y:S02]  /*ae70*/  @!P0 SYNCS.PHASECHK.TRANS64 P0, [R3+URZ+0x26840], R0 ;  /* 0x02684000030085a7 */ /* 0x000e64000800007f */
[----:B-1----:R-:W-:Y:S05]  /*ae80*/  @!P0 BRA `(.L_x_2782) ;  /* 0xfffffffc00f08947 */ /* 0x002fea000383ffff */
[----:B------:R-:W-:Y:S05]  /*ae90*/  BRA `(.L_x_2801) ;  /* 0xfffffff4007c7947 */ /* 0x000fea000383ffff */
.L_x_2784:
[----:B------:R-:W-:Y:S01]  /*aea0*/  BSSY B0, `(.L_x_2802) ;  /* 0x0000006000007945 */ /* 0x000fe20003800000 */
[----:B------:R-:W-:-:S07]  /*aeb0*/  IMAD.MOV.U32 R15, RZ, RZ, -0x1 ;  /* 0xffffffffff0f7424 */ /* 0x000fce00078e00ff */
[----:B------:R-:W-:Y:S05]  /*aec0*/  WARPSYNC.COLLECTIVE R15, `(.L_x_2803) ;  /* 0x000000000f0c7348 */ /* 0x000fea0003c00000 */
[----:B------:R-:W-:Y:S02]  /*aed0*/  ELECT P6, UR62, PT ;  /* 0x00000000003e782f */ /* 0x000fe400038c0000 */
[----:B------:R-:W-:Y:S01]  /*aee0*/  MOV R14, UR62 ;  /* 0x0000003e000e7c02 */ /* 0x000fe20008000f00 */
[----:B------:R-:W-:Y:S10]  /*aef0*/  ENDCOLLECTIVE ;  /* 0x000000000000791b */ /* 0x000ff40003800000 */
.L_x_2803:
[----:B------:R-:W-:Y:S05]  /*af00*/  BSYNC B0 ;  /* 0x0000000000007941 */ /* 0x000fea0003800000 */
.L_x_2802:
[----:B------:R-:W-:Y:S05]  /*af10*/  BRA `(.L_x_2804) ;  /* 0xfffffff800487947 */ /* 0x000fea000383ffff */
.L_x_2786:
[----:B-1----:R1:W2:Y:S02]  /*af20*/  SYNCS.PHASECHK.TRANS64.TRYWAIT P0, [R7+URZ], R4 ;  /* 0x00000004070075a7 */ /* 0x0022a4000800017f */
[----:B--2---:R-:W-:Y:S05]  /*af30*/  @!P0 NANOSLEEP.SYNCS 0x989680 ;  /* 0x009896800000895d */ /* 0x004fea0003900000 */
[----:B------:R-:W2:Y:S02]  /*af40*/  @!P0 SYNCS.PHASECHK.TRANS64 P0, [R7+URZ], R4 ;  /* 0x00000004070085a7 */ /* 0x000ea4000800007f */
[----:B--2---:R-:W-:Y:S05]  /*af50*/  @!P0 BRA `(.L_x_2786) ;  /* 0xfffffffc00f08947 */ /* 0x004fea000383ffff */
[----:B------:R-:W-:Y:S05]  /*af60*/  BRA `(.L_x_2805) ;  /* 0xfffffff800887947 */ /* 0x000fea000383ffff */
.L_x_2787:
[----:B--2---:R2:W3:Y:S02]  /*af70*/  SYNCS.PHASECHK.TRANS64.TRYWAIT P0, [R3+URZ], R0 ;  /* 0x00000000030075a7 */ /* 0x0044e4000800017f */
[----:B---3--:R-:W-:Y:S05]  /*af80*/  @!P0 NANOSLEEP.SYNCS 0x989680 ;  /* 0x009896800000895d */ /* 0x008fea0003900000 */
[----:B------:R-:W3:Y:S02]  /*af90*/  @!P0 SYNCS.PHASECHK.TRANS64 P0, [R3+URZ], R0 ;  /* 0x00000000030085a7 */ /* 0x000ee4000800007f */
[----:B---3--:R-:W-:Y:S05]  /*afa0*/  @!P0 BRA `(.L_x_2787) ;  /* 0xfffffffc00f08947 */ /* 0x008fea000383ffff */
[----:B------:R-:W-:Y:S05]  /*afb0*/  BRA `(.L_x_2806) ;  /* 0xfffffff8007c7947 */ /* 0x000fea000383ffff */
.L_x_2789:
[----:B--2---:R2:W3:Y:S02]  /*afc0*/  SYNCS.PHASECHK.TRANS64.TRYWAIT P0, [R5+URZ], R4 ;  /* 0x00000004050075a7 */ /* 0x0044e4000800017f */
[----:B---3--:R-:W-:Y:S05]  /*afd0*/  @!P0 NANOSLEEP.SYNCS 0x989680 ;  /* 0x009896800000895d */ /* 0x008fea0003900000 */
[----:B------:R-:W3:Y:S02]  /*afe0*/  @!P0 SYNCS.PHASECHK.TRANS64 P0, [R5+URZ], R4 ;  /* 0x00000004050085a7 */ /* 0x000ee4000800007f */
[----:B---3--:R-:W-:Y:S05]  /*aff0*/  @!P0 BRA `(.L_x_2789) ;  /* 0xfffffffc00f08947 */ /* 0x008fea000383ffff */
[----:B------:R-:W-:Y:S05]  /*b000*/  BRA `(.L_x_2807) ;  /* 0xfffffff800807947 */ /* 0x000fea000383ffff */
.L_x_2808:
        /* <DEDUP_REMOVED lines=15> */
.L_x_3314:


//--------------------- .text._ZN7cutlass13device_kernelIN5flash11enable_sm90INS1_16FlashAttnBwdSm90INS1_25CollectiveMainloopBwdSm90ILi2ELi2ELi2EN4cute5tupleIJNS5_1CILi1EEES8_S8_EEENS6_IJNS7_ILi64EEENS7_ILi128EEENS7_ILi96EEEEEENS_10bfloat16_tEfNS_4arch4Sm90ELb1ELb0ELb0ELb1ELb1ELb1ELb0ELb0ELi2ELi1ELi2ELi1ELb1EEENS1_21CollectiveEpilogueBwdISD_SE_SG_Li256ELb1ELb0ELi1EEENS1_25SingleTileBwdLPTSchedulerILb1ELi128ELb1EEEEEEEEEvNT_6ParamsE --------------------------
	.section	.text._ZN7cutlass13device_kernelIN5flash11enable_sm90INS1_16FlashAttnBwdSm90INS1_25CollectiveMainloopBwdSm90ILi2ELi2ELi2EN4cute5tupleIJNS5_1CILi1EEES8_S8_EEENS6_IJNS7_ILi64EEENS7_ILi128EEENS7_ILi96EEEEEENS_10bfloat16_tEfNS_4arch4Sm90ELb1ELb0ELb0ELb1ELb1ELb1ELb0ELb0ELi2ELi1ELi2ELi1ELb1EEENS1_21CollectiveEpilogueBwdISD_SE_SG_Li256ELb1ELb0ELi1EEENS1_25SingleTileBwdLPTSchedulerILb1ELi128ELb1EEEEEEEEEvNT_6ParamsE,"ax",@progbits
	.align	128
.text._ZN7cutlass13device_kernelIN5flash11enable_sm90INS1_16FlashAttnBwdSm90INS1_25CollectiveMainloopBwdSm90ILi2ELi2ELi2EN4cute5tupleIJNS5_1CILi1EEES8_S8_EEENS6_IJNS7_ILi64EEENS7_ILi128EEENS7_ILi96EEEEEENS_10bfloat16_tEfNS_4arch4Sm90ELb1ELb0ELb0ELb1ELb1ELb1ELb0ELb0ELi2ELi1ELi2ELi1ELb1EEENS1_21CollectiveEpilogueBwdISD_SE_SG_Li256ELb1ELb0ELi1EEENS1_25SingleTileBwdLPTSchedulerILb1ELi128ELb1EEEEEEEEEvNT_6ParamsE:
        .type           _ZN7cutlass13device_kernelIN5flash11enable_sm90INS1_16FlashAttnBwdSm90INS1_25CollectiveMainloopBwdSm90ILi2ELi2ELi2EN4cute5tupleIJNS5_1CILi1EEES8_S8_EEENS6_IJNS7_ILi64EEENS7_ILi128EEENS7_ILi96EEEEEENS_10bfloat16_tEfNS_4arch4Sm90ELb1ELb0ELb0ELb1ELb1ELb1ELb0ELb0ELi2ELi1ELi2ELi1ELb1EEENS1_21CollectiveEpilogueBwdISD_SE_SG_Li256ELb1ELb0ELi1EEENS1_25SingleTileBwdLPTSchedulerILb1ELi128ELb1EEEEEEEEEvNT_6ParamsE,@function
        .size           _ZN7cutlass13device_kernelIN5flash11enable_sm90INS1_16FlashAttnBwdSm90INS1_25CollectiveMainloopBwdSm90ILi2ELi2ELi2EN4cute5tupleIJNS5_1CILi1EEES8_S8_EEENS6_IJNS7_ILi64EEENS7_ILi128EEENS7_ILi96EEEEEENS_10bfloat16_tEfNS_4arch4Sm90ELb1ELb0ELb0ELb1ELb1ELb1ELb0ELb0ELi2ELi1ELi2ELi1ELb1EEENS1_21CollectiveEpilogueBwdISD_SE_SG_Li256ELb1ELb0ELi1EEENS1_25SingleTileBwdLPTSchedulerILb1ELi128ELb1EEEEEEEEEvNT_6ParamsE,(.L_x_3315 - _ZN7cutlass13device_kernelIN5flash11enable_sm90INS1_16FlashAttnBwdSm90INS1_25CollectiveMainloopBwdSm90ILi2ELi2ELi2EN4cute5tupleIJNS5_1CILi1EEES8_S8_EEENS6_IJNS7_ILi64EEENS7_ILi128EEENS7_ILi96EEEEEENS_10bfloat16_tEfNS_4arch4Sm90ELb1ELb0ELb0ELb1ELb1ELb1ELb0ELb0ELi2ELi1ELi2ELi1ELb1EEENS1_21CollectiveEpilogueBwdISD_SE_SG_Li256ELb1ELb0ELi1EEENS1_25SingleTileBwdLPTSchedulerILb1ELi128ELb1EEEEEEEEEvNT_6ParamsE)
        .other          _ZN7cutlass13device_kernelIN5flash11enable_sm90INS1_16FlashAttnBwdSm90INS1_25CollectiveMainloopBwdSm90ILi2ELi2ELi2EN4cute5tupleIJNS5_1CILi1EEES8_S8_EEENS6_IJNS7_ILi64EEENS7_ILi128EEENS7_ILi96EEEEEENS_10bfloat16_tEfNS_4arch4Sm90ELb1ELb0ELb0ELb1ELb1ELb1ELb0ELb0ELi2ELi1ELi2ELi1ELb1EEENS1_21CollectiveEpilogueBwdISD_SE_SG_Li256ELb1ELb0ELi1EEENS1_25SingleTileBwdLPTSchedulerILb1ELi128ELb1EEEEEEEEEvNT_6ParamsE,@"STO_CUDA_ENTRY STV_DEFAULT"
_ZN7cutlass13device_kernelIN5flash11enable_sm90INS1_16FlashAttnBwdSm90INS1_25CollectiveMainloopBwdSm90ILi2ELi2ELi2EN4cute5tupleIJNS5_1CILi1EEES8_S8_EEENS6_IJNS7_ILi64EEENS7_ILi128EEENS7_ILi96EEEEEENS_10bfloat16_tEfNS_4arch4Sm90ELb1ELb0ELb0ELb1ELb1ELb1ELb0ELb0ELi2ELi1ELi2ELi1ELb1EEENS1_21CollectiveEpilogueBwdISD_SE_SG_Li256ELb1ELb0ELi1EEENS1_25SingleTileBwdLPTSchedulerILb1ELi128ELb1EEEEEEEEEvNT_6ParamsE:
        /* <DEDUP_REMOVED lines=24> */
.L_x_2810:
[----:B------:R-:W-:Y:S05]  /*0180*/  BSYNC B0 ;  /* 0x0000000000007941 */ /* 0x000fea0003800000 */
.L_x_2809:
        /* <DEDUP_REMOVED lines=37> */
.L_x_2811:
        /* <DEDUP_REMOVED lines=22> */
.L_x_2812:
[----:B------:R-:W-:Y:S01]  /*0540*/  PLOP3.LUT P0, PT, PT, PT, UP0, 0x80, 0x0 ;  /* 0x000000000000781c */ /* 0x000fe20003f0f008 */
[----:B------:R-:W-:Y:S01]  /*0550*/  NOP ;  /* 0x0000000000007918 */ /* 0x000fe20000000000 */
[----:B------:R-:W-:Y:S01]  /*0560*/  ULDC.64 UR46, c[0x0][0x208] ;  /* 0x00008200002e7ab9 */ /* 0x000fe20000000a00 */
[----:B------:R-:W-:Y:S01]  /*0570*/  BSSY B6, `(.L_x_2813) ;  /* 0x0000ae0000067945 */ /* 0x000fe20003800000 */
[----:B-12-4-:R-:W-:Y:S09]  /*0580*/  BAR.SYNC.DEFER_BLOCKING 0x0 ;  /* 0x0000000000007b1d */ /* 0x016ff20000010000 */
[----:B------:R-:W-:Y:S05]  /*0590*/  @!P0 BRA `(.L_x_2814) ;  /* 0x0000006000448947 */ /* 0x000fea0003800000 */
.L_x_2815:
        /* <DEDUP_REMOVED lines=32> */
.L_x_2816:
[----:B------:R-:W-:Y:S01]  /*07a0*/  ULDC UR8, c[0x0][0x8c4] ;  /* 0x0002310000087ab9 */ /* 0x000fe20000000800 */
[----:B------:R-:W-:Y:S01]  /*07b0*/  UMOV UR7, UR9 ;  /* 0x0000000900077c82 */ /* 0x000fe20008000000 */
[----:B------:R-:W-:-:S11]  /*07c0*/  UISETP.NE.AND UP0, UPT, UR8, 0x1, UPT ;  /* 0x000000010800788c */ /* 0x000fd6000bf05270 */
[----:B------:R-:W-:Y:S02]  /*07d0*/  @UP0 ULDC.64 UR10, c[0x0][0x8c8] ;  /* 0x00023200000a0ab9 */ /* 0x000fe40000000a00 */
[----:B------:R-:W-:-:S04]  /*07e0*/  UIMAD.WIDE.U32 UR4, UR9, UR10, URZ ;  /* 0x0000000a090472a5 */ /* 0x000fc8000f8e003f */
[----:B------:R-:W-:-:S04]  /*07f0*/  @UP0 USHF.R.U32.HI UR7, URZ, UR11, UR5 ;  /* 0x0000000b3f070299 */ /* 0x000fc80008011605 */
[----:B------:R-:W-:-:S12]  /*0800*/  UIMAD UR4, UR7, UR8, URZ ;  /* 0x00000008070472a4 */ /* 0x000fd8000f8e023f */
.L_x_2817:
        /* <DEDUP_REMOVED lines=23> */
.L_x_2818:
        /* <DEDUP_REMOVED lines=14> */
.L_x_2820:
[----:B------:R-:W-:-:S05]  /*0a60*/  ULDC UR4, c[0x0][0x8ec] ;  /* 0x00023b0000047ab9 */ /* 0x000fca0000000800 */
.L_x_2819:
[----:B------:R-:W-:Y:S02]  /*0a70*/  UIADD3 UR4, UR4, 0x7f, URZ ;  /* 0x0000007f04047890 */ /* 0x000fe4000fffe03f */
[----:B------:R-:W-:Y:S02]  /*0a80*/  ULOP3.LUT UR39, URZ, UR7, URZ, 0x33, !UPT ;  /* 0x000000073f277292 */ /* 0x000fe4000f8e333f */
[----:B------:R-:W-:-:S04]  /*0a90*/  USHF.R.S32.HI UR5, URZ, 0x1f, UR4 ;  /* 0x0000001f3f057899 */ /* 0x000fc80008011404 */
[----:B------:R-:W-:-:S04]  /*0aa0*/  ULEA.HI UR5, UR5, UR4, URZ, 0x7 ;  /* 0x0000000405057291 */ /* 0x000fc8000f8f383f */
[----:B------:R-:W-:-:S04]  /*0ab0*/  USHF.R.S32.HI UR5, URZ, 0x7, UR5 ;  /* 0x000000073f057899 */ /* 0x000fc80008011405 */
[----:B------:R-:W-:Y:S02]  /*0ac0*/  UISETP.GT.AND UP0, UPT, UR5, UR7, UPT ;  /* 0x000000070500728c */ /* 0x000fe4000bf04270 */
[----:B------:R-:W-:Y:S02]  /*0ad0*/  UIADD3 UR39, UR5, UR39, URZ ;  /* 0x0000002705277290 */ /* 0x000fe4000fffe03f */
[----:B------:R-:W-:-:S06]  /*0ae0*/  USEL UR37, UR37, 0xffffffff, UP0 ;  /* 0xffffffff25257887 */ /* 0x000fcc0008000000 */
        /* <DEDUP_REMOVED lines=17> */
.L_x_2822:
        /* <DEDUP_REMOVED lines=14> */
.L_x_2823:
        /* <DEDUP_REMOVED lines=11> */
.L_x_2824:
        /* <DEDUP_REMOVED lines=13> */
.L_x_2825:
        /* <DEDUP_REMOVED lines=84> */
.L_x_2828:
        /* <DEDUP_REMOVED lines=15> */
.L_x_2827:
        /* <DEDUP_REMOVED lines=22> */
.L_x_2830:
        /* <DEDUP_REMOVED lines=15> */
.L_x_2829:
[----:B------:R-:W-:Y:S01]  /*16e0*/  SHF.R.S32.HI R23, RZ, 0x1f, R22 ;  /* 0x0000001fff177819 */ /* 0x000fe20000011416 */
[----:B------:R-:W-:-:S03]  /*16f0*/  UMOV UR4, 0xffffffff ;  /* 0xffffffff00047882 */ /* 0x000fc60000000000 */
[----:B------:R-:W-:-:S04]  /*1700*/  LEA.HI R0, R23, R22, RZ, 0x7 ;  /* 0x0000001617007211 */ /* 0x000fc800078f38ff */
[----:B------:R-:W-:Y:S01]  /*1710*/  SHF.R.S32.HI R19, RZ, 0x7, R0 ;  /* 0x00000007ff137819 */ /* 0x000fe20000011400 */
[----:B------:R-:W-:Y:S06]  /*1720*/  BRA.DIV UR4, `(.L_x_2831) ;  /* 0x0000009e04187947 */ /* 0x000fec000b800000 */
[----:B------:R1:W2:Y:S02]  /*1730*/  SHFL.IDX PT, R14, R19, RZ, 0x1f ;  /* 0x00001fff130e7589 */ /* 0x0002a400000e0000 */
.L_x_2946:
        /* <DEDUP_REMOVED lines=15> */
.L_x_2832:
        /* <DEDUP_REMOVED lines=19> */
.L_x_2834:
        /* <DEDUP_REMOVED lines=121> */
.L_x_2845:
[----:B------:R-:W-:-:S06]  /*20f0*/  UISETP.NE.AND UP0, UPT, UR12, 0x3, UPT ;  /* 0x000000030c00788c */ /* 0x000fcc000bf05270 */
[----:B------:R-:W-:-:S13]  /*2100*/  PLOP3.LUT P0, PT, PT, PT, UP0, 0x80, 0x0 ;  /* 0x000000000000781c */ /* 0x000fda0003f0f008 */
[----:B-1----:R-:W-:Y:S05]  /*2110*/  @!P0 BRA `(.L_x_2835) ;  /* 0x0000000000048947 */ /* 0x002fea0003800000 */
[----:B------:R-:W-:Y:S01]  /*2120*/  BPT.TRAP 0x1 ;  /* 0x000000040000795c */ /* 0x000fe20000300000 */
.L_x_2835:
[----:B------:R-:W-:Y:S01]  /*2130*/  R2UR UR7, R2 ;  /* 0x00000000020772ca */ /* 0x000fe200000e0000 */
[----:B------:R-:W-:-:S05]  /*2140*/  IMAD.U32 R6, RZ, RZ, UR4 ;  /* 0x00000004ff067e24 */ /* 0x000fca000f8e00ff */
[----:B------:R-:W-:-:S07]  /*2150*/  SHF.L.U32 R6, R6, 0x1f, RZ ;  /* 0x0000001f06067819 */ /* 0x000fce00000006ff */
[----:B------:R-:W-:-:S09]  /*2160*/  ULEA UR7, UR5, UR7, 0x3 ;  /* 0x0000000705077291 */ /* 0x000fd2000f8e183f */
[----:B------:R1:W2:Y:S01]  /*2170*/  SYNCS.PHASECHK.TRANS64.TRYWAIT P1, [UR7+0x26810], R6 ;  /* 0x02681006ff0075a7 */ /* 0x0002a20008020147 */
[----:B------:R-:W-:Y:S05]  /*2180*/  @!P0 BRA `(.L_x_2836) ;  /* 0x0000000000048947 */ /* 0x000fea0003800000 */
[----:B------:R-:W-:Y:S01]  /*2190*/  BPT.TRAP 0x1 ;  /* 0x000000040000795c */ /* 0x000fe20000300000 */
.L_x_2836:
[----:B--2---:R-:W-:Y:S05]  /*21a0*/  @P1 BRA `(.L_x_2837) ;  /* 0x0000000000081947 */ /* 0x004fea0003800000 */
[----:B------:R-:W2:Y:S02]  /*21b0*/  SYNCS.PHASECHK.TRANS64.TRYWAIT P1, [UR7+0x26810], R6 ;  /* 0x02681006ff0075a7 */ /* 0x000ea40008020147 */
[----:B--2---:R-:W-:Y:S05]  /*21c0*/  @!P1 BRA `(.L_x_2838) ;  /* 0x0000009000a49947 */ /* 0x004fea0003800000 */
.L_x_2837:
        /* <DEDUP_REMOVED lines=66> */
.L_x_2839:
[----:B------:R1:W1:Y:S01]  /*25f0*/  SYNCS.PHASECHK.TRANS64.TRYWAIT P1, [UR7+0x26830], R6 ;  /* 0x02683006ff0075a7 */ /* 0x0002620008020147 */
[----:B------:R-:W-:Y:S05]  /*2600*/  @!P0 BRA `(.L_x_2840) ;  /* 0x0000000000048947 */ /* 0x000fea0003800000 */
[----:B------:R-:W-:Y:S01]  /*2610*/  BPT.TRAP 0x1 ;  /* 0x000000040000795c */ /* 0x000fe20000300000 */
.L_x_2840:
[----:B-1----:R-:W-:Y:S05]  /*2620*/  @P1 BRA `(.L_x_2841) ;  /* 0x0000000000081947 */ /* 0x002fea0003800000 */
[----:B------:R-:W1:Y:S02]  /*2630*/  SYNCS.PHASECHK.TRANS64.TRYWAIT P1, [UR7+0x26830], R6 ;  /* 0x02683006ff0075a7 */ /* 0x000e640008020147 */
[----:B-1----:R-:W-:Y:S05]  /*2640*/  @!P1 BRA `(.L_x_2842) ;  /* 0x0000008c009c9947 */ /* 0x002fea0003800000 */
.L_x_2841:
        /* <DEDUP_REMOVED lines=474> */
.L_x_2843:
        /* <DEDUP_REMOVED lines=45> */
.L_x_2844:
        /* <DEDUP_REMOVED lines=62> */
.L_x_2826:
        /* <DEDUP_REMOVED lines=149> */
.L_x_2847:
        /* <DEDUP_REMOVED lines=57> */
.L_x_2849:
[----:B------:R-:W-:Y:S05]  /*5780*/  BSYNC B0 ;  /* 0x0000000000007941 */ /* 0x000fea0003800000 */
.L_x_2848:
        /* <DEDUP_REMOVED lines=22> */
.L_x_2851:
[----:B------:R-:W-:Y:S05]  /*58f0*/  BSYNC B0 ;  /* 0x0000000000007941 */ /* 0x000fea0003800000 */
.L_x_2850:
        /* <DEDUP_REMOVED lines=34> */
.L_x_2853:
[----:B------:R-:W-:Y:S05]  /*5b20*/  BSYNC B0 ;  /* 0x0000000000007941 */ /* 0x000fea0003800000 */
.L_x_2852:
        /* <DEDUP_REMOVED lines=23> */
.L_x_2846:
        /* <DEDUP_REMOVED lines=41> */
.L_x_2854:
        /* <DEDUP_REMOVED lines=44> */
.L_x_2856:
[----:B------:R-:W-:Y:S05]  /*61f0*/  BSYNC B0 ;  /* 0x0000000000007941 */ /* 0x000fea0003800000 */
.L_x_2855:
        /* <DEDUP_REMOVED lines=21> */
.L_x_2858:
[----:B------:R-:W-:Y:S05]  /*6350*/  BSYNC B0 ;  /* 0x0000000000007941 */ /* 0x000fea0003800000 */
.L_x_2857:
        /* <DEDUP_REMOVED lines=30> */
.L_x_2860:
[----:B------:R-:W-:Y:S05]  /*6540*/  BSYNC B0 ;  /* 0x0000000000007941 */ /* 0x000fea0003800000 */
.L_x_2859:
        /* <DEDUP_REMOVED lines=22> */
.L_x_2814:
        /* <DEDUP_REMOVED lines=29> */
.L_x_2862:
[----:B------:R-:W-:Y:S01]  /*6880*/  ULDC UR9, c[0x0][0x8c4] ;  /* 0x0002310000097ab9 */ /* 0x000fe20000000800 */
[----:B------:R-:W-:Y:S01]  /*6890*/  UMOV UR7, UR8 ;  /* 0x0000000800077c82 */ /* 0x000fe20008000000 */
[----:B------:R-:W-:-:S11]  /*68a0*/  UISETP.NE.AND UP0, UPT, UR9, 0x1, UPT ;  /* 0x000000010900788c */ /* 0x000fd6000bf05270 */
[----:B------:R-:W-:Y:S02]  /*68b0*/  @UP0 ULDC.64 UR10, c[0x0][0x8c8] ;  /* 0x00023200000a0ab9 */ /* 0x000fe40000000a00 */
[----:B------:R-:W-:-:S04]  /*68c0*/  UIMAD.WIDE.U32 UR4, UR8, UR10, URZ ;  /* 0x0000000a080472a5 */ /* 0x000fc8000f8e003f */
[----:B------:R-:W-:-:S04]  /*68d0*/  @UP0 USHF.R.U32.HI UR7, URZ, UR11, UR5 ;  /* 0x0000000b3f070299 */ /* 0x000fc80008011605 */
[----:B------:R-:W-:-:S12]  /*68e0*/  UIMAD UR4, UR7, UR9, URZ ;  /* 0x00000009070472a4 */ /* 0x000fd8000f8e023f */
.L_x_2863:
        /* <DEDUP_REMOVED lines=23> */
.L_x_2864:
        /* <DEDUP_REMOVED lines=13> */
.L_x_2866:
[----:B------:R-:W-:-:S05]  /*6b30*/  ULDC UR4, c[0x0][0x8ec] ;  /* 0x00023b0000047ab9 */ /* 0x000fca0000000800 */
.L_x_2865:
[----:B------:R-:W-:-:S04]  /*6b40*/  UIADD3 UR4, UR4, 0x7f, URZ ;  /* 0x0000007f04047890 */ /* 0x000fc8000fffe03f */
[----:B------:R-:W-:-:S04]  /*6b50*/  USHF.R.S32.HI UR5, URZ, 0x1f, UR4 ;  /* 0x0000001f3f057899 */ /* 0x000fc80008011404 */
[----:B------:R-:W-:-:S04]  /*6b60*/  ULEA.HI UR5, UR5, UR4, URZ, 0x7 ;  /* 0x0000000405057291 */ /* 0x000fc8000f8f383f */
[----:B------:R-:W-:-:S04]  /*6b70*/  USHF.R.S32.HI UR5, URZ, 0x7, UR5 ;  /* 0x000000073f057899 */ /* 0x000fc80008011405 */
[----:B------:R-:W-:Y:S02]  /*6b80*/  UISETP.GT.AND UP0, UPT, UR5, UR7, UPT ;  /* 0x000000070500728c */ /* 0x000fe4000bf04270 */
[----:B------:R-:W-:Y:S02]  /*6b90*/  ULOP3.LUT UR7, URZ, UR7, URZ, 0x33, !UPT ;  /* 0x000000073f077292 */ /* 0x000fe4000f8e333f */
[----:B------:R-:W-:Y:S02]  /*6ba0*/  USEL UR10, UR10, 0xffffffff, UP0 ;  /* 0xffffffff0a0a7887 */ /* 0x000fe40008000000 */
[----:B------:R-:W-:-:S04]  /*6bb0*/  UIADD3 UR7, UR5, UR7, URZ ;  /* 0x0000000705077290 */ /* 0x000fc8000fffe03f */
        /* <DEDUP_REMOVED lines=40> */
.L_x_2867:
        /* <DEDUP_REMOVED lines=13> */
.L_x_2868:
        /* <DEDUP_REMOVED lines=12> */
.L_x_2869:
[----:B------:R-:W-:Y:S01]  /*6fd0*/  ULEA UR8, UR7, UR14, 0x7 ;  /* 0x0000000e07087291 */ /* 0x000fe2000f8e383f */
[----:B------:R-:W-:-:S03]  /*6fe0*/  ULDC UR9, c[0x0][0x74c] ;  /* 0x0001d30000097ab9 */ /* 0x000fc60000000800 */
[----:B------:R-:W-:Y:S02]  /*6ff0*/  UIADD3 UR9, UR8, -UR9, -UR11 ;  /* 0x8000000908097290 */ /* 0x000fe4000fffe80b */
        /* <DEDUP_REMOVED lines=13> */
[----:B------:R-:W1:Y:S01]  /*70d0*/  S2R R0, SR_TID.X ;  /* 0x0000000000007919 */ /* 0x000e620000002100 */
[----:B------:R-:W-:Y:S01]  /*70e0*/  UIMAD UR16, UR20, UR18, URZ ;  /* 0x00000012141072a4 */ /* 0x000fe2000f8e023f */
[----:B------:R-:W-:Y:S01]  /*70f0*/  LOP3.LUT R8, RZ, UR7, RZ, 0x33, !PT ;  /* 0x00000007ff087c12 */ /* 0x000fe2000f8e33ff */
[----:B------:R-:W-:Y:S02]  /*7100*/  USHF.R.S32.HI UR15, URZ, 0x1f, UR10 ;  /* 0x0000001f3f0f7899 */ /* 0x000fe4000801140a */
[----:B------:R-:W-:Y:S02]  /*7110*/  UIMAD UR17, UR6, UR19, UR16 ;  /* 0x00000013061172a4 */ /* 0x000fe4000f8e0210 */
[----:B------:R-:W-:Y:S02]  /*7120*/  UIADD3 UR19, UR11, 0x7f, URZ ;  /* 0x0000007f0b137890 */ /* 0x000fe4000fffe03f */
[----:B------:R-:W-:Y:S01]  /*7130*/  UIMAD.WIDE.U32 UR8, UR6, UR18, URZ ;  /* 0x00000012060872a5 */ /* 0x000fe2000f8e003f */
[----:B------:R-:W-:Y:S01]  /*7140*/  ULDC UR21, c[0x0][0x288] ;  /* 0x0000a20000157ab9 */ /* 0x000fe20000000800 */
[----:B------:R-:W-:-:S02]  /*7150*/  UIADD3 UR16, UR12, -UR13, URZ ;  /* 0x8000000d0c107290 */ /* 0x000fc4000fffe03f */
[----:B------:R-:W-:Y:S01]  /*7160*/  UIADD3 UR14, UR11, 0xbf, -UR14 ;  /* 0x000000bf0b0e7890 */ /* 0x000fe2000fffe80e */
[----:B------:R-:W-:Y:S01]  /*7170*/  ULDC UR22, c[0x0][0x760] ;  /* 0x0001d80000167ab9 */ /* 0x000fe20000000800 */
[----:B------:R-:W-:Y:S02]  /*7180*/  USEL UR29, UR10, URZ, !UP0 ;  /* 0x0000003f0a1d7287 */ /* 0x000fe4000c000000 */
[----:B------:R-:W-:Y:S02]  /*7190*/  USEL UR23, UR15, URZ, !UP0 ;  /* 0x0000003f0f177287 */ /* 0x000fe4000c000000 */
[----:B------:R-:W-:Y:S02]  /*71a0*/  UIMAD UR18, UR10, UR21, URZ ;  /* 0x000000150a1272a4 */ /* 0x000fe4000f8e023f */
[----:B------:R-:W-:Y:S02]  /*71b0*/  USHF.R.S32.HI UR11, URZ, 0x1f, UR19 ;  /* 0x0000001f3f0b7899 */ /* 0x000fe40008011413 */
[----:B------:R-:W-:-:S02]  /*71c0*/  UIMAD UR15, UR21, UR22, URZ ;  /* 0x00000016150f72a4 */ /* 0x000fc4000f8e023f */
[----:B------:R-:W-:Y:S02]  /*71d0*/  UIADD3 UR10, UP0, UR4, UR8, URZ ;  /* 0x00000008040a7290 */ /* 0x000fe4000ff1e03f */
[----:B------:R-:W-:Y:S02]  /*71e0*/  UIADD3 UR17, UR9, UR17, URZ ;  /* 0x0000001109117290 */ /* 0x000fe4000fffe03f */
[----:B------:R-:W-:Y:S01]  /*71f0*/  ULOP3.LUT UR21, UR16, 0x1, URZ, 0xc0, !UPT ;  /* 0x0000000110157892 */ /* 0x000fe2000f8ec03f */
[----:B-1----:R-:W-:Y:S01]  /*7200*/  LOP3.LUT R0, R0, 0x1f, RZ, 0xc0, !PT ;  /* 0x0000001f00007812 */ /* 0x002fe200078ec0ff */
[----:B------:R-:W-:Y:S02]  /*7210*/  ULEA.HI UR22, UR11, UR19, URZ, 0x7 ;  /* 0x000000130b167291 */ /* 0x000fe4000f8f383f */
[----:B------:R-:W-:Y:S02]  /*7220*/  UIADD3.X UR11, UR5, UR17, URZ, UP0, !UPT ;  /* 0x00000011050b7290 */ /* 0x000fe400087fe43f */
[----:B------:R-:W-:Y:S01]  /*7230*/  UISETP.NE.U32.AND UP0, UPT, UR21, 0x1, UPT ;  /* 0x000000011500788c */ /* 0x000fe2000bf05070 */
[----:B------:R-:W-:Y:S01]  /*7240*/  ULDC.64 UR30, c[0x0][0x2e0] ;  /* 0x0000b800001e7ab9 */ /* 0x000fe20000000a00 */
[----:B------:R-:W-:-:S02]  /*7250*/  UIADD3 UR16, UP1, UR6, UR18, URZ ;  /* 0x0000001206107290 */ /* 0x000fc4000ff3e03f */
[----:B------:R-:W-:Y:S02]  /*7260*/  UIMAD UR6, UR23, UR30, URZ ;  /* 0x0000001e170672a4 */ /* 0x000fe4000f8e023f */
[----:B------:R-:W-:Y:S01]  /*7270*/  PLOP3.LUT P1, PT, PT, PT, UP0, 0x80, 0x0 ;  /* 0x000000000000781c */ /* 0x000fe20003f2f008 */
[----:B------:R-:W-:Y:S02]  /*7280*/  UIMAD.WIDE.U32 UR10, UR29, UR30, UR10 ;  /* 0x0000001e1d0a72a5 */ /* 0x000fe4000f8e000a */
[----:B------:R-:W-:Y:S01]  /*7290*/  UIMAD UR21, UR29, UR31, UR6 ;  /* 0x0000001f1d1572a4 */ /* 0x000fe2000f8e0206 */
[----:B------:R-:W-:Y:S01]  /*72a0*/  ELECT P0, URZ, PT ;  /* 0x00000000003f782f */ /* 0x000fe20003800000 */
[----:B------:R-:W-:Y:S02]  /*72b0*/  ULEA.HI.X.SX32 UR20, UR18, UR20, 0x1, UP1 ;  /* 0x0000001412147291 */ /* 0x000fe400088f0e3f */
[----:B------:R-:W-:Y:S02]  /*72c0*/  USHF.R.S32.HI UR22, URZ, 0x7, UR22 ;  /* 0x000000073f167899 */ /* 0x000fe40008011416 */
[----:B------:R-:W-:-:S04]  /*72d0*/  UIADD3 UR32, UR11, UR21, URZ ;  /* 0x000000150b207290 */ /* 0x000fc8000fffe03f */
[----:B------:R-:W-:Y:S08]  /*72e0*/  @P1 BRA `(.L_x_2870) ;  /* 0x0000000400881947 */ /* 0x000ff00003800000 */
        /* <DEDUP_REMOVED lines=18> */
.L_x_2873:
[----:B------:R-:W2:Y:S04]  /*7410*/  LDG.E.STRONG.GPU R4, desc[UR46][R2.64] ;  /* 0x0000002e02047981 */ /* 0x000ea8000c1ef900 */
[----:B--2---:R-:W-:Y:S01]  /*7420*/  CCTL.IVALL ;  /* 0x00000000ff00798f */ /* 0x004fe20002000000 */
[----:B------:R-:W-:Y:S05]  /*7430*/  YIELD ;  /* 0x0000000000007946 */ /* 0x000fea0003800000 */
[----:B------:R-:W-:-:S13]  /*7440*/  ISETP.NE.AND P1, PT, R4, R5, PT ;  /* 0x000000050400720c */ /* 0x000fda0003f25270 */
[----:B------:R-:W-:Y:S05]  /*7450*/  @P1 BRA `(.L_x_2873) ;  /* 0xfffffffc00ec1947 */ /* 0x000fea000383ffff */
.L_x_2872:
[----:B------:R-:W-:Y:S05]  /*7460*/  BSYNC B0 ;  /* 0x0000000000007941 */ /* 0x000fea0003800000 */
.L_x_2871:
[----:B------:R-:W-:-:S03]  /*7470*/  UMOV UR6, 0xffffffff ;  /* 0xffffffff00067882 */ /* 0x000fc60000000000 */
[----:B------:R-:W-:Y:S05]  /*7480*/  BRA.DIV UR6, `(.L_x_2874) ;  /* 0x0000004206247947 */ /* 0x000fea000b800000 */
[----:B------:R-:W-:Y:S01]  /*7490*/  NOP ;  /* 0x0000000000007918 */ /* 0x000fe20000000000 */
.L_x_2949:
        /* <DEDUP_REMOVED lines=22> */
.L_x_2876:
[----:B------:R-:W-:Y:S05]  /*7600*/  BSYNC B0 ;  /* 0x0000000000007941 */ /* 0x000fea0003800000 */
.L_x_2875:
        /* <DEDUP_REMOVED lines=9> */
[----:B------:R-:W-:Y:S02]  /*76a0*/  UIADD3 UR24, UP0, UR6, UR10, URZ ;  /* 0x0000000a06187290 */ /* 0x000fe4000ff1e03f */
[----:B-1----:R-:W-:Y:S02]  /*76b0*/  ULEA UR23, UR23, UR7, 0x18 ;  /* 0x0000000717177291 */ /* 0x002fe4000f8ec03f */
[----:B------:R-:W-:Y:S02]  /*76c0*/  ULEA.HI.X.SX32 UR7, UR6, UR32, 0x1, UP0 ;  /* 0x0000002006077291 */ /* 0x000fe400080f0e3f */
        /* <DEDUP_REMOVED lines=8> */
.L_x_2878:
[----:B------:R-:W-:Y:S05]  /*7750*/  BSYNC B0 ;  /* 0x0000000000007941 */ /* 0x000fea0003800000 */
.L_x_2877:
[----:B------:R-:W-:Y:S06]  /*7760*/  BAR.ARV 0xa, 0xa0 ;  /* 0x0282800000007b1d */ /* 0x000fec0000002000 */
[----:B------:R-:W-:Y:S04]  /*7770*/  BSSY B0, `(.L_x_2879) ;  /* 0x0000003000007945 */ /* 0x000fe80003800000 */
[----:B------:R-:W-:Y:S05]  /*7780*/  @!P0 BRA `(.L_x_2880) ;  /* 0x0000000000048947 */ /* 0x000fea0003800000 */
[----:B------:R-:W-:-:S04]  /*7790*/  DEPBAR.LE SB0, 0x0 ;  /* 0x000080000000791a */ /* 0x000fc80000000000 */
.L_x_2880:
[----:B------:R-:W-:Y:S05]  /*77a0*/  BSYNC B0 ;  /* 0x0000000000007941 */ /* 0x000fea0003800000 */
.L_x_2879:
        /* <DEDUP_REMOVED lines=19> */
.L_x_2882:
[----:B------:R-:W-:Y:S05]  /*78e0*/  BSYNC B0 ;  /* 0x0000000000007941 */ /* 0x000fea0003800000 */
.L_x_2881:
[----:B------:R-:W-:Y:S01]  /*78f0*/  UIADD3 UR7, UR13, 0x1, URZ ;  /* 0x000000010d077890 */ /* 0x000fe2000fffe03f */
[----:B------:R-:W-:Y:S11]  /*7900*/  BRA `(.L_x_2883) ;  /* 0x0000000000047947 */ /* 0x000ff60003800000 */
.L_x_2870:
[----:B------:R-:W-:-:S05]  /*7910*/  UMOV UR7, UR13 ;  /* 0x0000000d00077c82 */ /* 0x000fca0008000000 */
.L_x_2883:
[----:B------:R-:W-:-:S04]  /*7920*/  UIADD3 UR6, UR13, 0x1, URZ ;  /* 0x000000010d067890 */ /* 0x000fc8000fffe03f */
[----:B------:R-:W-:-:S06]  /*7930*/  UISETP.NE.AND UP0, UPT, UR12, UR6, UPT ;  /* 0x000000060c00728c */ /* 0x000fcc000bf05270 */
[----:B------:R-:W-:-:S13]  /*7940*/  PLOP3.LUT P1, PT, PT, PT, UP0, 0x80, 0x0 ;  /* 0x000000000000781c */ /* 0x000fda0003f2f008 */
[----:B------:R-:W-:Y:S05]  /*7950*/  @!P1 BRA `(.L_x_2821) ;  /* 0x0000003800849947 */ /* 0x000fea0003800000 */
[----:B------:R-:W-:Y:S01]  /*7960*/  UMOV UR18, UR8 ;  /* 0x0000000800127c82 */ /* 0x000fe20008000000 */
[----:B------:R-:W-:Y:S01]  /*7970*/  UMOV UR19, UR17 ;  /* 0x0000001100137c82 */ /* 0x000fe20008000000 */
[----:B------:R-:W-:Y:S01]  /*7980*/  ULDC.64 UR24, c[0x0][0x2c0] ;  /* 0x0000b00000187ab9 */ /* 0x000fe20000000a00 */
[----:B------:R-:W-:Y:S01]  /*7990*/  UIMAD.WIDE.U32 UR18, UR29, UR30, UR18 ;  /* 0x0000001e1d1272a5 */ /* 0x000fe2000f8e0012 */
[----:B------:R-:W-:Y:S01]  /*79a0*/  UMOV UR23, UR7 ;  /* 0x0000000700177c82 */ /* 0x000fe20008000000 */
[----:B------:R-:W-:Y:S02]  /*79b0*/  UMOV UR6, URZ ;  /* 0x0000003f00067c82 */ /* 0x000fe40008000000 */
[----:B------:R-:W-:-:S04]  /*79c0*/  UIADD3 UR27, UP0, UR4, UR18, URZ ;  /* 0x00000012041b7290 */ /* 0x000fc8000ff1e03f */
[----:B------:R-:W-:Y:S02]  /*79d0*/  UIADD3.X UR18, UR5, UR21, UR19, UP0, !UPT ;  /* 0x0000001505127290 */ /* 0x000fe400087fe413 */
[----:B------:R-:W-:-:S04]  /*79e0*/  ULEA UR26, UP0, UR27, UR24, 0x2 ;  /* 0x000000181b1a7291 */ /* 0x000fc8000f80103f */
[----:B------:R-:W-:Y:S02]  /*79f0*/  ULEA.HI.X UR27, UR27, UR25, UR18, 0x2, UP0 ;  /* 0x000000191b1b7291 */ /* 0x000fe400080f1412 */
[----:B------:R-:W-:-:S04]  /*7a00*/  UIADD3 UR26, UP0, UR26, 0x3000, URZ ;  /* 0x000030001a1a7890 */ /* 0x000fc8000ff1e03f */
[----:B------:R-:W-:-:S12]  /*7a10*/  UIADD3.X UR27, URZ, UR27, URZ, UP0, !UPT ;  /* 0x0000001b3f1b7290 */ /* 0x000fd800087fe43f */
.L_x_2908:
        /* <DEDUP_REMOVED lines=18> */
.L_x_2886:
[----:B------:R-:W2:Y:S04]  /*7b40*/  LDG.E.STRONG.GPU R4, desc[UR46][R2.64] ;  /* 0x0000002e02047981 */ /* 0x000ea8000c1ef900 */
[----:B--2---:R-:W-:Y:S01]  /*7b50*/  CCTL.IVALL ;  /* 0x00000000ff00798f */ /* 0x004fe20002000000 */
[----:B------:R-:W-:Y:S05]  /*7b60*/  YIELD ;  /* 0x0000000000007946 */ /* 0x000fea0003800000 */
[----:B------:R-:W-:-:S13]  /*7b70*/  ISETP.NE.AND P1, PT, R4, R5, PT ;  /* 0x000000050400720c */ /* 0x000fda0003f25270 */
[----:B------:R-:W-:Y:S05]  /*7b80*/  @P1 BRA `(.L_x_2886) ;  /* 0xfffffffc00ec1947 */ /* 0x000fea000383ffff */
.L_x_2885:
[----:B------:R-:W-:Y:S05]  /*7b90*/  BSYNC B0 ;  /* 0x0000000000007941 */ /* 0x000fea0003800000 */
.L_x_2884:
[----:B------:R-:W-:-:S03]  /*7ba0*/  UMOV UR24, 0xffffffff ;  /* 0xffffffff00187882 */ /* 0x000fc60000000000 */
[----:B------:R-:W-:Y:S05]  /*7bb0*/  BRA.DIV UR24, `(.L_x_2887) ;  /* 0x0000003a18747947 */ /* 0x000fea000b800000 */
[----:B------:R-:W-:Y:S01]  /*7bc0*/  NOP ;  /* 0x0000000000007918 */ /* 0x000fe20000000000 */
.L_x_2952:
        /* <DEDUP_REMOVED lines=19> */
.L_x_2889:
[----:B------:R-:W-:Y:S05]  /*7d00*/  BSYNC B0 ;  /* 0x0000000000007941 */ /* 0x000fea0003800000 */
.L_x_2888:
        /* <DEDUP_REMOVED lines=15> */
.L_x_2891:
[----:B------:R-:W-:Y:S05]  /*7e00*/  BSYNC B0 ;  /* 0x0000000000007941 */ /* 0x000fea0003800000 */
.L_x_2890:
[----:B------:R-:W-:Y:S06]  /*7e10*/  BAR.ARV 0xa, 0xa0 ;  /* 0x0282800000007b1d */ /* 0x000fec0000002000 */
[----:B------:R-:W-:Y:S04]  /*7e20*/  BSSY B0, `(.L_x_2892) ;  /* 0x0000003000007945 */ /* 0x000fe80003800000 */
[----:B------:R-:W-:Y:S05]  /*7e30*/  @!P0 BRA `(.L_x_2893) ;  /* 0x0000000000048947 */ /* 0x000fea0003800000 */
[----:B------:R-:W-:-:S04]  /*7e40*/  DEPBAR.LE SB0, 0x0 ;  /* 0x000080000000791a */ /* 0x000fc80000000000 */
.L_x_2893:
[----:B------:R-:W-:Y:S05]  /*7e50*/  BSYNC B0 ;  /* 0x0000000000007941 */ /* 0x000fea0003800000 */
.L_x_2892:
        /* <DEDUP_REMOVED lines=19> */
.L_x_2895:
[----:B------:R-:W-:Y:S05]  /*7f90*/  BSYNC B0 ;  /* 0x0000000000007941 */ /* 0x000fea0003800000 */
.L_x_2894:
        /* <DEDUP_REMOVED lines=16> */
.L_x_2898:
[----:B------:R-:W2:Y:S04]  /*80a0*/  LDG.E.STRONG.GPU R4, desc[UR46][R2.64] ;  /* 0x0000002e02047981 */ /* 0x000ea8000c1ef900 */
[----:B--2---:R-:W-:Y:S01]  /*80b0*/  CCTL.IVALL ;  /* 0x00000000ff00798f */ /* 0x004fe20002000000 */
[----:B------:R-:W-:Y:S05]  /*80c0*/  YIELD ;  /* 0x0000000000007946 */ /* 0x000fea0003800000 */
[----:B------:R-:W-:-:S13]  /*80d0*/  ISETP.NE.AND P1, PT, R4, R5, PT ;  /* 0x000000050400720c */ /* 0x000fda0003f25270 */
[----:B------:R-:W-:Y:S05]  /*80e0*/  @P1 BRA `(.L_x_2898) ;  /* 0xfffffffc00ec1947 */ /* 0x000fea000383ffff */
.L_x_2897:
[----:B------:R-:W-:Y:S05]  /*80f0*/  BSYNC B0 ;  /* 0x0000000000007941 */ /* 0x000fea0003800000 */
.L_x_2896:
[----:B------:R-:W-:-:S03]  /*8100*/  UMOV UR18, 0xffffffff ;  /* 0xffffffff00127882 */ /* 0x000fc60000000000 */
[----:B------:R-:W-:Y:S05]  /*8110*/  BRA.DIV UR18, `(.L_x_2899) ;  /* 0x0000003612387947 */ /* 0x000fea000b800000 */
[----:B------:R-:W-:Y:S01]  /*8120*/  NOP ;  /* 0x0000000000007918 */ /* 0x000fe20000000000 */
.L_x_2955:
        /* <DEDUP_REMOVED lines=15> */
.L_x_2901:
[----:B------:R-:W-:Y:S05]  /*8220*/  BSYNC B0 ;  /* 0x0000000000007941 */ /* 0x000fea0003800000 */
.L_x_2900:
        /* <DEDUP_REMOVED lines=15> */
.L_x_2903:
[----:B------:R-:W-:Y:S05]  /*8320*/  BSYNC B0 ;  /* 0x0000000000007941 */ /* 0x000fea0003800000 */
.L_x_2902:
[----:B------:R-:W-:Y:S06]  /*8330*/  BAR.ARV 0xa, 0xa0 ;  /* 0x0282800000007b1d */ /* 0x000fec0000002000 */
[----:B------:R-:W-:Y:S04]  /*8340*/  BSSY B0, `(.L_x_2904) ;  /* 0x0000003000007945 */ /* 0x000fe80003800000 */
[----:B------:R-:W-:Y:S05]  /*8350*/  @!P0 BRA `(.L_x_2905) ;  /* 0x0000000000048947 */ /* 0x000fea0003800000 */
[----:B------:R-:W-:-:S04]  /*8360*/  DEPBAR.LE SB0, 0x0 ;  /* 0x000080000000791a */ /* 0x000fc80000000000 */
.L_x_2905:
[----:B------:R-:W-:Y:S05]  /*8370*/  BSYNC B0 ;  /* 0x0000000000007941 */ /* 0x000fea0003800000 */
.L_x_2904:
        /* <DEDUP_REMOVED lines=19> */
.L_x_2907:
[----:B------:R-:W-:Y:S05]  /*84b0*/  BSYNC B0 ;  /* 0x0000000000007941 */ /* 0x000fea0003800000 */
.L_x_2906:
[----:B------:R-:W-:Y:S02]  /*84c0*/  UIADD3 UR7, UR7, 0x2, URZ ;  /* 0x0000000207077890 */ /* 0x000fe4000fffe03f */
[----:B------:R-:W-:Y:S02]  /*84d0*/  UIADD3 UR6, UR6, 0x3000, URZ ;  /* 0x0000300006067890 */ /* 0x000fe4000fffe03f */
[----:B------:R-:W-:-:S06]  /*84e0*/  UISETP.GE.AND UP0, UPT, UR7, UR12, UPT ;  /* 0x0000000c0700728c */ /* 0x000fcc000bf06270 */
[----:B------:R-:W-:-:S13]  /*84f0*/  PLOP3.LUT P1, PT, PT, PT, UP0, 0x80, 0x0 ;  /* 0x000000000000781c */ /* 0x000fda0003f2f008 */
[----:B------:R-:W-:Y:S05]  /*8500*/  @!P1 BRA `(.L_x_2908) ;  /* 0xfffffff400449947 */ /* 0x000fea000383ffff */
[----:B------:R-:W-:Y:S05]  /*8510*/  BRA `(.L_x_2821) ;  /* 0x0000002c00947947 */ /* 0x000fea0003800000 */
.L_x_2861:
[----:B------:R-:W1:Y:S01]  /*8520*/  LDC R5, c[0x0][0x8d0] ;  /* 0x00023400ff057b82 */ /* 0x000e620000000800 */
[----:B------:R-:W2:Y:S01]  /*8530*/  S2R R3, SR_CTAID.X ;  /* 0x0000000000037919 */ /* 0x000ea20000002500 */
[----:B------:R-:W-:Y:S01]  /*8540*/  ULDC UR4, c[0x0][0x8e8] ;  /* 0x00023a0000047ab9 */ /* 0x000fe20000000800 */
[----:B-1----:R-:W-:Y:S01]  /*8550*/  ISETP.NE.AND P0, PT, R5, 0x1, PT ;  /* 0x000000010500780c */ /* 0x002fe20003f05270 */
[----:B--2---:R-:W-:-:S12]  /*8560*/  IMAD.MOV.U32 R2, RZ, RZ, R3 ;  /* 0x000000ffff027224 */ /* 0x004fd800078e0003 */
[----:B------:R-:W1:Y:S08]  /*8570*/  @P0 LDC R0, c[0x0][0x8d4] ;  /* 0x00023500ff000b82 */ /* 0x000e700000000800 */
[----:B------:R-:W2:Y:S01]  /*8580*/  @P0 LDC R7, c[0x0][0x8d8] ;  /* 0x00023600ff070b82 */ /* 0x000ea20000000800 */
[----:B-1----:R-:W-:-:S05]  /*8590*/  @P0 IMAD.HI.U32 R0, R3, R0, RZ ;  /* 0x0000000003000227 */ /* 0x002fca00078e00ff */
[----:B--2---:R-:W-:-:S04]  /*85a0*/  @P0 SHF.R.U32.HI R2, RZ, R7, R0 ;  /* 0x00000007ff020219 */ /* 0x004fc80000011600 */
[----:B------:R-:W-:Y:S01]  /*85b0*/  ISETP.GE.AND P0, PT, R2, UR4, PT ;  /* 0x0000000402007c0c */ /* 0x000fe2000bf06270 */
[----:B------:R-:W-:-:S04]  /*85c0*/  IMAD.MOV R0, RZ, RZ, -R2 ;  /* 0x000000ffff007224 */ /* 0x000fc800078e0a02 */
[----:B------:R-:W-:-:S08]  /*85d0*/  IMAD R5, R5, R0, R3 ;  /* 0x0000000005057224 */ /* 0x000fd000078e0203 */
[----:B------:R-:W-:Y:S05]  /*85e0*/  @!P0 BRA `(.L_x_2909) ;  /* 0x0000000000208947 */ /* 0x000fea0003800000 */
[----:B------:R-:W1:Y:S01]  /*85f0*/  LDC R3, c[0x0][0x8dc] ;  /* 0x00023700ff037b82 */ /* 0x000e620000000800 */
[----:B------:R-:W-:Y:S01]  /*8600*/  IMAD.MOV.U32 R0, RZ, RZ, R5 ;  /* 0x000000ffff007224 */ /* 0x000fe200078e0005 */
[----:B-1----:R-:W-:-:S13]  /*8610*/  ISETP.NE.AND P0, PT, R3, 0x1, PT ;  /* 0x000000010300780c */ /* 0x002fda0003f05270 */
[----:B------:R-:W1:Y:S02]  /*8620*/  @P0 LDC.64 R6, c[0x0][0x8e0] ;  /* 0x00023800ff060b82 */ /* 0x000e640000000a00 */
[----:B-1----:R-:W-:-:S05]  /*8630*/  @P0 IMAD.HI.U32 R4, R5, R6, RZ ;  /* 0x0000000605040227 */ /* 0x002fca00078e00ff */
[----:B------:R-:W-:-:S05]  /*8640*/  @P0 SHF.R.U32.HI R0, RZ, R7, R4 ;  /* 0x00000007ff000219 */ /* 0x000fca0000011604 */
[----:B------:R-:W-:Y:S01]  /*8650*/  IMAD R3, R0, R3, RZ ;  /* 0x0000000300037224 */ /* 0x000fe200078e02ff */
[----:B------:R-:W-:Y:S06]  /*8660*/  BRA `(.L_x_2910) ;  /* 0x00000000001c7947 */ /* 0x000fec0003800000 */
.L_x_2909:
[----:B------:R-:W1:Y:S01]  /*8670*/  LDC R3, c[0x0][0x8c4] ;  /* 0x00023100ff037b82 */ /* 0x000e620000000800 */
[----:B------:R-:W-:Y:S01]  /*8680*/  IMAD.MOV.U32 R0, RZ, RZ, R5 ;  /* 0x000000ffff007224 */ /* 0x000fe200078e0005 */
[----:B-1----:R-:W-:-:S13]  /*8690*/  ISETP.NE.AND P0, PT, R3, 0x1, PT ;  /* 0x000000010300780c */ /* 0x002fda0003f05270 */
[----:B------:R-:W1:Y:S02]  /*86a0*/  @P0 LDC.64 R6, c[0x0][0x8c8] ;  /* 0x00023200ff060b82 */ /* 0x000e640000000a00 */
[----:B-1----:R-:W-:-:S05]  /*86b0*/  @P0 IMAD.HI.U32 R4, R5, R6, RZ ;  /* 0x0000000605040227 */ /* 0x002fca00078e00ff */
[----:B------:R-:W-:-:S05]  /*86c0*/  @P0 SHF.R.U32.HI R0, RZ, R7, R4 ;  /* 0x00000007ff000219 */ /* 0x000fca0000011604 */
[----:B------:R-:W-:-:S07]  /*86d0*/  IMAD R3, R0, R3, RZ ;  /* 0x0000000300037224 */ /* 0x000fce00078e02ff */
.L_x_2910:
[----:B------:R-:W1:Y:S01]  /*86e0*/  LDC R8, c[0x0][0x8b8] ;  /* 0x00022e00ff087b82 */ /* 0x000e620000000800 */
[----:B------:R-:W-:Y:S01]  /*86f0*/  IMAD.IADD R3, R5, 0x1, -R3 ;  /* 0x0000000105037824 */ /* 0x000fe200078e0a03 */
[----:B------:R-:W-:-:S06]  /*8700*/  ULDC.64 UR6, c[0x0][0x8f8] ;  /* 0x00023e0000067ab9 */ /* 0x000fcc0000000a00 */
[----:B------:R-:W2:Y:S01]  /*8710*/  LDC R4, c[0x0][0x8c4] ;  /* 0x00023100ff047b82 */ /* 0x000ea20000000800 */
[C---:B-1----:R-:W-:Y:S02]  /*8720*/  ISETP.NE.AND P0, PT, R8.reuse, 0x1, PT ;  /* 0x000000010800780c */ /* 0x042fe40003f05270 */
[----:B------:R-:W-:Y:S01]  /*8730*/  R2UR UR20, R8 ;  /* 0x00000000081472ca */ /* 0x000fe200000e0000 */
[----:B--2---:R-:W-:-:S04]  /*8740*/  IMAD R3, R2, R4, R3 ;  /* 0x0000000402037224 */ /* 0x004fc800078e0203 */
[----:B------:R-:W-:-:S06]  /*8750*/  IMAD.MOV.U32 R11, RZ, RZ, R3 ;  /* 0x000000ffff0b7224 */ /* 0x000fcc00078e0003 */
[----:B------:R-:W1:Y:S01]  /*8760*/  @P0 LDC R6, c[0x0][0x8bc] ;  /* 0x00022f00ff060b82 */ /* 0x000e620000000800 */
[----:B------:R-:W-:-:S07]  /*8770*/  R2UR UR5, R3 ;  /* 0x00000000030572ca */ /* 0x000fce00000e0000 */
[----:B------:R-:W2:Y:S01]  /*8780*/  @P0 LDC R7, c[0x0][0x8c0] ;  /* 0x00023000ff070b82 */ /* 0x000ea20000000800 */
[----:B-1----:R-:W-:-:S05]  /*8790*/  @P0 IMAD.HI.U32 R2, R3, R6, RZ ;  /* 0x0000000603020227 */ /* 0x002fca00078e00ff */
[----:B--2---:R-:W-:Y:S02]  /*87a0*/  @P0 SHF.R.U32.HI R11, RZ, R7, R2 ;  /* 0x00000007ff0b0219 */ /* 0x004fe40000011602 */
[----:B------:R-:W-:-:S03]  /*87b0*/  ISETP.NE.U32.AND P0, PT, RZ, UR6, PT ;  /* 0x00000006ff007c0c */ /* 0x000fc6000bf05070 */
[----:B------:R-:W-:Y:S01]  /*87c0*/  IMAD.MOV R2, RZ, RZ, -R11 ;  /* 0x000000ffff027224 */ /* 0x000fe200078e0a0b */
[----:B------:R-:W-:-:S04]  /*87d0*/  ISETP.NE.AND.EX P0, PT, RZ, UR7, PT, P0 ;  /* 0x00000007ff007c0c */ /* 0x000fc8000bf05300 */
[----:B------:R-:W-:-:S13]  /*87e0*/  R2UR UR4, R2 ;  /* 0x00000000020472ca */ /* 0x000fda00000e0000 */
[----:B------:R-:W-:Y:S01]  /*87f0*/  UIMAD UR20, UR20, UR4, UR5 ;  /* 0x00000004141472a4 */ /* 0x000fe2000f8e0205 */
[----:B------:R-:W-:Y:S11]  /*8800*/  @!P0 BRA `(.L_x_2911) ;  /* 0x0000000000108947 */ /* 0x000ff60003800000 */
[----:B------:R-:W1:Y:S02]  /*8810*/  LDC.64 R2, c[0x0][0x8f8] ;  /* 0x00023e00ff027b82 */ /* 0x000e640000000a00 */
[----:B-1----:R-:W-:-:S05]  /*8820*/  IMAD.WIDE R2, R11, 0x4, R2 ;  /* 0x000000040b027825 */ /* 0x002fca00078e0202 */
[----:B------:R2:W5:Y:S01]  /*8830*/  LDG.E R4, desc[UR46][R2.64] ;  /* 0x0000002e02047981 */ /* 0x000562000c1e1900 */
[----:B------:R-:W-:Y:S05]  /*8840*/  BRA `(.L_x_2912) ;  /* 0x00000000002c7947 */ /* 0x000fea0003800000 */
.L_x_2911:
[----:B------:R-:W-:Y:S02]  /*8850*/  ULDC.64 UR4, c[0x0][0x8f0] ;  /* 0x00023c0000047ab9 */ /* 0x000fe40000000a00 */
[----:B------:R-:W-:-:S04]  /*8860*/  ISETP.NE.U32.AND P0, PT, RZ, UR4, PT ;  /* 0x00000004ff007c0c */ /* 0x000fc8000bf05070 */
[----:B------:R-:W-:-:S13]  /*8870*/  ISETP.NE.AND.EX P0, PT, RZ, UR5, PT, P0 ;  /* 0x00000005ff007c0c */ /* 0x000fda000bf05300 */
[----:B------:R-:W-:Y:S05]  /*8880*/  @!P0 BRA `(.L_x_2913) ;  /* 0x0000000000188947 */ /* 0x000fea0003800000 */
[----:B------:R-:W1:Y:S02]  /*8890*/  LDC.64 R2, c[0x0][0x8f0] ;  /* 0x00023c00ff027b82 */ /* 0x000e640000000a00 */
[----:B-1----:R-:W-:-:S05]  /*88a0*/  IMAD.WIDE R2, R11, 0x4, R2 ;  /* 0x000000040b027825 */ /* 0x002fca00078e0202 */
[----:B------:R-:W2:Y:S04]  /*88b0*/  LDG.E R4, desc[UR46][R2.64] ;  /* 0x0000002e02047981 */ /* 0x000ea8000c1e1900 */
[----:B------:R-:W2:Y:S02]  /*88c0*/  LDG.E R5, desc[UR46][R2.64+0x4] ;  /* 0x0000042e02057981 */ /* 0x000ea4000c1e1900 */
[----:B--2---:R-:W-:Y:S01]  /*88d0*/  IMAD.IADD R4, R5, 0x1, -R4 ;  /* 0x0000000105047824 */ /* 0x004fe200078e0a04 */
[----:B------:R-:W-:Y:S06]  /*88e0*/  BRA `(.L_x_2912) ;  /* 0x0000000000047947 */ /* 0x000fec0003800000 */
.L_x_2913:
[----:B------:R-:W1:Y:S02]  /*88f0*/  LDC R4, c[0x0][0x8ec] ;  /* 0x00023b00ff047b82 */ /* 0x000e640000000800 */
.L_x_2912:
[----:B-1---5:R-:W-:Y:S01]  /*8900*/  VIADD R4, R4, 0x7f ;  /* 0x0000007f04047836 */ /* 0x022fe20000000000 */
[----:B------:R-:W-:Y:S01]  /*8910*/  LOP3.LUT R12, R0, 0x1ffffff, RZ, 0x3c, !PT ;  /* 0x01ffffff000c7812 */ /* 0x000fe200078e3cff */
[----:B------:R-:W-:Y:S02]  /*8920*/  IMAD.MOV.U32 R10, RZ, RZ, 0x1 ;  /* 0x00000001ff0a7424 */ /* 0x000fe400078e00ff */
[----:B--2---:R-:W-:Y:S01]  /*8930*/  IMAD.MOV.U32 R2, RZ, RZ, RZ ;  /* 0x000000ffff027224 */ /* 0x004fe200078e00ff */
[----:B------:R-:W-:-:S04]  /*8940*/  SHF.R.S32.HI R3, RZ, 0x1f, R4 ;  /* 0x0000001fff037819 */ /* 0x000fc80000011404 */
[----:B------:R-:W-:-:S04]  /*8950*/  LEA.HI R3, R3, R4, RZ, 0x7 ;  /* 0x0000000403037211 */ /* 0x000fc800078f38ff */
[----:B------:R-:W-:-:S04]  /*8960*/  SHF.R.S32.HI R3, RZ, 0x7, R3 ;  /* 0x00000007ff037819 */ /* 0x000fc80000011403 */
[C---:B------:R-:W-:Y:S01]  /*8970*/  ISETP.GT.AND P0, PT, R3.reuse, R0, PT ;  /* 0x000000000300720c */ /* 0x040fe20003f04270 */
[----:B------:R-:W-:-:S03]  /*8980*/  IMAD.IADD R12, R3, 0x1, R12 ;  /* 0x00000001030c7824 */ /* 0x000fc600078e020c */
[----:B------:R-:W-:-:S04]  /*8990*/  SEL R11, R11, 0xffffffff, P0 ;  /* 0xffffffff0b0b7807 */ /* 0x000fc80000000000 */
[----:B------:R-:W-:-:S13]  /*89a0*/  ISETP.GE.AND P0, PT, R11, RZ, PT ;  /* 0x000000ff0b00720c */ /* 0x000fda0003f06270 */
[----:B------:R-:W-:Y:S05]  /*89b0*/  @!P0 BRA `(.L_x_2914) ;  /* 0x0000002400d88947 */ /* 0x000fea0003800000 */
[----:B------:R-:W1:Y:S08]  /*89c0*/  LDC.64 R8, c[0x0][0x770] ;  /* 0x0001dc00ff087b82 */ /* 0x000e700000000a00 */
[----:B------:R-:W2:Y:S08]  /*89d0*/  LDC.64 R2, c[0x0][0x780] ;  /* 0x0001e000ff027b82 */ /* 0x000eb00000000a00 */
[----:B------:R-:W3:Y:S01]  /*89e0*/  LDC.64 R6, c[0x0][0x778] ;  /* 0x0001de00ff067b82 */ /* 0x000ee20000000a00 */
[----:B-1----:R-:W-:-:S07]  /*89f0*/  ISETP.NE.U32.AND P0, PT, R8, RZ, PT ;  /* 0x000000ff0800720c */ /* 0x002fce0003f05070 */
[----:B------:R-:W1:Y:S01]  /*8a00*/  LDC.64 R14, c[0x0][0x778] ;  /* 0x0001de00ff0e7b82 */ /* 0x000e620000000a00 */
[----:B------:R-:W-:Y:S02]  /*8a10*/  ISETP.NE.AND.EX P0, PT, R9, RZ, PT, P0 ;  /* 0x000000ff0900720c */ /* 0x000fe40003f05300 */
[----:B--2---:R-:W-:-:S05]  /*8a20*/  ISETP.NE.U32.AND P1, PT, R2, RZ, PT ;  /* 0x000000ff0200720c */ /* 0x004fca0003f25070 */
[----:B------:R-:W2:Y:S01]  /*8a30*/  LDC.64 R4, c[0x0][0x770] ;  /* 0x0001dc00ff047b82 */ /* 0x000ea20000000a00 */
[----:B------:R-:W-:-:S05]  /*8a40*/  ISETP.NE.AND.EX P1, PT, R3, RZ, PT, P1 ;  /* 0x000000ff0300720c */ /* 0x000fca0003f25310 */
[----:B------:R-:W-:Y:S01]  /*8a50*/  VOTEU.ANY UP0, P0 ;  /* 0x00000000003f7886 */ /* 0x000fe20000000100 */
[----:B---3--:R-:W-:Y:S02]  /*8a60*/  ISETP.NE.U32.AND P0, PT, R6, RZ, PT ;  /* 0x000000ff0600720c */ /* 0x008fe40003f05070 */
[----:B------:R-:W-:Y:S02]  /*8a70*/  PLOP3.LUT P2, PT, PT, PT, UP0, 0x80, 0x0 ;  /* 0x000000000000781c */ /* 0x000fe40003f4f008 */
[----:B------:R-:W-:-:S03]  /*8a80*/  ISETP.NE.AND.EX P0, PT, R7, RZ, PT, P0 ;  /* 0x000000ff0700720c */ /* 0x000fc60003f05300 */
[----:B------:R-:W3:Y:S01]  /*8a90*/  @P1 LDC.64 R6, c[0x0][0x780] ;  /* 0x0001e000ff061b82 */ /* 0x000ee20000000a00 */
[----:B-1----:R-:W-:-:S07]  /*8aa0*/  IMAD.WIDE R2, R11, 0x4, R14 ;  /* 0x000000040b027825 */ /* 0x002fce00078e020e */
[----:B------:R-:W1:Y:S01]  /*8ab0*/  LDC R15, c[0x0][0x280] ;  /* 0x0000a000ff0f7b82 */ /* 0x000e620000000800 */
[----:B--2---:R-:W-:-:S05]  /*8ac0*/  IMAD.WIDE R4, R11, 0x4, R4 ;  /* 0x000000040b047825 */ /* 0x004fca00078e0204 */
[----:B------:R-:W2:Y:S01]  /*8ad0*/  @P2 LDG.E R16, desc[UR46][R4.64] ;  /* 0x0000002e04102981 */ /* 0x000ea2000c1e1900 */
[----:B------:R-:W-:-:S03]  /*8ae0*/  IMAD.MOV.U32 R13, RZ, RZ, RZ ;  /* 0x000000ffff0d7224 */ /* 0x000fc600078e00ff */
[----:B------:R4:W5:Y:S04]  /*8af0*/  @P2 LDG.E R0, desc[UR46][R4.64] ;  /* 0x0000002e04002981 */ /* 0x000968000c1e1900 */
[----:B------:R4:W5:Y:S01]  /*8b00*/  @P0 LDG.E R13, desc[UR46][R2.64] ;  /* 0x0000002e020d0981 */ /* 0x000962000c1e1900 */
[----:B---3--:R-:W-:-:S05]  /*8b10*/  @P1 IMAD.WIDE R6, R11, 0x4, R6 ;  /* 0x000000040b061825 */ /* 0x008fca00078e0206 */
[----:B-1----:R4:W5:Y:S01]  /*8b20*/  @P1 LDG.E R15, desc[UR46][R6.64] ;  /* 0x0000002e060f1981 */ /* 0x002962000c1e1900 */
[----:B--2---:R-:W-:-:S05]  /*8b30*/  @P2 IMAD R16, R11, 0x40, R16 ;  /* 0x000000400b102824 */ /* 0x004fca00078e0210 */
[----:B------:R-:W-:Y:S01]  /*8b40*/  @P2 R2UR UR4, R16 ;  /* 0x00000000100422ca */ /* 0x000fe200000e0000 */
[----:B----4-:R-:W-:-:S14]  /*8b50*/  @P1 BRA `(.L_x_2915) ;  /* 0x0000000000101947 */ /* 0x010fdc0003800000 */
[----:B------:R-:W-:Y:S05]  /*8b60*/  @!P2 BRA `(.L_x_2915) ;  /* 0x00000000000ca947 */ /* 0x000fea0003800000 */
[----:B------:R-:W2:Y:S04]  /*8b70*/  LDG.E R6, desc[UR46][R4.64] ;  /* 0x0000002e04067981 */ /* 0x000ea8000c1e1900 */
[----:B-----5:R-:W2:Y:S02]  /*8b80*/  LDG.E R15, desc[UR46][R4.64+0x4] ;  /* 0x0000042e040f7981 */ /* 0x020ea4000c1e1900 */
[----:B--2---:R-:W-:-:S07]  /*8b90*/  IMAD.IADD R15, R15, 0x1, -R6 ;  /* 0x000000010f0f7824 */ /* 0x004fce00078e0a06 */
.L_x_2915:
[----:B------:R-:W-:Y:S01]  /*8ba0*/  @UP0 USHF.R.S32.HI UR5, URZ, 0x1f, UR4 ;  /* 0x0000001f3f050899 */ /* 0x000fe20008011404 */
[----:B------:R-:W-:Y:S01]  /*8bb0*/  ULDC.64 UR8, c[0x0][0x788] ;  /* 0x0001e20000087ab9 */ /* 0x000fe20000000a00 */
[----:B------:R-:W-:Y:S01]  /*8bc0*/  UMOV UR6, URZ ;  /* 0x0000003f00067c82 */ /* 0x000fe20008000000 */
[----:B------:R-:W-:Y:S01]  /*8bd0*/  ISETP.NE.U32.AND P1, PT, RZ, UR8, PT ;  /* 0x00000008ff007c0c */ /* 0x000fe2000bf25070 */
[----:B------:R-:W-:Y:S01]  /*8be0*/  @UP0 ULEA.HI UR5, UR5, UR4, URZ, 0x6 ;  /* 0x0000000405050291 */ /* 0x000fe2000f8f303f */
[----:B-----5:R-:W-:Y:S02]  /*8bf0*/  @P2 R2UR UR6, R0 ;  /* 0x00000000000622ca */ /* 0x020fe400000e0000 */
[----:B------:R-:W-:Y:S01]  /*8c00*/  ISETP.NE.AND.EX P1, PT, RZ, UR9, PT, P1 ;  /* 0x00000009ff007c0c */ /* 0x000fe2000bf25310 */
[----:B------:R-:W-:Y:S01]  /*8c10*/  @UP0 ULOP3.LUT UR7, UR5, 0xffffffc0, URZ, 0xc0, !UPT ;  /* 0xffffffc005070892 */ /* 0x000fe2000f8ec03f */
[----:B------:R-:W-:Y:S01]  /*8c20*/  ULDC UR9, c[0x0][0x290] ;  /* 0x0000a40000097ab9 */ /* 0x000fe20000000800 */
[----:B------:R-:W-:-:S02]  /*8c30*/  UMOV UR4, URZ ;  /* 0x0000003f00047c82 */ /* 0x000fc40008000000 */
[----:B------:R-:W-:Y:S01]  /*8c40*/  @UP0 USHF.R.S32.HI UR8, URZ, 0x1f, UR7 ;  /* 0x0000001f3f080899 */ /* 0x000fe20008011407 */
[----:B------:R-:W-:Y:S01]  /*8c50*/  IMAD.U32 R0, RZ, RZ, UR9 ;  /* 0x00000009ff007e24 */ /* 0x000fe2000f8e00ff */
[----:B------:R-:W-:Y:S01]  /*8c60*/  UMOV UR5, URZ ;  /* 0x0000003f00057c82 */ /* 0x000fe20008000000 */
[----:B------:R-:W-:-:S04]  /*8c70*/  @UP0 UMOV UR4, UR7 ;  /* 0x0000000700040c82 */ /* 0x000fc80008000000 */
[----:B------:R-:W-:Y:S01]  /*8c80*/  @UP0 UMOV UR5, UR8 ;  /* 0x0000000800050c82 */ /* 0x000fe20008000000 */
[----:B------:R-:W-:Y:S05]  /*8c90*/  @!P1 BRA `(.L_x_2916) ;  /* 0x0000000000109947 */ /* 0x000fea0003800000 */
[----:B------:R-:W1:Y:S02]  /*8ca0*/  LDC.64 R2, c[0x0][0x788] ;  /* 0x0001e200ff027b82 */ /* 0x000e640000000a00 */
[----:B-1----:R-:W-:-:S05]  /*8cb0*/  IMAD.WIDE R2, R11, 0x4, R2 ;  /* 0x000000040b027825 */ /* 0x002fca00078e0202 */
[----:B------:R1:W5:Y:S01]  /*8cc0*/  LDG.E R0, desc[UR46][R2.64] ;  /* 0x0000002e02007981 */ /* 0x000362000c1e1900 */
[----:B------:R-:W-:Y:S05]  /*8cd0*/  BRA `(.L_x_2917) ;  /* 0x0000000000107947 */ /* 0x000fea0003800000 */
.L_x_2916:
[----:B------:R-:W-:Y:S05]  /*8ce0*/  @!P0 BRA `(.L_x_2917) ;  /* 0x00000000000c8947 */ /* 0x000fea0003800000 */
[----:B------:R-:W2:Y:S04]  /*8cf0*/  LDG.E R5, desc[UR46][R2.64] ;  /* 0x0000002e02057981 */ /* 0x000ea8000c1e1900 */
[----:B------:R-:W2:Y:S02]  /*8d00*/  LDG.E R0, desc[UR46][R2.64+0x4] ;  /* 0x0000042e02007981 */ /* 0x000ea4000c1e1900 */
[----:B--2---:R-:W-:-:S07]  /*8d10*/  IMAD.IADD R0, R0, 0x1, -R5 ;  /* 0x0000000100007824 */ /* 0x004fce00078e0a05 */
.L_x_2917:
[----:B-1----:R-:W-:Y:S01]  /*8d20*/  IMAD R3, R12, 0x80, R15 ;  /* 0x000000800c037824 */ /* 0x002fe200078e020f */
[----:B------:R-:W-:Y:S01]  /*8d30*/  ULDC UR7, c[0x0][0x74c] ;  /* 0x0001d30000077ab9 */ /* 0x000fe20000000800 */
[----:B------:R-:W-:Y:S02]  /*8d40*/  VIADD R15, R15, 0x3f ;  /* 0x0000003f0f0f7836 */ /* 0x000fe40000000000 */
[----:B------:R-:W-:Y:S01]  /*8d50*/  IMAD.MOV.U32 R2, RZ, RZ, RZ ;  /* 0x000000ffff027224 */ /* 0x000fe200078e00ff */
[----:B-----5:R-:W-:-:S04]  /*8d60*/  IADD3 R0, R3, -UR7, -R0 ;  /* 0x8000000703007c10 */ /* 0x020fc8000fffe800 */
[----:B------:R-:W-:-:S04]  /*8d70*/  SHF.R.S32.HI R3, RZ, 0x1f, R0 ;  /* 0x0000001fff037819 */ /* 0x000fc80000011400 */
[----:B------:R-:W-:Y:S02]  /*8d80*/  LEA.HI R3, R3, R0, RZ, 0x6 ;  /* 0x0000000003037211 */ /* 0x000fe400078f30ff */
[----:B------:R-:W-:Y:S02]  /*8d90*/  SHF.R.S32.HI R0, RZ, 0x1f, R15 ;  /* 0x0000001fff007819 */ /* 0x000fe4000001140f */
[----:B------:R-:W-:Y:S02]  /*8da0*/  SHF.R.S32.HI R3, RZ, 0x6, R3 ;  /* 0x00000006ff037819 */ /* 0x000fe40000011403 */
[----:B------:R-:W-:Y:S02]  /*8db0*/  LEA.HI R0, R0, R15, RZ, 0x6 ;  /* 0x0000000f00007211 */ /* 0x000fe400078f30ff */
[----:B------:R-:W-:Y:S02]  /*8dc0*/  VIMNMX R4, RZ, R3, !PT ;  /* 0x00000003ff047248 */ /* 0x000fe40007fe0100 */
[----:B------:R-:W-:-:S04]  /*8dd0*/  SHF.R.S32.HI R0, RZ, 0x6, R0 ;  /* 0x00000006ff007819 */ /* 0x000fc80000011400 */
[----:B------:R-:W-:-:S13]  /*8de0*/  ISETP.GT.AND P1, PT, R0, R4, PT ;  /* 0x000000040000720c */ /* 0x000fda0003f24270 */
[----:B------:R-:W-:Y:S05]  /*8df0*/  @!P1 BRA `(.L_x_2914) ;  /* 0x0000002000c89947 */ /* 0x000fea0003800000 */
[----:B------:R-:W-:Y:S01]  /*8e00*/  ISETP.NE.U32.AND P1, PT, R8, RZ, PT ;  /* 0x000000ff0800720c */ /* 0x000fe20003f25070 */
[----:B------:R-:W-:Y:S01]  /*8e10*/  USHF.R.S32.HI UR7, URZ, 0x1f, UR20 ;  /* 0x0000001f3f077899 */ /* 0x000fe20008011414 */
[----:B------:R-:W-:Y:S01]  /*8e20*/  SHF.R.S32.HI R2, RZ, 0x1f, R11 ;  /* 0x0000001fff027819 */ /* 0x000fe2000001140b */
[----:B------:R-:W-:Y:S01]  /*8e30*/  ULDC.64 UR10, c[0x0][0x718] ;  /* 0x0001c600000a7ab9 */ /* 0x000fe20000000a00 */
[----:B------:R-:W-:Y:S01]  /*8e40*/  ISETP.NE.AND.EX P1, PT, R9, RZ, PT, P1 ;  /* 0x000000ff0900720c */ /* 0x000fe20003f25310 */
[----:B------:R-:W-:Y:S01]  /*8e50*/  UMOV UR8, UR4 ;  /* 0x0000000400087c82 */ /* 0x000fe20008000000 */
[----:B------:R-:W-:Y:S01]  /*8e60*/  UMOV UR9, UR5 ;  /* 0x0000000500097c82 */ /* 0x000fe20008000000 */
[----:B------:R-:W-:Y:S01]  /*8e70*/  R2UR UR21, R11 ;  /* 0x000000000b1572ca */ /* 0x000fe200000e0000 */
[----:B------:R-:W-:Y:S01]  /*8e80*/  UIMAD.WIDE.U32 UR4, UR20, UR10, UR8 ;  /* 0x0000000a140472a5 */ /* 0x000fe2000f8e0008 */
[----:B------:R-:W-:Y:S01]  /*8e90*/  SEL R2, R2, RZ, !P1 ;  /* 0x000000ff02027207 */ /* 0x000fe20004800000 */
[----:B------:R-:W-:Y:S01]  /*8ea0*/  UIMAD UR10, UR7, UR10, URZ ;  /* 0x0000000a070a72a4 */ /* 0x000fe2000f8e023f */
[----:B------:R-:W-:Y:S01]  /*8eb0*/  R2UR UR18, R12 ;  /* 0x000000000c1272ca */ /* 0x000fe200000e0000 */
[----:B------:R-:W-:Y:S01]  /*8ec0*/  ULDC.64 UR14, c[0x0][0x730] ;  /* 0x0001cc00000e7ab9 */ /* 0x000fe20000000a00 */
[----:B------:R-:W-:Y:S01]  /*8ed0*/  R2UR UR12, R2 ;  /* 0x00000000020c72ca */ /* 0x000fe200000e0000 */
[----:B------:R-:W-:Y:S01]  /*8ee0*/  UIMAD UR7, UR7, UR14, URZ ;  /* 0x0000000e070772a4 */ /* 0x000fe2000f8e023f */
[----:B------:R-:W-:Y:S01]  /*8ef0*/  R2UR UR19, R13 ;  /* 0x000000000d1372ca */ /* 0x000fe200000e0000 */
[----:B------:R-:W-:Y:S01]  /*8f00*/  UIMAD UR10, UR20, UR11, UR10 ;  /* 0x0000000b140a72a4 */ /* 0x000fe2000f8e020a */
[----:B------:R-:W-:Y:S01]  /*8f10*/  SEL R11, R11, RZ, !P0 ;  /* 0x000000ff0b0b7207 */ /* 0x000fe20004000000 */
[----:B------:R-:W-:Y:S01]  /*8f20*/  UIMAD.WIDE.U32 UR8, UR20, UR14, UR8 ;  /* 0x0000000e140872a5 */ /* 0x000fe2000f8e0008 */
[----:B------:R-:W-:Y:S01]  /*8f30*/  BSSY B0, `(.L_x_2914) ;  /* 0x000021e000007945 */ /* 0x000fe20003800000 */
[----:B------:R-:W-:Y:S01]  /*8f40*/  ULDC UR11, c[0x0][0x2e8] ;  /* 0x0000ba00000b7ab9 */ /* 0x000fe20000000800 */
[----:B------:R-:W-:Y:S01]  /*8f50*/  UIMAD UR7, UR20, UR15, UR7 ;  /* 0x0000000f140772a4 */ /* 0x000fe2000f8e0207 */
[----:B------:R-:W-:Y:S01]  /*8f60*/  R2UR UR13, R11 ;  /* 0x000000000b0d72ca */ /* 0x000fe200000e0000 */
[----:B------:R-:W-:Y:S01]  /*8f70*/  UISETP.NE.AND UP0, UPT, UR11, 0x1, UPT ;  /* 0x000000010b00788c */ /* 0x000fe2000bf05270 */
[----:B------:R-:W-:Y:S01]  /*8f80*/  IMAD.MOV.U32 R2, RZ, RZ, RZ ;  /* 0x000000ffff027224 */ /* 0x000fe200078e00ff */
[----:B------:R-:W-:Y:S01]  /*8f90*/  ULDC.64 UR14, c[0x0][0x720] ;  /* 0x0001c800000e7ab9 */ /* 0x000fe20000000a00 */
[----:B------:R-:W-:Y:S01]  /*8fa0*/  VOTEU.ANY UP1, P1 ;  /* 0x00000000003f7886 */ /* 0x000fe20000820100 */
[----:B------:R-:W-:-:S02]  /*8fb0*/  UIADD3 UR5, UR5, UR10, URZ ;  /* 0x0000000a05057290 */ /* 0x000fc4000fffe03f */
[----:B------:R-:W-:Y:S02]  /*8fc0*/  UIADD3 UR9, UR9, UR7, URZ ;  /* 0x0000000709097290 */ /* 0x000fe4000fffe03f */
[----:B------:R-:W-:Y:S02]  /*8fd0*/  USEL UR21, UR21, URZ, !UP1 ;  /* 0x0000003f15157287 */ /* 0x000fe4000c800000 */
[----:B------:R-:W-:Y:S01]  /*8fe0*/  UIMAD UR7, UR12, UR14, URZ ;  /* 0x0000000e0c0772a4 */ /* 0x000fe2000f8e023f */
[----:B------:R-:W-:Y:S01]  /*8ff0*/  ELECT P0, URZ, PT ;  /* 0x00000000003f782f */ /* 0x000fe20003800000 */
[----:B------:R-:W-:Y:S01]  /*9000*/  ULDC.64 UR16, c[0x0][0x738] ;  /* 0x0001ce0000107ab9 */ /* 0x000fe20000000a00 */
[----:B------:R-:W-:Y:S02]  /*9010*/  UIMAD.WIDE.U32 UR22, UR14, UR21, UR4 ;  /* 0x000000150e1672a5 */ /* 0x000fe4000f8e0004 */
[----:B------:R-:W-:Y:S02]  /*9020*/  UIMAD UR5, UR15, UR21, UR7 ;  /* 0x000000150f0572a4 */ /* 0x000fe4000f8e0207 */
[----:B------:R-:W-:-:S02]  /*9030*/  UIMAD.WIDE.U32 UR14, UR16, UR21, UR8 ;  /* 0x00000015100e72a5 */ /* 0x000fc4000f8e0008 */
[----:B------:R-:W-:Y:S01]  /*9040*/  UIMAD UR10, UR12, UR16, URZ ;  /* 0x000000100c0a72a4 */ /* 0x000fe2000f8e023f */
[----:B------:R-:W-:Y:S01]  /*9050*/  @UP0 ULDC UR8, c[0x0][0x2ec] ;  /* 0x0000bb0000080ab9 */ /* 0x000fe20000000800 */
[----:B------:R-:W-:Y:S01]  /*9060*/  @UP0 ULDC UR7, c[0x0][0x2f0] ;  /* 0x0000bc0000070ab9 */ /* 0x000fe20000000800 */
[----:B------:R-:W-:Y:S02]  /*9070*/  UIMAD.WIDE.U32 UR8, UR20, UR8, URZ ;  /* 0x00000008140872a5 */ /* 0x000fe4000f8e003f */
[----:B------:R-:W-:Y:S01]  /*9080*/  UMOV UR12, UR20 ;  /* 0x00000014000c7c82 */ /* 0x000fe20008000000 */
[----:B------:R-:W-:Y:S02]  /*9090*/  UIMAD UR4, UR17, UR21, UR10 ;  /* 0x00000015110472a4 */ /* 0x000fe4000f8e020a */
[----:B------:R-:W-:Y:S02]  /*90a0*/  ULEA UR11, UR18, UR19, 0x7 ;  /* 0x00000013120b7291 */ /* 0x000fe4000f8e383f */
        /* <DEDUP_REMOVED lines=9> */
.L_x_2956:
        /* <DEDUP_REMOVED lines=15> */
.L_x_2920:
        /* <DEDUP_REMOVED lines=122> */
.L_x_2931:
[----:B-123--:R-:W-:-:S04]  /*99d0*/  SHF.L.U32 R18, R10, 0x1f, RZ ;  /* 0x0000001f0a127819 */ /* 0x00efc800000006ff */
[----:B------:R-:W2:Y:S02]  /*99e0*/  SYNCS.PHASECHK.TRANS64.TRYWAIT P1, [R15+URZ+0x26840], R18 ;  /* 0x026840120f0075a7 */ /* 0x000ea4000802017f */
[----:B--2---:R-:W-:Y:S05]  /*99f0*/  @!P1 BRA `(.L_x_2923) ;  /* 0x0000001c00309947 */ /* 0x004fea0003800000 */
.L_x_2957:
        /* <DEDUP_REMOVED lines=8> */
.L_x_2924:
        /* <DEDUP_REMOVED lines=44> */
.L_x_2958:
        /* <DEDUP_REMOVED lines=8> */
.L_x_2926:
        /* <DEDUP_REMOVED lines=44> */
.L_x_2959:
        /* <DEDUP_REMOVED lines=8> */
.L_x_2928:
        /* <DEDUP_REMOVED lines=38> */
.L_x_2961:
        /* <DEDUP_REMOVED lines=8> */
.L_x_2930:
        /* <DEDUP_REMOVED lines=44> */
.L_x_2922:
[----:B------:R-:W4:Y:S02]  /*a6a0*/  LDL.LU R4, [R1+0x4] ;  /* 0x0000040001047983 */ /* 0x000f240000300800 */
[----:B----4-:R-:W-:Y:S02]  /*a6b0*/  ISETP.NE.AND P1, PT, R4, RZ, PT ;  /* 0x000000ff0400720c */ /* 0x010fe40003f25270 */
[----:B------:R4:W5:Y:S11]  /*a6c0*/  LDL R4, [R1] ;  /* 0x0000000001047983 */ /* 0x0009760000100800 */
[----:B----4-:R-:W-:Y:S05]  /*a6d0*/  @!P1 BRA `(.L_x_2921) ;  /* 0x0000000400949947 */ /* 0x010fea0003800000 */
[----:B------:R-:W-:-:S04]  /*a6e0*/  SHF.L.U32 R12, R10, 0x1f, RZ ;  /* 0x0000001f0a0c7819 */ /* 0x000fc800000006ff */
[----:B------:R-:W4:Y:S02]  /*a6f0*/  SYNCS.PHASECHK.TRANS64.TRYWAIT P1, [R15+URZ+0x26840], R12 ;  /* 0x0268400c0f0075a7 */ /* 0x000f24000802017f */
[----:B----4-:R-:W-:Y:S05]  /*a700*/  @!P1 BRA `(.L_x_2932) ;  /* 0x0000001000409947 */ /* 0x010fea0003800000 */
.L_x_2962:
        /* <DEDUP_REMOVED lines=8> */
.L_x_2933:
        /* <DEDUP_REMOVED lines=41> */
.L_x_2963:
        /* <DEDUP_REMOVED lines=8> */
.L_x_2935:
        /* <DEDUP_REMOVED lines=41> */
.L_x_2921:
[----:B------:R-:W1:Y:S01]  /*ad30*/  S2R R0, SR_TID.X ;  /* 0x0000000000007919 */ /* 0x000e620000002100 */
[----:B------:R-:W-:Y:S01]  /*ad40*/  IMAD R3, R16, 0x8, R15 ;  /* 0x0000000810037824 */ /* 0x000fe200078e020f */
[----:B-1----:R-:W-:Y:S02]  /*ad50*/  LOP3.LUT R2, R0, 0x7f, RZ, 0xc0, !PT ;  /* 0x0000007f00027812 */ /* 0x002fe400078ec0ff */
[----:B------:R-:W-:Y:S02]  /*ad60*/  SHF.L.U32 R0, R10, 0x1f, RZ ;  /* 0x0000001f0a007819 */ /* 0x000fe400000006ff */
[----:B------:R-:W-:Y:S02]  /*ad70*/  ISETP.NE.AND P1, PT, R2, RZ, PT ;  /* 0x000000ff0200720c */ /* 0x000fe40003f25270 */
[----:B------:R-:W1:Y:S02]  /*ad80*/  SYNCS.PHASECHK.TRANS64.TRYWAIT P0, [R3+URZ+0x26840], R0 ;  /* 0x02684000030075a7 */ /* 0x000e64000800017f */
[----:B-1----:R-:W-:Y:S09]  /*ad90*/  @!P0 BRA `(.L_x_2936) ;  /* 0x0000000800c48947 */ /* 0x002ff20003800000 */
.L_x_2964:
[----:B------:R-:W-:Y:S05]  /*ada0*/  @P1 BRA `(.L_x_2937) ;  /* 0x0000000000181947 */ /* 0x000fea0003800000 */
[----:B------:R-:W1:Y:S01]  /*adb0*/  S2R R2, SR_TID.X ;  /* 0x0000000000027919 */ /* 0x000e620000002100 */
[----:B------:R-:W-:-:S04]  /*adc0*/  IMAD.MOV.U32 R0, RZ, RZ, 0x3100 ;  /* 0x00003100ff007424 */ /* 0x000fc800078e00ff */
[----:B------:R1:W-:Y:S02]  /*add0*/  SYNCS.ARRIVE.TRANS64 RZ, [R3+URZ+0x26830], R0 ;  /* 0x0268300003ff79a7 */ /* 0x0003e4000800003f */
[----:B-1----:R-:W-:-:S13]  /*ade0*/  LOP3.LUT P0, RZ, R2, 0x1f, RZ, 0xc0, !PT ;  /* 0x0000001f02ff7812 */ /* 0x002fda000780c0ff */
[----:B------:R-:W-:Y:S05]  /*adf0*/  @!P0 BRA `(.L_x_2937) ;  /* 0x0000000000048947 */ /* 0x000fea0003800000 */
[----:B------:R-:W-:Y:S01]  /*ae00*/  BPT.TRAP 0x1 ;  /* 0x000000040000795c */ /* 0x000fe20000300000 */
.L_x_2937:
        /* <DEDUP_REMOVED lines=48> */
.L_x_2918:
[----:B------:R-:W-:Y:S05]  /*b110*/  BSYNC B0 ;  /* 0x0000000000007941 */ /* 0x000fea0003800000 */
.L_x_2914:
[----:B------:R-:W-:-:S03]  /*b120*/  UMOV UR7, 0xffffffff ;  /* 0xffffffff00077882 */ /* 0x000fc60000000000 */
[----:B------:R-:W-:Y:S05]  /*b130*/  BRA.DIV UR7, `(.L_x_2938) ;  /* 0x0000000607f07947 */ /* 0x000fea000b800000 */
[----:B------:R-:W-:-:S13]  /*b140*/  ELECT P6, URZ, PT ;  /* 0x00000000003f782f */ /* 0x000fda00038c0000 */
.L_x_2967:
[----:B------:R-:W-:Y:S05]  /*b150*/  @!P6 BRA `(.L_x_2821) ;  /* 0x000000000084e947 */ /* 0x000fea0003800000 */
[----:B------:R-:W-:-:S06]  /*b160*/  ULOP3.LUT UR7, UR38, 0x2, URZ, 0xfc, !UPT ;  /* 0x0000000226077892 */ /* 0x000fcc000f8efc3f */
[----:B------:R-:W-:-:S05]  /*b170*/  IMAD.U32 R0, RZ, RZ, UR7 ;  /* 0x00000007ff007e24 */ /* 0x000fca000f8e00ff */
[----:B------:R-:W-:-:S13]  /*b180*/  ISETP.NE.AND P2, PT, R0, 0x3, PT ;  /* 0x000000030000780c */ /* 0x000fda0003f45270 */
[----:B------:R-:W-:Y:S05]  /*b190*/  @!P2 BRA `(.L_x_2939) ;  /* 0x000000000004a947 */ /* 0x000fea0003800000 */
[----:B------:R-:W-:Y:S01]  /*b1a0*/  BPT.TRAP 0x1 ;  /* 0x000000040000795c */ /* 0x000fe20000300000 */
.L_x_2939:
        /* <DEDUP_REMOVED lines=15> */
.L_x_2968:
[----:B------:R-:W2:Y:S02]  /*b2a0*/  SYNCS.PHASECHK.TRANS64.TRYWAIT P0, [R3+URZ], R0 ;  /* 0x00000000030075a7 */ /* 0x000ea4000800017f */
[----:B--2---:R-:W-:Y:S05]  /*b2b0*/  @!P0 BRA `(.L_x_2941) ;  /* 0x0000000400c48947 */ /* 0x004fea0003800000 */
.L_x_2969:
[----:B------:R-:W-:Y:S05]  /*b2c0*/  @!P2 BRA `(.L_x_2942) ;  /* 0x000000000004a947 */ /* 0x000fea0003800000 */
[----:B------:R-:W-:Y:S01]  /*b2d0*/  BPT.TRAP 0x1 ;  /* 0x000000040000795c */ /* 0x000fe20000300000 */
.L_x_2942:
[----:B--2---:R-:W-:-:S04]  /*b2e0*/  VIADD R3, R8, 0x26840 ;  /* 0x0002684008037836 */ /* 0x004fc80000000000 */
[----:B------:R-:W-:-:S04]  /*b2f0*/  IMAD R5, R2, 0x8, R3 ;  /* 0x0000000802057824 */ /* 0x000fc800078e0203 */
[----:B------:R-:W2:Y:S02]  /*b300*/  SYNCS.PHASECHK.TRANS64.TRYWAIT P0, [R5+URZ], R4 ;  /* 0x00000004050075a7 */ /* 0x000ea4000800017f */
[----:B--2---:R-:W-:Y:S05]  /*b310*/  @!P0 BRA `(.L_x_2943) ;  /* 0x0000000400c08947 */ /* 0x004fea0003800000 */
.L_x_2970:
[----:B------:R-:W-:-:S07]  /*b320*/  IMAD R3, R6, 0x8, R3 ;  /* 0x0000000806037824 */ /* 0x000fce00078e0203 */
.L_x_2944:
[----:B---3--:R3:W4:Y:S02]  /*b330*/  SYNCS.PHASECHK.TRANS64.TRYWAIT P0, [R3+URZ], R0 ;  /* 0x00000000030075a7 */ /* 0x008724000800017f */
[----:B----4-:R-:W-:Y:S05]  /*b340*/  @!P0 NANOSLEEP.SYNCS 0x989680 ;  /* 0x009896800000895d */ /* 0x010fea0003900000 */
[----:B------:R-:W4:Y:S02]  /*b350*/  @!P0 SYNCS.PHASECHK.TRANS64 P0, [R3+URZ], R0 ;  /* 0x00000000030085a7 */ /* 0x000f24000800007f */
[----:B----4-:R-:W-:Y:S05]  /*b360*/  @!P0 BRA `(.L_x_2944) ;  /* 0xfffffffc00f08947 */ /* 0x010fea000383ffff */
.L_x_2821:
[----:B------:R-:W-:Y:S05]  /*b370*/  BSYNC B6 ;  /* 0x0000000000067941 */ /* 0x000fea0003800000 */
.L_x_2813:
[----:B------:R-:W-:Y:S05]  /*b380*/  EXIT ;  /* 0x000000000000794d */ /* 0x000fea0003800000 */
.L_x_2831:
[----:B------:R-:W-:Y:S02]  /*b390*/  IMAD.MOV.U32 R13, RZ, RZ, R19 ;  /* 0x000000ffff0d7224 */ /* 0x000fe400078e0013 */
[----:B------:R-:W-:Y:S02]  /*b3a0*/  IMAD.MOV.U32 R12, RZ, RZ, RZ ;  /* 0x000000ffff0c7224 */ /* 0x000fe400078e00ff */
[----:B------:R-:W-:Y:S02]  /*b3b0*/  IMAD.MOV.U32 R11, RZ, RZ, 0x1f ;  /* 0x0000001fff0b7424 */ /* 0x000fe400078e00ff */
[----:B------:R-:W-:-:S07]  /*b3c0*/  IMAD.MOV.U32 R15, RZ, RZ, -0x1 ;  /* 0xffffffffff0f7424 */ /* 0x000fce00078e00ff */
[----:B------:R-:W-:Y:S05]  /*b3d0*/  WARPSYNC.COLLECTIVE R15, `(.L_x_2945) ;  /* 0x000000000f087348 */ /* 0x000fea0003c00000 */
[----:B------:R1:W2:Y:S02]  /*b3e0*/  SHFL.IDX P6, R14, R13, R12, R11 ;  /* 0x0000000c0d0e7389 */ /* 0x0002a400000c000b */
[----:B-12---:R-:W-:Y:S01]  /*b3f0*/  ENDCOLLECTIVE ;  /* 0x000000000000791b */ /* 0x006fe20003800000 */
.L_x_2945:
[----:B------:R-:W-:Y:S05]  /*b400*/  BRA `(.L_x_2946) ;  /* 0xffffff6000cc7947 */ /* 0x000fea000383ffff */
.L_x_2833:
[----:B--2---:R2:W3:Y:S02]  /*b410*/  SYNCS.PHASECHK.TRANS64.TRYWAIT P0, [R2+URZ+0x26800], R5 ;  /* 0x02680005020075a7 */ /* 0x0044e4000800017f */
[----:B---3--:R-:W-:Y:S05]  /*b420*/  @!P0 NANOSLEEP.SYNCS 0x989680 ;  /* 0x009896800000895d */ /* 0x008fea0003900000 */
[----:B------:R-:W3:Y:S02]  /*b430*/  @!P0 SYNCS.PHASECHK.TRANS64 P0, [R2+URZ+0x26800], R5 ;  /* 0x02680005020085a7 */ /* 0x000ee4000800007f */
[----:B---3--:R-:W-:Y:S05]  /*b440*/  @!P0 BRA `(.L_x_2833) ;  /* 0xfffffffc00f08947 */ /* 0x008fea000383ffff */
[----:B------:R-:W-:Y:S05]  /*b450*/  BRA `(.L_x_2832) ;  /* 0xffffff6000f47947 */ /* 0x000fea000383ffff */
.L_x_2838:
[----:B--2---:R-:W-:-:S04]  /*b460*/  IMAD.U32 R5, RZ, RZ, UR7 ;  /* 0x00000007ff057e24 */ /* 0x004fc8000f8e00ff */
[----:B------:R2:W3:Y:S03]  /*b470*/  SYNCS.PHASECHK.TRANS64.TRYWAIT P1, [R5+URZ+0x26810], R6 ;  /* 0x02681006050075a7 */ /* 0x0004e6000802017f */
[----:B---3--:R-:W-:Y:S05]  /*b480*/  @!P1 NANOSLEEP.SYNCS 0x989680 ;  /* 0x009896800000995d */ /* 0x008fea0003900000 */
[----:B------:R-:W3:Y:S02]  /*b490*/  @!P1 SYNCS.PHASECHK.TRANS64 P1, [R5+URZ+0x26810], R6 ;  /* 0x02681006050095a7 */ /* 0x000ee4000802007f */
[----:B---3--:R-:W-:Y:S05]  /*b4a0*/  @!P1 BRA `(.L_x_2838) ;  /* 0xfffffffc00ec9947 */ /* 0x008fea000383ffff */
[----:B------:R-:W-:Y:S05]  /*b4b0*/  BRA `(.L_x_2837) ;  /* 0xffffff6c00447947 */ /* 0x000fea000383ffff */
.L_x_2842:
[----:B------:R-:W-:-:S04]  /*b4c0*/  IMAD.U32 R5, RZ, RZ, UR7 ;  /* 0x00000007ff057e24 */ /* 0x000fc8000f8e00ff */
[----:B------:R1:W1:Y:S03]  /*b4d0*/  SYNCS.PHASECHK.TRANS64.TRYWAIT P1, [R5+URZ+0x26830], R6 ;  /* 0x02683006050075a7 */ /* 0x000266000802017f */
[----:B-1----:R-:W-:Y:S05]  /*b4e0*/  @!P1 NANOSLEEP.SYNCS 0x989680 ;  /* 0x009896800000995d */ /* 0x002fea0003900000 */
[----:B------:R-:W1:Y:S02]  /*b4f0*/  @!P1 SYNCS.PHASECHK.TRANS64 P1, [R5+URZ+0x26830], R6 ;  /* 0x02683006050095a7 */ /* 0x000e64000802007f */
[----:B-1----:R-:W-:Y:S05]  /*b500*/  @!P1 BRA `(.L_x_2842) ;  /* 0xfffffffc00ec9947 */ /* 0x002fea000383ffff */
[----:B------:R-:W-:Y:S05]  /*b510*/  BRA `(.L_x_2841) ;  /* 0xffffff70004c7947 */ /* 0x000fea000383ffff */
.L_x_2874:
[----:B------:R-:W-:Y:S01]  /*b520*/  BSSY B0, `(.L_x_2947) ;  /* 0x0000005000007945 */ /* 0x000fe20003800000 */
[----:B------:R-:W-:-:S07]  /*b530*/  IMAD.MOV.U32 R15, RZ, RZ, -0x1 ;  /* 0xffffffffff0f7424 */ /* 0x000fce00078e00ff */
[----:B------:R-:W-:Y:S05]  /*b540*/  WARPSYNC.COLLECTIVE R15, `(.L_x_2948) ;  /* 0x000000000f087348 */ /* 0x000fea0003c00000 */
[----:B------:R-:W-:Y:S01]  /*b550*/  NOP ;  /* 0x0000000000007918 */ /* 0x000fe20000000000 */
[----:B------:R-:W-:Y:S01]  /*b560*/  ENDCOLLECTIVE ;  /* 0x000000000000791b */ /* 0x000fe20003800000 */
.L_x_2948:
[----:B------:R-:W-:Y:S05]  /*b570*/  BSYNC B0 ;  /* 0x0000000000007941 */ /* 0x000fea0003800000 */
.L_x_2947:
[----:B------:R-:W-:Y:S05]  /*b580*/  BRA `(.L_x_2949) ;  /* 0xffffffbc00c47947 */ /* 0x000fea000383ffff */
.L_x_2887:
[----:B------:R-:W-:Y:S01]  /*b590*/  BSSY B0, `(.L_x_2950) ;  /* 0x0000005000007945 */ /* 0x000fe20003800000 */
[----:B------:R-:W-:-:S07]  /*b5a0*/  IMAD.MOV.U32 R15, RZ, RZ, -0x1 ;  /* 0xffffffffff0f7424 */ /* 0x000fce00078e00ff */
[----:B------:R-:W-:Y:S05]  /*b5b0*/  WARPSYNC.COLLECTIVE R15, `(.L_x_2951) ;  /* 0x000000000f087348 */ /* 0x000fea0003c00000 */
[----:B------:R-:W-:Y:S01]  /*b5c0*/  NOP ;  /* 0x0000000000007918 */ /* 0x000fe20000000000 */
[----:B------:R-:W-:Y:S01]  /*b5d0*/  ENDCOLLECTIVE ;  /* 0x000000000000791b */ /* 0x000fe20003800000 */
.L_x_2951:
[----:B------:R-:W-:Y:S05]  /*b5e0*/  BSYNC B0 ;  /* 0x0000000000007941 */ /* 0x000fea0003800000 */
.L_x_2950:
[----:B------:R-:W-:Y:S05]  /*b5f0*/  BRA `(.L_x_2952) ;  /* 0xffffffc400747947 */ /* 0x000fea000383ffff */
.L_x_2899:
[----:B------:R-:W-:Y:S01]  /*b600*/  BSSY B0, `(.L_x_2953) ;  /* 0x0000005000007945 */ /* 0x000fe20003800000 */
[----:B------:R-:W-:-:S07]  /*b610*/  IMAD.MOV.U32 R15, RZ, RZ, -0x1 ;  /* 0xffffffffff0f7424 */ /* 0x000fce00078e00ff */
[----:B------:R-:W-:Y:S05]  /*b620*/  WARPSYNC.COLLECTIVE R15, `(.L_x_2954) ;  /* 0x000000000f087348 */ /* 0x000fea0003c00000 */
[----:B------:R-:W-:Y:S01]  /*b630*/  NOP ;  /* 0x0000000000007918 */ /* 0x000fe20000000000 */
[----:B------:R-:W-:Y:S01]  /*b640*/  ENDCOLLECTIVE ;  /* 0x000000000000791b */ /* 0x000fe20003800000 */
.L_x_2954:
[----:B------:R-:W-:Y:S05]  /*b650*/  BSYNC B0 ;  /* 0x0000000000007941 */ /* 0x000fea0003800000 */
.L_x_2953:
[----:B------:R-:W-:Y:S05]  /*b660*/  BRA `(.L_x_2955) ;  /* 0xffffffc800b07947 */ /* 0x000fea000383ffff */
.L_x_2919:
[----:B-1----:R1:W2:Y:S02]  /*b670*/  SYNCS.PHASECHK.TRANS64.TRYWAIT P0, [R15+URZ+0x26820], R2 ;  /* 0x026820020f0075a7 */ /* 0x0022a4000800017f */
[----:B--2---:R-:W-:Y:S05]  /*b680*/  @!P0 NANOSLEEP.SYNCS 0x989680 ;  /* 0x009896800000895d */ /* 0x004fea0003900000 */
[----:B------:R-:W2:Y:S02]  /*b690*/  @!P0 SYNCS.PHASECHK.TRANS64 P0, [R15+URZ+0x26820], R2 ;  /* 0x026820020f0085a7 */ /* 0x000ea4000800007f */
[----:B--2---:R-:W-:Y:S05]  /*b6a0*/  @!P0 BRA `(.L_x_2919) ;  /* 0xfffffffc00f08947 */ /* 0x004fea000383ffff */
[----:B------:R-:W-:Y:S05]  /*b6b0*/  BRA `(.L_x_2956) ;  /* 0xffffffd800a07947 */ /* 0x000fea000383ffff */
.L_x_2923:
[----:B--2---:R2:W3:Y:S02]  /*b6c0*/  SYNCS.PHASECHK.TRANS64.TRYWAIT P1, [R15+URZ+0x26840], R18 ;  /* 0x026840120f0075a7 */ /* 0x0044e4000802017f */
[----:B---3--:R-:W-:Y:S05]  /*b6d0*/  @!P1 NANOSLEEP.SYNCS 0x989680 ;  /* 0x009896800000995d */ /* 0x008fea0003900000 */
[----:B------:R-:W3:Y:S02]  /*b6e0*/  @!P1 SYNCS.PHASECHK.TRANS64 P1, [R15+URZ+0x26840], R18 ;  /* 0x026840120f0095a7 */ /* 0x000ee4000802007f */
[----:B---3--:R-:W-:Y:S05]  /*b6f0*/  @!P1 BRA `(.L_x_2923) ;  /* 0xfffffffc00f09947 */ /* 0x008fea000383ffff */
[----:B------:R-:W-:Y:S05]  /*b700*/  BRA `(.L_x_2957) ;  /* 0xffffffe000bc7947 */ /* 0x000fea000383ffff */
.L_x_2925:
[----:B-1----:R1:W3:Y:S02]  /*b710*/  SYNCS.PHASECHK.TRANS64.TRYWAIT P1, [R15+URZ+0x26828], R18 ;  /* 0x026828120f0075a7 */ /* 0x0022e4000802017f */
[----:B---3--:R-:W-:Y:S05]  /*b720*/  @!P1 NANOSLEEP.SYNCS 0x989680 ;  /* 0x009896800000995d */ /* 0x008fea0003900000 */
[----:B------:R-:W3:Y:S02]  /*b730*/  @!P1 SYNCS.PHASECHK.TRANS64 P1, [R15+URZ+0x26828], R18 ;  /* 0x026828120f0095a7 */ /* 0x000ee4000802007f */
[----:B---3--:R-:W-:Y:S05]  /*b740*/  @!P1 BRA `(.L_x_2925) ;  /* 0xfffffffc00f09947 */ /* 0x008fea000383ffff */
[----:B------:R-:W-:Y:S05]  /*b750*/  BRA `(.L_x_2958) ;  /* 0xffffffe400787947 */ /* 0x000fea000383ffff */
.L_x_2927:
[----:B---3--:R3:W4:Y:S02]  /*b760*/  SYNCS.PHASECHK.TRANS64.TRYWAIT P1, [R15+URZ+0x26848], R18 ;  /* 0x026848120f0075a7 */ /* 0x008724000802017f */
[----:B----4-:R-:W-:Y:S05]  /*b770*/  @!P1 NANOSLEEP.SYNCS 0x989680 ;  /* 0x009896800000995d */ /* 0x010fea0003900000 */
[----:B------:R-:W4:Y:S02]  /*b780*/  @!P1 SYNCS.PHASECHK.TRANS64 P1, [R15+URZ+0x26848], R18 ;  /* 0x026848120f0095a7 */ /* 0x000f24000802007f */
[----:B----4-:R-:W-:Y:S05]  /*b790*/  @!P1 BRA `(.L_x_2927) ;  /* 0xfffffffc00f09947 */ /* 0x010fea000383ffff */
[----:B------:R-:W-:Y:S05]  /*b7a0*/  BRA `(.L_x_2959) ;  /* 0xffffffe800347947 */ /* 0x000fea000383ffff */
.L_x_2929:
[----:B------:R-:W-:-:S07]  /*b7b0*/  SHF.L.U32 R4, R10, 0x1f, RZ ;  /* 0x0000001f0a047819 */ /* 0x000fce00000006ff */
.L_x_2960:
[----:B----4-:R4:W1:Y:S02]  /*b7c0*/  SYNCS.PHASECHK.TRANS64.TRYWAIT P1, [R15+URZ+0x26820], R4 ;  /* 0x026820040f0075a7 */ /* 0x010864000802017f */
[----:B-1----:R-:W-:Y:S05]  /*b7d0*/  @!P1 NANOSLEEP.SYNCS 0x989680 ;  /* 0x009896800000995d */ /* 0x002fea0003900000 */
[----:B------:R-:W1:Y:S02]  /*b7e0*/  @!P1 SYNCS.PHASECHK.TRANS64 P1, [R15+URZ+0x26820], R4 ;  /* 0x026820040f0095a7 */ /* 0x000e64000802007f */
[----:B-1----:R-:W-:Y:S05]  /*b7f0*/  @!P1 BRA `(.L_x_2960) ;  /* 0xfffffffc00f09947 */ /* 0x002fea000383ffff */
[----:B------:R-:W-:Y:S05]  /*b800*/  BRA `(.L_x_2961) ;  /* 0xffffffe800d47947 */ /* 0x000fea000383ffff */
.L_x_2932:
[----:B----4-:R4:W1:Y:S02]  /*b810*/  SYNCS.PHASECHK.TRANS64.TRYWAIT P1, [R15+URZ+0x26840], R12 ;  /* 0x0268400c0f0075a7 */ /* 0x010864000802017f */
[----:B-1----:R-:W-:Y:S05]  /*b820*/  @!P1 NANOSLEEP.SYNCS 0x989680 ;  /* 0x009896800000995d */ /* 0x002fea0003900000 */
[----:B------:R-:W1:Y:S02]  /*b830*/  @!P1 SYNCS.PHASECHK.TRANS64 P1, [R15+URZ+0x26840], R12 ;  /* 0x0268400c0f0095a7 */ /* 0x000e64000802007f */
[----:B-1----:R-:W-:Y:S05]  /*b840*/  @!P1 BRA `(.L_x_2932) ;  /* 0xfffffffc00f09947 */ /* 0x002fea000383ffff */
[----:B------:R-:W-:Y:S05]  /*b850*/  BRA `(.L_x_2962) ;  /* 0xffffffec00ac7947 */ /* 0x000fea000383ffff */
.L_x_2934:
[----:B-1----:R1:W2:Y:S02]  /*b860*/  SYNCS.PHASECHK.TRANS64.TRYWAIT P1, [R15+URZ+0x26828], R12 ;  /* 0x0268280c0f0075a7 */ /* 0x0022a4000802017f */
[----:B--2---:R-:W-:Y:S05]  /*b870*/  @!P1 NANOSLEEP.SYNCS 0x989680 ;  /* 0x009896800000995d */ /* 0x004fea0003900000 */
[----:B------:R-:W2:Y:S02]  /*b880*/  @!P1 SYNCS.PHASECHK.TRANS64 P1, [R15+URZ+0x26828], R12 ;  /* 0x0268280c0f0095a7 */ /* 0x000ea4000802007f */
[----:B--2---:R-:W-:Y:S05]  /*b890*/  @!P1 BRA `(.L_x_2934) ;  /* 0xfffffffc00f09947 */ /* 0x004fea000383ffff */
[----:B------:R-:W-:Y:S05]  /*b8a0*/  BRA `(.L_x_2963) ;  /* 0xfffffff0005c7947 */ /* 0x000fea000383ffff */
.L_x_2936:
[----:B------:R1:W1:Y:S02]  /*b8b0*/  SYNCS.PHASECHK.TRANS64.TRYWAIT P0, [R3+URZ+0x26840], R0 ;  /* 0x02684000030075a7 */ /* 0x000264000800017f */
[----:B-1----:R-:W-:Y:S05]  /*b8c0*/  @!P0 NANOSLEEP.SYNCS 0x989680 ;  /* 0x009896800000895d */ /* 0x002fea0003900000 */
[----:B------:R-:W1:Y:S02]  /*b8d0*/  @!P0 SYNCS.PHASECHK.TRANS64 P0, [R3+URZ+0x26840], R0 ;  /* 0x02684000030085a7 */ /* 0x000e64000800007f */
[----:B-1----:R-:W-:Y:S05]  /*b8e0*/  @!P0 BRA `(.L_x_2936) ;  /* 0xfffffffc00f08947 */ /* 0x002fea000383ffff */
[----:B------:R-:W-:Y:S05]  /*b8f0*/  BRA `(.L_x_2964) ;  /* 0xfffffff400287947 */ /* 0x000fea000383ffff */
.L_x_2938:
[----:B------:R-:W-:Y:S01]  /*b900*/  BSSY B0, `(.L_x_2965) ;  /* 0x0000006000007945 */ /* 0x000fe20003800000 */
[----:B------:R-:W-:-:S07]  /*b910*/  IMAD.MOV.U32 R15, RZ, RZ, -0x1 ;  /* 0xffffffffff0f7424 */ /* 0x000fce00078e00ff */
[----:B------:R-:W-:Y:S05]  /*b920*/  WARPSYNC.COLLECTIVE R15, `(.L_x_2966) ;  /* 0x000000000f0c7348 */ /* 0x000fea0003c00000 */
[----:B------:R-:W-:Y:S02]  /*b930*/  ELECT P6, UR62, PT ;  /* 0x00000000003e782f */ /* 0x000fe400038c0000 */
[----:B------:R-:W-:Y:S01]  /*b940*/  MOV R14, UR62 ;  /* 0x0000003e000e7c02 */ /* 0x000fe20008000f00 */
[----:B------:R-:W-:Y:S10]  /*b950*/  ENDCOLLECTIVE ;  /* 0x000000000000791b */ /* 0x000ff40003800000 */
.L_x_2966:
[----:B------:R-:W-:Y:S05]  /*b960*/  BSYNC B0 ;  /* 0x0000000000007941 */ /* 0x000fea0003800000 */
.L_x_2965:
[----:B------:R-:W-:Y:S05]  /*b970*/  BRA `(.L_x_2967) ;  /* 0xfffffff400f47947 */ /* 0x000fea000383ffff */
.L_x_2940:
[----:B-1----:R1:W2:Y:S02]  /*b980*/  SYNCS.PHASECHK.TRANS64.TRYWAIT P0, [R7+URZ], R4 ;  /* 0x00000004070075a7 */ /* 0x0022a4000800017f */
[----:B--2---:R-:W-:Y:S05]  /*b990*/  @!P0 NANOSLEEP.SYNCS 0x989680 ;  /* 0x009896800000895d */ /* 0x004fea0003900000 */
[----:B------:R-:W2:Y:S02]  /*b9a0*/  @!P0 SYNCS.PHASECHK.TRANS64 P0, [R7+URZ], R4 ;  /* 0x00000004070085a7 */ /* 0x000ea4000800007f */
[----:B--2---:R-:W-:Y:S05]  /*b9b0*/  @!P0 BRA `(.L_x_2940) ;  /* 0xfffffffc00f08947 */ /* 0x004fea000383ffff */
[----:B------:R-:W-:Y:S05]  /*b9c0*/  BRA `(.L_x_2968) ;  /* 0xfffffff800347947 */ /* 0x000fea000383ffff */
.L_x_2941:
[----:B--2---:R2:W3:Y:S02]  /*b9d0*/  SYNCS.PHASECHK.TRANS64.TRYWAIT P0, [R3+URZ], R0 ;  /* 0x00000000030075a7 */ /* 0x0044e4000800017f */
[----:B---3--:R-:W-:Y:S05]  /*b9e0*/  @!P0 NANOSLEEP.SYNCS 0x989680 ;  /* 0x009896800000895d */ /* 0x008fea0003900000 */
[----:B------:R-:W3:Y:S02]  /*b9f0*/  @!P0 SYNCS.PHASECHK.TRANS64 P0, [R3+URZ], R0 ;  /* 0x00000000030085a7 */ /* 0x000ee4000800007f */
[----:B---3--:R-:W-:Y:S05]  /*ba00*/  @!P0 BRA `(.L_x_2941) ;  /* 0xfffffffc00f08947 */ /* 0x008fea000383ffff */
[----:B------:R-:W-:Y:S05]  /*ba10*/  BRA `(.L_x_2969) ;  /* 0xfffffff800287947 */ /* 0x000fea000383ffff */
.L_x_2943:
[----:B--2---:R2:W3:Y:S02]  /*ba20*/  SYNCS.PHASECHK.TRANS64.TRYWAIT P0, [R5+URZ], R4 ;  /* 0x00000004050075a7 */ /* 0x0044e4000800017f */
[----:B---3--:R-:W-:Y:S05]  /*ba30*/  @!P0 NANOSLEEP.SYNCS 0x989680 ;  /* 0x009896800000895d */ /* 0x008fea0003900000 */
[----:B------:R-:W3:Y:S02]  /*ba40*/  @!P0 SYNCS.PHASECHK.TRANS64 P0, [R5+URZ], R4 ;  /* 0x00000004050085a7 */ /* 0x000ee4000800007f */
[----:B---3--:R-:W-:Y:S05]  /*ba50*/  @!P0 BRA `(.L_x_2943) ;  /* 0xfffffffc00f08947 */ /* 0x008fea000383ffff */
[----:B------:R-:W-:Y:S05]  /*ba60*/  BRA `(.L_x_2970) ;  /* 0xfffffff8002c7947 */ /* 0x000fea000383ffff */
.L_x_2971:
        /* <DEDUP_REMOVED lines=9> */
.L_x_3315:


//--------------------- .text._ZN7cutlass13device_kernelIN5flash11enable_sm90INS1_16FlashAttnBwdSm90INS1_25CollectiveMainloopBwdSm90ILi2ELi2ELi2EN4cute5tupleIJNS5_1CILi1EEES8_S8_EEENS6_IJNS7_ILi64EEENS7_ILi128EEENS7_ILi96EEEEEENS_10bfloat16_tEfNS_4arch4Sm90ELb1ELb0ELb0ELb1ELb0ELb1ELb0ELb0ELi2ELi1ELi2ELi1ELb1EEENS1_24CollectiveEpilogueBwdGQAISD_fSG_Li256ELb1ELb0EEENS1_25SingleTileBwdLPTSchedulerILb1ELi128ELb0EEEEEEEEEvNT_6ParamsE --------------------------
	.section	.text._ZN7cutlass13device_kernelIN5flash11enable_sm90INS1_16FlashAttnBwdSm90INS1_25CollectiveMainloopBwdSm90ILi2ELi2ELi2EN4cute5tupleIJNS5_1CILi1EEES8_S8_EEENS6_IJNS7_ILi64EEENS7_ILi128EEENS7_ILi96EEEEEENS_10bfloat16_tEfNS_4arch4Sm90ELb1ELb0ELb0ELb1ELb0ELb1ELb0ELb0ELi2ELi1ELi2ELi1ELb1EEENS1_24CollectiveEpilogueBwdGQAISD_fSG_Li256ELb1ELb0EEENS1_25SingleTileBwdLPTSchedulerILb1ELi128ELb0EEEEEEEEEvNT_6ParamsE,"ax",@progbits
	.align	128
.text._ZN7cutlass13device_kernelIN5flash11enable_sm90INS1_16FlashAttnBwdSm90INS1_25CollectiveMainloopBwdSm90ILi2ELi2ELi2EN4cute5tupleIJNS5_1CILi1EEES8_S8_EEENS6_IJNS7_ILi64EEENS7_ILi128EEENS7_ILi96EEEEEENS_10bfloat16_tEfNS_4arch4Sm90ELb1ELb0ELb0ELb1ELb0ELb1ELb0ELb0ELi2ELi1ELi2ELi1ELb1EEENS1_24CollectiveEpilogueBwdGQAISD_fSG_Li256ELb1ELb0EEENS1_25SingleTileBwdLPTSchedulerILb1ELi128ELb0EEEEEEEEEvNT_6ParamsE:
        .type           _ZN7cutlass13device_kernelIN5flash11enable_sm90INS1_16FlashAttnBwdSm90INS1_25CollectiveMainloopBwdSm90ILi2ELi2ELi2EN4cute5tupleIJNS5_1CILi1EEES8_S8_EEENS6_IJNS7_ILi64EEENS7_ILi128EEENS7_ILi96EEEEEENS_10bfloat16_tEfNS_4arch4Sm90ELb1ELb0ELb0ELb1ELb0ELb1ELb0ELb0ELi2ELi1ELi2ELi1ELb1EEENS1_24CollectiveEpilogueBwdGQAISD_fSG_Li256ELb1ELb0EEENS1_25SingleTileBwdLPTSchedulerILb1ELi128ELb0EEEEEEEEEvNT_6ParamsE,@function
        .size           _ZN7cutlass13device_kernelIN5flash11enable_sm90INS1_16FlashAttnBwdSm90INS1_25CollectiveMainloopBwdSm90ILi2ELi2ELi2EN4cute5tupleIJNS5_1CILi1EEES8_S8_EEENS6_IJNS7_ILi64EEENS7_ILi128EEENS7_ILi96EEEEEENS_10bfloat16_tEfNS_4arch4Sm90ELb1ELb0ELb0ELb1ELb0ELb1ELb0ELb0ELi2ELi1ELi2ELi1ELb1EEENS1_24CollectiveEpilogueBwdGQAISD_fSG_Li256ELb1ELb0EEENS1_25SingleTileBwdLPTSchedulerILb1ELi128ELb0EEEEEEEEEvNT_6ParamsE,(.L_x_3316 - _ZN7cutlass13device_kernelIN5flash11enable_sm90INS1_16FlashAttnBwdSm90INS1_25CollectiveMainloopBwdSm90ILi2ELi2ELi2EN4cute5tupleIJNS5_1CILi1EEES8_S8_EEENS6_IJNS7_ILi64EEENS7_ILi128EEENS7_ILi96EEEEEENS_10bfloat16_tEfNS_4arch4Sm90ELb1ELb0ELb0ELb1ELb0ELb1ELb0ELb0ELi2ELi1ELi2ELi1ELb1EEENS1_24CollectiveEpilogueBwdGQAISD_fSG_Li256ELb1ELb0EEENS1_25SingleTileBwdLPTSchedulerILb1ELi128ELb0EEEEEEEEEvNT_6ParamsE)
        .other          _ZN7cutlass13device_kernelIN5flash11enable_sm90INS1_16FlashAttnBwdSm90INS1_25CollectiveMainloopBwdSm90ILi2ELi2ELi2EN4cute5tupleIJNS5_1CILi1EEES8_S8_EEENS6_IJNS7_ILi64EEENS7_ILi128EEENS7_ILi96EEEEEENS_10bfloat16_tEfNS_4arch4Sm90ELb1ELb0ELb0ELb1ELb0ELb1ELb0ELb0ELi2ELi1ELi2ELi1ELb1EEENS1_24CollectiveEpilogueBwdGQAISD_fSG_Li256ELb1ELb0EEENS1_25SingleTileBwdLPTSchedulerILb1ELi128ELb0EEEEEEEEEvNT_6ParamsE,@"STO_CUDA_ENTRY STV_DEFAULT"
_ZN7cutlass13device_kernelIN5flash11enable_sm90INS1_16FlashAttnBwdSm90INS1_25CollectiveMainloopBwdSm90ILi2ELi2ELi2EN4cute5tupleIJNS5_1CILi1EEES8_S8_EEENS6_IJNS7_ILi64EEENS7_ILi128EEENS7_ILi96EEEEEENS_10bfloat16_tEfNS_4arch4Sm90ELb1ELb0ELb0ELb1ELb0ELb1ELb0ELb0ELi2ELi1ELi2ELi1ELb1EEENS1_24CollectiveEpilogueBwdGQAISD_fSG_Li256ELb1ELb0EEENS1_25SingleTileBwdLPTSchedulerILb1ELi128ELb0EEEEEEEEEvNT_6ParamsE:
        /* <DEDUP_REMOVED lines=24> */
.L_x_2973:
[----:B------:R-:W-:Y:S05]  /*0180*/  BSYNC B0 ;  /* 0x0000000000007941 */ /* 0x000fea0003800000 */
.L_x_2972:
        /* <DEDUP_REMOVED lines=37> */
.L_x_2974:
        /* <DEDUP_REMOVED lines=22> */
.L_x_2975:
[----:B------:R-:W-:Y:S01]  /*0540*/  PLOP3.LUT P0, PT, PT, PT, UP0, 0x80, 0x0 ;  /* 0x000000000000781c */ /* 0x000fe20003f0f008 */
[----:B------:R-:W-:Y:S01]  /*0550*/  NOP ;  /* 0x0000000000007918 */ /* 0x000fe20000000000 */
[----:B------:R-:W-:Y:S01]  /*0560*/  ULDC.64 UR46, c[0x0][0x208] ;  /* 0x00008200002e7ab9 */ /* 0x000fe20000000a00 */
[----:B------:R-:W-:Y:S01]  /*0570*/  BSSY B6, `(.L_x_2976) ;  /* 0x000091d000067945 */ /* 0x000fe20003800000 */
[----:B-12-4-:R-:W-:Y:S09]  /*0580*/  BAR.SYNC.DEFER_BLOCKING 0x0 ;  /* 0x0000000000007b1d */ /* 0x016ff20000010000 */
[----:B------:R-:W-:Y:S05]  /*0590*/  @!P0 BRA `(.L_x_2977) ;  /* 0x0000004c00748947 */ /* 0x000fea0003800000 */
.L_x_2978:
        /* <DEDUP_REMOVED lines=32> */
.L_x_2979:
[----:B------:R-:W-:Y:S01]  /*07a0*/  ULDC UR7, c[0x0][0x8cc] ;  /* 0x0002330000077ab9 */ /* 0x000fe20000000800 */
[----:B------:R-:W-:Y:S01]  /*07b0*/  UMOV UR36, UR10 ;  /* 0x0000000a00247c82 */ /* 0x000fe20008000000 */
[----:B------:R-:W-:-:S11]  /*07c0*/  UISETP.NE.AND UP0, UPT, UR7, 0x1, UPT ;  /* 0x000000010700788c */ /* 0x000fd6000bf05270 */
[----:B------:R-:W-:Y:S02]  /*07d0*/  @UP0 ULDC.64 UR8, c[0x0][0x8d0] ;  /* 0x0002340000080ab9 */ /* 0x000fe40000000a00 */
[----:B------:R-:W-:-:S04]  /*07e0*/  UIMAD.WIDE.U32 UR4, UR10, UR8, URZ ;  /* 0x000000080a0472a5 */ /* 0x000fc8000f8e003f */
[----:B------:R-:W-:-:S04]  /*07f0*/  @UP0 USHF.R.U32.HI UR36, URZ, UR9, UR5 ;  /* 0x000000093f240299 */ /* 0x000fc80008011605 */
[----:B------:R-:W-:-:S12]  /*0800*/  UIMAD UR4, UR36, UR7, URZ ;  /* 0x00000007240472a4 */ /* 0x000fd8000f8e023f */
.L_x_2980:
        /* <DEDUP_REMOVED lines=23> */
.L_x_2981:
        /* <DEDUP_REMOVED lines=14> */
.L_x_2983:
[----:B------:R-:W-:-:S05]  /*0a60*/  ULDC UR4, c[0x0][0x8f4] ;  /* 0x00023d0000047ab9 */ /* 0x000fca0000000800 */
.L_x_2982:
        /* <DEDUP_REMOVED lines=22> */
.L_x_2985:
        /* <DEDUP_REMOVED lines=14> */
.L_x_2986:
        /* <DEDUP_REMOVED lines=11> */
.L_x_2987:
        /* <DEDUP_REMOVED lines=13> */
.L_x_2988:
        /* <DEDUP_REMOVED lines=84> */
.L_x_2991:
        /* <DEDUP_REMOVED lines=15> */
.L_x_2990:
        /* <DEDUP_REMOVED lines=22> */
.L_x_2993:
        /* <DEDUP_REMOVED lines=15> */
.L_x_2992:
[----:B------:R-:W-:Y:S01]  /*16b0*/  SHF.R.S32.HI R23, RZ, 0x1f, R22 ;  /* 0x0000001fff177819 */ /* 0x000fe20000011416 */
[----:B------:R-:W-:-:S03]  /*16c0*/  UMOV UR4, 0xffffffff ;  /* 0xffffffff00047882 */ /* 0x000fc60000000000 */
[----:B------:R-:W-:-:S04]  /*16d0*/  LEA.HI R0, R23, R22, RZ, 0x7 ;  /* 0x0000001617007211 */ /* 0x000fc800078f38ff */
[----:B------:R-:W-:Y:S01]  /*16e0*/  SHF.R.S32.HI R19, RZ, 0x7, R0 ;  /* 0x00000007ff137819 */ /* 0x000fe20000011400 */
[----:B------:R-:W-:Y:S06]  /*16f0*/  BRA.DIV UR4, `(.L_x_2994) ;  /* 0x0000008204187947 */ /* 0x000fec000b800000 */
[----:B------:R1:W2:Y:S02]  /*1700*/  SHFL.IDX PT, R14, R19, RZ, 0x1f ;  /* 0x00001fff130e7589 */ /* 0x0002a400000e0000 */
.L_x_3080:
        /* <DEDUP_REMOVED lines=15> */
.L_x_2995:
        /* <DEDUP_REMOVED lines=19> */
.L_x_2997:
        /* <DEDUP_REMOVED lines=34> */
[----:B------:R-:W-:Y:S02]  /*1b50*/  IMAD R5, R3, 0x2, R2 ;  /* 0x0000000203057824 */ /* 0x000fe400078e0202 */
        /* <DEDUP_REMOVED lines=85> */
[----:B-1234-:R-:W-:-:S09]  /*20b0*/  ULDC UR6, c[0x0][0x744] ;  /* 0x0001d10000067ab9 */ /* 0x01efd20000000800 */
.L_x_3008:
[----:B------:R-:W-:-:S06]  /*20c0*/  UISETP.NE.AND UP0, UPT, UR9, 0x3, UPT ;  /* 0x000000030900788c */ /* 0x000fcc000bf05270 */
[----:B------:R-:W-:-:S13]  /*20d0*/  PLOP3.LUT P0, PT, PT, PT, UP0, 0x80, 0x0 ;  /* 0x000000000000781c */ /* 0x000fda0003f0f008 */
[----:B-1----:R-:W-:Y:S05]  /*20e0*/  @!P0 BRA `(.L_x_2998) ;  /* 0x0000000000048947 */ /* 0x002fea0003800000 */
[----:B------:R-:W-:Y:S01]  /*20f0*/  BPT.TRAP 0x1 ;  /* 0x000000040000795c */ /* 0x000fe20000300000 */
.L_x_2998:
[----:B------:R-:W-:Y:S01]  /*2100*/  R2UR UR7, R2 ;  /* 0x00000000020772ca */ /* 0x000fe200000e0000 */
[----:B------:R-:W-:-:S05]  /*2110*/  IMAD.U32 R6, RZ, RZ, UR4 ;  /* 0x00000004ff067e24 */ /* 0x000fca000f8e00ff */
[----:B------:R-:W-:-:S07]  /*2120*/  SHF.L.U32 R6, R6, 0x1f, RZ ;  /* 0x0000001f06067819 */ /* 0x000fce00000006ff */
[----:B------:R-:W-:-:S09]  /*2130*/  ULEA UR7, UR5, UR7, 0x3 ;  /* 0x0000000705077291 */ /* 0x000fd2000f8e183f */
[----:B------:R1:W2:Y:S01]  /*2140*/  SYNCS.PHASECHK.TRANS64.TRYWAIT P1, [UR7+0x26810], R6 ;  /* 0x02681006ff0075a7 */ /* 0x0002a20008020147 */
[----:B------:R-:W-:Y:S05]  /*2150*/  @!P0 BRA `(.L_x_2999) ;  /* 0x0000000000048947 */ /* 0x000fea0003800000 */
[----:B------:R-:W-:Y:S01]  /*2160*/  BPT.TRAP 0x1 ;  /* 0x000000040000795c */ /* 0x000fe20000300000 */
.L_x_2999:
[----:B--2---:R-:W-:Y:S05]  /*2170*/  @P1 BRA `(.L_x_3000) ;  /* 0x0000000000081947 */ /* 0x004fea0003800000 */
[----:B------:R-:W2:Y:S02]  /*2180*/  SYNCS.PHASECHK.TRANS64.TRYWAIT P1, [UR7+0x26810], R6 ;  /* 0x02681006ff0075a7 */ /* 0x000ea40008020147 */
[----:B--2---:R-:W-:Y:S05]  /*2190*/  @!P1 BRA `(.L_x_3001) ;  /* 0x0000007400a49947 */ /* 0x004fea0003800000 */
.L_x_3000:
        /* <DEDUP_REMOVED lines=66> */
.L_x_3002:
[----:B------:R1:W1:Y:S01]  /*25c0*/  SYNCS.PHASECHK.TRANS64.TRYWAIT P1, [UR7+0x26830], R6 ;  /* 0x02683006ff0075a7 */ /* 0x0002620008020147 */
[----:B------:R-:W-:Y:S05]  /*25d0*/  @!P0 BRA `(.L_x_3003) ;  /* 0x0000000000048947 */ /* 0x000fea0003800000 */
[----:B------:R-:W-:Y:S01]  /*25e0*/  BPT.TRAP 0x1 ;  /* 0x000000040000795c */ /* 0x000fe20000300000 */
.L_x_3003:
[----:B-1----:R-:W-:Y:S05]  /*25f0*/  @P1 BRA `(.L_x_3004) ;  /* 0x0000000000081947 */ /* 0x002fea0003800000 */
[----:B------:R-:W1:Y:S02]  /*2600*/  SYNCS.PHASECHK.TRANS64.TRYWAIT P1, [UR7+0x26830], R6 ;  /* 0x02683006ff0075a7 */ /* 0x000e640008020147 */
[----:B-1----:R-:W-:Y:S05]  /*2610*/  @!P1 BRA `(.L_x_3005) ;  /* 0x00000070009c9947 */ /* 0x002fea0003800000 */
.L_x_3004:
        /* <DEDUP_REMOVED lines=474> */
.L_x_3006:
        /* <DEDUP_REMOVED lines=46> */
.L_x_3007:
        /* <DEDUP_REMOVED lines=62> */
.L_x_2989:
[----:B------:R-:W-:Y:S05]  /*4a80*/  @P0 BRA `(.L_x_2984) ;  /* 0x0000004c002c0947 */ /* 0x000fea0003800000 */
[----:B------:R-:W-:Y:S01]  /*4a90*/  ULDC.64 UR4, c[0x0][0x878] ;  /* 0x00021e0000047ab9 */ /* 0x000fe20000000a00 */
[----:B-1----:R-:W1:Y:S01]  /*4aa0*/  S2R R4, SR_TID.X ;  /* 0x0000000000047919 */ /* 0x002e620000002100 */
[----:B------:R-:W-:Y:S01]  /*4ab0*/  UISETP.NE.U32.AND UP0, UPT, UR4, URZ, UPT ;  /* 0x0000003f0400728c */ /* 0x000fe2000bf05070 */
[----:B------:R-:W2:Y:S01]  /*4ac0*/  S2UR UR9, SR_CgaCtaId ;  /* 0x00000000000979c3 */ /* 0x000ea20000008800 */
[----:B------:R-:W-:Y:S01]  /*4ad0*/  UMOV UR8, 0x400 ;  /* 0x0000040000087882 */ /* 0x000fe20000000000 */
[----:B------:R-:W-:Y:S02]  /*4ae0*/  UIMAD UR36, UR36, 0x3000, URZ ;  /* 0x00003000242478a4 */ /* 0x000fe4000f8e023f */
[----:B------:R-:W-:Y:S01]  /*4af0*/  UISETP.NE.AND.EX UP0, UPT, UR5, URZ, UPT, UP0 ;  /* 0x0000003f0500728c */ /* 0x000fe2000bf05300 */
[----:B------:R-:W-:Y:S01]  /*4b00*/  ULDC.64 UR12, c[0x0][0x818] ;  /* 0x00020600000c7ab9 */ /* 0x000fe20000000a00 */
[----:B------:R-:W-:Y:S01]  /*4b10*/  ULDC.64 UR14, c[0x0][0x840] ;  /* 0x00021000000e7ab9 */ /* 0x000fe20000000a00 */
[----:B------:R-:W-:-:S03]  /*4b20*/  ULDC.64 UR16, c[0x0][0x848] ;  /* 0x0002120000107ab9 */ /* 0x000fc60000000a00 */
[----:B------:R-:W-:-:S05]  /*4b30*/  PLOP3.LUT P0, PT, PT, PT, UP0, 0x80, 0x0 ;  /* 0x000000000000781c */ /* 0x000fca0003f0f008 */
[----:B------:R-:W-:Y:S02]  /*4b40*/  @UP0 ULDC.64 UR4, c[0x0][0x878] ;  /* 0x00021e0000040ab9 */ /* 0x000fe40000000a00 */
[----:B------:R-:W-:-:S06]  /*4b50*/  @UP0 UIMAD.WIDE UR4, UR39, 0x4, UR4 ;  /* 0x00000004270408a5 */ /* 0x000fcc000f8e0204 */
[----:B------:R-:W-:Y:S02]  /*4b60*/  IMAD.U32 R2, RZ, RZ, UR4 ;  /* 0x00000004ff027e24 */ /* 0x000fe4000f8e00ff */
[----:B------:R-:W-:Y:S01]  /*4b70*/  IMAD.U32 R3, RZ, RZ, UR5 ;  /* 0x00000005ff037e24 */ /* 0x000fe2000f8e00ff */
[----:B------:R-:W-:-:S04]  /*4b80*/  ULDC UR5, c[0x0][0x850] ;  /* 0x0002140000057ab9 */ /* 0x000fc80000000800 */
[----:B------:R-:W3:Y:S01]  /*4b90*/  @P0 LDG.E R2, desc[UR46][R2.64] ;  /* 0x0000002e02020981 */ /* 0x000ee2000c1e1900 */
[----:B-1----:R-:W-:Y:S01]  /*4ba0*/  VIADD R5, R4, 0xffffff80 ;  /* 0xffffff8004057836 */ /* 0x002fe20000000000 */
[----:B------:R-:W-:Y:S01]  /*4bb0*/  UISETP.NE.AND UP1, UPT, UR5, 0x1, UPT ;  /* 0x000000010500788c */ /* 0x000fe2000bf25270 */
[----:B------:R-:W-:Y:S03]  /*4bc0*/  BSSY B0, `(.L_x_3009) ;  /* 0x0000056000007945 */ /* 0x000fe60003800000 */
[----:B------:R-:W-:-:S07]  /*4bd0*/  SHF.R.S32.HI R0, RZ, 0x1f, R5 ;  /* 0x0000001fff007819 */ /* 0x000fce0000011405 */
[----:B------:R-:W-:Y:S01]  /*4be0*/  @UP1 ULDC UR10, c[0x0][0x858] ;  /* 0x00021600000a1ab9 */ /* 0x000fe20000000800 */
[----:B------:R-:W-:Y:S01]  /*4bf0*/  BAR.SYNC.DEFER_BLOCKING 0x1, 0x100 ;  /* 0x0044000000007b1d */ /* 0x000fe20000010000 */
[----:B---3--:R-:W-:Y:S02]  /*4c00*/  @P0 R2UR UR4, R2 ;  /* 0x00000000020402ca */ /* 0x008fe400000e0000 */
        /* <DEDUP_REMOVED lines=9> */
[----:B------:R-:W-:-:S03]  /*4ca0*/  @UP0 ULEA.HI UR5, UR5, UR4, URZ, 0x7 ;  /* 0x0000000405050291 */ /* 0x000fc6000f8f383f */
[----:B------:R-:W-:Y:S01]  /*4cb0*/  @UP1 ULDC UR4, c[0x0][0x854] ;  /* 0x0002150000041ab9 */ /* 0x000fe20000000800 */
[----:B------:R-:W-:Y:S02]  /*4cc0*/  @UP0 USHF.R.S32.HI UR6, URZ, 0x7, UR5 ;  /* 0x000000073f060899 */ /* 0x000fe40008011405 */
[----:B------:R-:W-:Y:S02]  /*4cd0*/  UIMAD.WIDE.U32 UR4, UR37, UR4, URZ ;  /* 0x00000004250472a5 */ /* 0x000fe4000f8e003f */
[----:B------:R-:W-:Y:S02]  /*4ce0*/  @UP0 UIMAD UR6, UR6, 0x3000, URZ ;  /* 0x00003000060608a4 */ /* 0x000fe4000f8e023f */
[----:B------:R-:W-:Y:S02]  /*4cf0*/  @UP1 USHF.R.U32.HI UR37, URZ, UR10, UR5 ;  /* 0x0000000a3f251299 */ /* 0x000fe40008011605 */
[----:B------:R-:W-:Y:S02]  /*4d00*/  @UP0 USHF.R.S32.HI UR7, URZ, 0x1f, UR6 ;  /* 0x0000001f3f070899 */ /* 0x000fe40008011406 */
[----:B--2---:R-:W-:Y:S01]  /*4d10*/  ULEA UR4, UR9, UR8, 0x18 ;  /* 0x0000000809047291 */ /* 0x004fe2000f8ec03f */
[----:B------:R-:W-:Y:S01]  /*4d20*/  @!UP0 UMOV UR6, URZ ;  /* 0x0000003f00068c82 */ /* 0x000fe20008000000 */
[----:B------:R-:W-:-:S02]  /*4d30*/  USHF.R.S32.HI UR5, URZ, 0x1f, UR37 ;  /* 0x0000001f3f057899 */ /* 0x000fc40008011425 */
[----:B------:R-:W-:Y:S02]  /*4d40*/  UIADD3 UR8, UP1, UR36, UR6, URZ ;  /* 0x0000000624087290 */ /* 0x000fe4000ff3e03f */
[----:B------:R-:W-:Y:S01]  /*4d50*/  LEA R0, R0, UR4, 0x2 ;  /* 0x0000000400007c11 */ /* 0x000fe2000f8e10ff */
[----:B------:R-:W-:Y:S01]  /*4d60*/  @!UP0 UMOV UR7, URZ ;  /* 0x0000003f00078c82 */ /* 0x000fe20008000000 */
[----:B------:R-:W-:Y:S02]  /*4d70*/  UIMAD UR6, UR5, UR12, URZ ;  /* 0x0000000c050672a4 */ /* 0x000fe4000f8e023f */
[----:B------:R-:W-:Y:S01]  /*4d80*/  ULEA.HI.X.SX32 UR9, UR36, UR7, 0x1, UP1 ;  /* 0x0000000724097291 */ /* 0x000fe200088f0e3f */
[----:B------:R1:W-:Y:S01]  /*4d90*/  STS.128 [R0], R24 ;  /* 0x0000001800007388 */ /* 0x0003e20000000c00 */
[----:B------:R-:W-:Y:S02]  /*4da0*/  UIMAD UR5, UR5, UR14, URZ ;  /* 0x0000000e050572a4 */ /* 0x000fe4000f8e023f */
[----:B------:R-:W-:Y:S01]  /*4db0*/  UIMAD UR10, UR37, UR13, UR6 ;  /* 0x0000000d250a72a4 */ /* 0x000fe2000f8e0206 */
[----:B------:R1:W-:Y:S01]  /*4dc0*/  STS.128 [R0+0x800], R28 ;  /* 0x0008001c00007388 */ /* 0x0003e20000000c00 */
[----:B------:R-:W-:-:S02]  /*4dd0*/  UIMAD.WIDE.U32 UR6, UR37, UR12, UR8 ;  /* 0x0000000c250672a5 */ /* 0x000fc4000f8e0008 */
[----:B------:R-:W-:Y:S01]  /*4de0*/  UIMAD UR12, UR37, UR15, UR5 ;  /* 0x0000000f250c72a4 */ /* 0x000fe2000f8e0205 */
[----:B------:R1:W-:Y:S01]  /*4df0*/  STS.128 [R0+0x1000], R32 ;  /* 0x0010002000007388 */ /* 0x0003e20000000c00 */
[----:B------:R-:W-:Y:S02]  /*4e00*/  USHF.R.S32.HI UR5, URZ, 0x1f, UR39 ;  /* 0x0000001f3f057899 */ /* 0x000fe40008011427 */
[----:B------:R-:W-:Y:S01]  /*4e10*/  UIMAD.WIDE.U32 UR8, UR37, UR14, UR8 ;  /* 0x0000000e250872a5 */ /* 0x000fe2000f8e0008 */
[----:B------:R1:W-:Y:S01]  /*4e20*/  STS.128 [R0+0x1800], R36 ;  /* 0x0018002400007388 */ /* 0x0003e20000000c00 */
[----:B------:R-:W-:Y:S01]  /*4e30*/  USEL UR5, UR5, URZ, !UP0 ;  /* 0x0000003f05057287 */ /* 0x000fe2000c000000 */
[----:B------:R-:W-:Y:S02]  /*4e40*/  ULDC.64 UR14, c[0x0][0x820] ;  /* 0x00020800000e7ab9 */ /* 0x000fe40000000a00 */
[----:B------:R1:W-:Y:S01]  /*4e50*/  STS.128 [R0+0x2000], R40 ;  /* 0x0020002800007388 */ /* 0x0003e20000000c00 */
[----:B------:R-:W-:-:S02]  /*4e60*/  USEL UR39, UR39, URZ, !UP0 ;  /* 0x0000003f27277287 */ /* 0x000fc4000c000000 */
[----:B------:R-:W-:Y:S01]  /*4e70*/  UIMAD UR11, UR5, UR14, URZ ;  /* 0x0000000e050b72a4 */ /* 0x000fe2000f8e023f */
[----:B------:R1:W-:Y:S01]  /*4e80*/  STS.128 [R0+0x2800], R44 ;  /* 0x0028002c00007388 */ /* 0x0003e20000000c00 */
[----:B------:R-:W-:Y:S02]  /*4e90*/  UIADD3 UR7, UR7, UR10, URZ ;  /* 0x0000000a07077290 */ /* 0x000fe4000fffe03f */
[----:B------:R-:W-:Y:S01]  /*4ea0*/  UIMAD UR5, UR5, UR16, URZ ;  /* 0x00000010050572a4 */ /* 0x000fe2000f8e023f */
[----:B------:R1:W-:Y:S01]  /*4eb0*/  STS.128 [R0+0x3000], R48 ;  /* 0x0030003000007388 */ /* 0x0003e20000000c00 */
[----:B------:R-:W-:Y:S02]  /*4ec0*/  UIADD3 UR9, UR9, UR12, URZ ;  /* 0x0000000c09097290 */ /* 0x000fe4000fffe03f */
        /* <DEDUP_REMOVED lines=16> */
[----:B------:R-:W-:Y:S01]  /*4fd0*/  @!PT LDS RZ, [RZ] ;  /* 0x00000000fffff984 */ /* 0x000fe20000000800 */
[----:B------:R-:W-:Y:S01]  /*4fe0*/  @!PT LDS RZ, [RZ] ;  /* 0x00000000fffff984 */ /* 0x000fe20000000800 */
[----:B------:R-:W-:Y:S01]  /*4ff0*/  @!PT LDS RZ, [RZ] ;  /* 0x00000000fffff984 */ /* 0x000fe20000000800 */
[----:B------:R-:W-:Y:S01]  /*5000*/  @!PT LDS RZ, [RZ] ;  /* 0x00000000fffff984 */ /* 0x000fe20000000800 */
[----:B------:R2:W-:Y:S06]  /*5010*/  MEMBAR.ALL.CTA ;  /* 0x0000000000007992 */ /* 0x0005ec0000008000 */
[----:B--2---:R-:W2:Y:S01]  /*5020*/  FENCE.VIEW.ASYNC.S ;  /* 0x00000000000073c6 */ /* 0x004ea20000000000 */
        /* <DEDUP_REMOVED lines=8> */
.L_x_3011:
[----:B------:R-:W-:Y:S01]  /*50b0*/  @P0 ELECT P1, URZ, PT ;  /* 0x00000000003f082f */ /* 0x000fe20003820000 */
[----:B------:R2:W-:-:S12]  /*50c0*/  UBLKRED.G.S.ADD.F32.RN [UR6], [UR4], UR5, desc[UR8] ;  /* 0x00000806040073bb */ /* 0x0005d800080a1405 */
[----:B------:R-:W-:Y:S02]  /*50d0*/  @P1 PLOP3.LUT P0, PT, P1, PT, PT, 0x8, 0x0 ;  /* 0x000000000000181c */ /* 0x000fe40000f0e170 */
[----:B------:R-:W-:-:S11]  /*50e0*/  PLOP3.LUT P1, PT, PT, PT, PT, 0x8, 0x0 ;  /* 0x000000000000781c */ /* 0x000fd60003f2e170 */
[----:B--2---:R-:W-:Y:S05]  /*50f0*/  @P0 BRA.U.ANY `(.L_x_3011) ;  /* 0xfffffffd00ec0947 */ /* 0x004fea000393ffff */
[----:B------:R0:W-:Y:S01]  /*5100*/  UTMACMDFLUSH ;  /* 0x00000000000079b7 */ /* 0x0001e20000000000 */
[----:B------:R-:W-:-:S04]  /*5110*/  DEPBAR.LE SB0, 0x0 ;  /* 0x000080000000791a */ /* 0x000fc80000000000 */
.L_x_3010:
[----:B------:R-:W-:Y:S05]  /*5120*/  BSYNC B0 ;  /* 0x0000000000007941 */ /* 0x000fea0003800000 */
.L_x_3009:
        /* <DEDUP_REMOVED lines=28> */
.L_x_3012:
        /* <DEDUP_REMOVED lines=8> */
.L_x_2977:
        /* <DEDUP_REMOVED lines=29> */
.L_x_3014:
[----:B------:R-:W-:Y:S01]  /*5540*/  ULDC UR9, c[0x0][0x8cc] ;  /* 0x0002330000097ab9 */ /* 0x000fe20000000800 */
[----:B------:R-:W-:Y:S01]  /*5550*/  UMOV UR7, UR8 ;  /* 0x0000000800077c82 */ /* 0x000fe20008000000 */
[----:B------:R-:W-:-:S11]  /*5560*/  UISETP.NE.AND UP0, UPT, UR9, 0x1, UPT ;  /* 0x000000010900788c */ /* 0x000fd6000bf05270 */
[----:B------:R-:W-:Y:S02]  /*5570*/  @UP0 ULDC.64 UR10, c[0x0][0x8d0] ;  /* 0x00023400000a0ab9 */ /* 0x000fe40000000a00 */
[----:B------:R-:W-:-:S04]  /*5580*/  UIMAD.WIDE.U32 UR4, UR8, UR10, URZ ;  /* 0x0000000a080472a5 */ /* 0x000fc8000f8e003f */
[----:B------:R-:W-:-:S04]  /*5590*/  @UP0 USHF.R.U32.HI UR7, URZ, UR11, UR5 ;  /* 0x0000000b3f070299 */ /* 0x000fc80008011605 */
[----:B------:R-:W-:-:S12]  /*55a0*/  UIMAD UR4, UR7, UR9, URZ ;  /* 0x00000009070472a4 */ /* 0x000fd8000f8e023f */
.L_x_3015:
        /* <DEDUP_REMOVED lines=23> */
.L_x_3016:
        /* <DEDUP_REMOVED lines=13> */
.L_x_3018:
[----:B------:R-:W-:-:S05]  /*57f0*/  ULDC UR4, c[0x0][0x8f4] ;  /* 0x00023d0000047ab9 */ /* 0x000fca0000000800 */
.L_x_3017:
        /* <DEDUP_REMOVED lines=46> */
.L_x_3019:
        /* <DEDUP_REMOVED lines=13> */
.L_x_3020:
        /* <DEDUP_REMOVED lines=12> */
.L_x_3021:
        /* <DEDUP_REMOVED lines=54> */
.L_x_3024:
[----:B------:R-:W-:Y:S05]  /*5fd0*/  BSYNC B0 ;  /* 0x0000000000007941 */ /* 0x000fea0003800000 */
.L_x_3023:
        /* <DEDUP_REMOVED lines=19> */
.L_x_3026:
[----:B------:R-:W-:Y:S05]  /*6110*/  BSYNC B0 ;  /* 0x0000000000007941 */ /* 0x000fea0003800000 */
.L_x_3025:
[----:B------:R-:W-:Y:S06]  /*6120*/  BAR.ARV 0xa, 0xa0 ;  /* 0x0282800000007b1d */ /* 0x000fec0000002000 */
[----:B------:R-:W-:Y:S04]  /*6130*/  BSSY B0, `(.L_x_3027) ;  /* 0x0000003000007945 */ /* 0x000fe80003800000 */
[----:B------:R-:W-:Y:S05]  /*6140*/  @!P0 BRA `(.L_x_3028) ;  /* 0x0000000000048947 */ /* 0x000fea0003800000 */
[----:B------:R-:W-:-:S04]  /*6150*/  DEPBAR.LE SB0, 0x0 ;  /* 0x000080000000791a */ /* 0x000fc80000000000 */
.L_x_3028:
[----:B------:R-:W-:Y:S05]  /*6160*/  BSYNC B0 ;  /* 0x0000000000007941 */ /* 0x000fea0003800000 */
.L_x_3027:
[----:B------:R-:W-:Y:S06]  /*6170*/  BAR.ARV 0xb, 0xa0 ;  /* 0x02c2800000007b1d */ /* 0x000fec0000002000 */
[----:B------:R-:W-:Y:S01]  /*6180*/  UIADD3 UR18, UR12, 0x1, URZ ;  /* 0x000000010c127890 */ /* 0x000fe2000fffe03f */
[----:B------:R-:W-:Y:S11]  /*6190*/  BRA `(.L_x_3029) ;  /* 0x0000000000047947 */ /* 0x000ff60003800000 */
.L_x_3022:
[----:B------:R-:W-:-:S05]  /*61a0*/  UMOV UR18, UR12 ;  /* 0x0000000c00127c82 */ /* 0x000fca0008000000 */
.L_x_3029:
        /* <DEDUP_REMOVED lines=22> */
.L_x_3042:
        /* <DEDUP_REMOVED lines=20> */
.L_x_3031:
[----:B------:R-:W-:Y:S05]  /*6450*/  BSYNC B0 ;  /* 0x0000000000007941 */ /* 0x000fea0003800000 */
.L_x_3030:
        /* <DEDUP_REMOVED lines=13> */
.L_x_3033:
[----:B------:R-:W-:Y:S05]  /*6530*/  BSYNC B0 ;  /* 0x0000000000007941 */ /* 0x000fea0003800000 */
.L_x_3032:
[----:B------:R-:W-:Y:S06]  /*6540*/  BAR.ARV 0xa, 0xa0 ;  /* 0x0282800000007b1d */ /* 0x000fec0000002000 */
[----:B------:R-:W-:Y:S04]  /*6550*/  BSSY B0, `(.L_x_3034) ;  /* 0x0000003000007945 */ /* 0x000fe80003800000 */
[----:B------:R-:W-:Y:S05]  /*6560*/  @!P0 BRA `(.L_x_3035) ;  /* 0x0000000000048947 */ /* 0x000fea0003800000 */
[----:B------:R-:W-:-:S04]  /*6570*/  DEPBAR.LE SB0, 0x0 ;  /* 0x000080000000791a */ /* 0x000fc80000000000 */
.L_x_3035:
[----:B------:R-:W-:Y:S05]  /*6580*/  BSYNC B0 ;  /* 0x0000000000007941 */ /* 0x000fea0003800000 */
.L_x_3034:
        /* <DEDUP_REMOVED lines=13> */
.L_x_3037:
[----:B------:R-:W-:Y:S05]  /*6660*/  BSYNC B0 ;  /* 0x0000000000007941 */ /* 0x000fea0003800000 */
.L_x_3036:
        /* <DEDUP_REMOVED lines=13> */
.L_x_3039:
[----:B------:R-:W-:Y:S05]  /*6740*/  BSYNC B0 ;  /* 0x0000000000007941 */ /* 0x000fea0003800000 */
.L_x_3038:
[----:B------:R-:W-:Y:S01]  /*6750*/  UIADD3 UR18, UR18, 0x2, URZ ;  /* 0x0000000212127890 */ /* 0x000fe2000fffe03f */
[----:B------:R-:W-:Y:S06]  /*6760*/  BAR.ARV 0xa, 0xa0 ;  /* 0x0282800000007b1d */ /* 0x000fec0000002000 */
[----:B------:R-:W-:Y:S01]  /*6770*/  UISETP.GE.AND UP0, UPT, UR18, UR7, UPT ;  /* 0x000000071200728c */ /* 0x000fe2000bf06270 */
[----:B------:R-:W-:Y:S04]  /*6780*/  BSSY B0, `(.L_x_3040) ;  /* 0x0000003000007945 */ /* 0x000fe80003800000 */
[----:B------:R-:W-:Y:S06]  /*6790*/  @!P0 BRA `(.L_x_3041) ;  /* 0x0000000000048947 */ /* 0x000fec0003800000 */
[----:B------:R-:W-:-:S04]  /*67a0*/  DEPBAR.LE SB0, 0x0 ;  /* 0x000080000000791a */ /* 0x000fc80000000000 */
.L_x_3041:
[----:B------:R-:W-:Y:S05]  /*67b0*/  BSYNC B0 ;  /* 0x0000000000007941 */ /* 0x000fea0003800000 */
.L_x_3040:
[----:B------:R-:W-:Y:S06]  /*67c0*/  BAR.ARV 0xb, 0xa0 ;  /* 0x02c2800000007b1d */ /* 0x000fec0000002000 */
[----:B------:R-:W-:Y:S01]  /*67d0*/  PLOP3.LUT P1, PT, PT, PT, UP0, 0x80, 0x0 ;  /* 0x000000000000781c */ /* 0x000fe20003f2f008 */
[----:B------:R-:W-:Y:S02]  /*67e0*/  UIADD3 UR26, UR26, 0x3000, URZ ;  /* 0x000030001a1a7890 */ /* 0x000fe4000fffe03f */
[----:B------:R-:W-:-:S10]  /*67f0*/  UIADD3 UR6, UR6, 0x3000, URZ ;  /* 0x0000300006067890 */ /* 0x000fd4000fffe03f */
[----:B------:R-:W-:Y:S05]  /*6800*/  @!P1 BRA `(.L_x_3042) ;  /* 0xfffffff800c09947 */ /* 0x000fea000383ffff */
[----:B------:R-:W-:Y:S05]  /*6810*/  BRA `(.L_x_2984) ;  /* 0x0000002c00c87947 */ /* 0x000fea0003800000 */
.L_x_3013:
        /* <DEDUP_REMOVED lines=22> */
.L_x_3043:
[----:B------:R-:W-:Y:S01]  /*6980*/  ULDC UR9, c[0x0][0x8cc] ;  /* 0x0002330000097ab9 */ /* 0x000fe20000000800 */
[----:B------:R-:W-:Y:S01]  /*6990*/  UMOV UR7, UR8 ;  /* 0x0000000800077c82 */ /* 0x000fe20008000000 */
[----:B------:R-:W-:-:S11]  /*69a0*/  UISETP.NE.AND UP0, UPT, UR9, 0x1, UPT ;  /* 0x000000010900788c */ /* 0x000fd6000bf05270 */
[----:B------:R-:W-:Y:S02]  /*69b0*/  @UP0 ULDC.64 UR10, c[0x0][0x8d0] ;  /* 0x00023400000a0ab9 */ /* 0x000fe40000000a00 */
[----:B------:R-:W-:-:S04]  /*69c0*/  UIMAD.WIDE.U32 UR4, UR8, UR10, URZ ;  /* 0x0000000a080472a5 */ /* 0x000fc8000f8e003f */
[----:B------:R-:W-:-:S04]  /*69d0*/  @UP0 USHF.R.U32.HI UR7, URZ, UR11, UR5 ;  /* 0x0000000b3f070299 */ /* 0x000fc80008011605 */
[----:B------:R-:W-:-:S12]  /*69e0*/  UIMAD UR4, UR7, UR9, URZ ;  /* 0x00000009070472a4 */ /* 0x000fd8000f8e023f */
.L_x_3044:
        /* <DEDUP_REMOVED lines=23> */
.L_x_3045:
        /* <DEDUP_REMOVED lines=14> */
.L_x_3047:
[----:B------:R-:W-:-:S05]  /*6c40*/  ULDC UR4, c[0x0][0x8f4] ;  /* 0x00023d0000047ab9 */ /* 0x000fca0000000800 */
.L_x_3046:
        /* <DEDUP_REMOVED lines=60> */
.L_x_3049:
        /* <DEDUP_REMOVED lines=12> */
.L_x_3050:
[----:B------:R-:W-:Y:S05]  /*70d0*/  @!P2 BRA `(.L_x_3051) ;  /* 0x000000000014a947 */ /* 0x000fea0003800000 */
[----:B------:R-:W-:Y:S02]  /*70e0*/  IMAD.U32 R2, RZ, RZ, UR14 ;  /* 0x0000000eff027e24 */ /* 0x000fe4000f8e00ff */
[----:B------:R-:W-:-:S05]  /*70f0*/  IMAD.U32 R3, RZ, RZ, UR15 ;  /* 0x0000000fff037e24 */ /* 0x000fca000f8e00ff */
[----:B------:R-:W2:Y:S04]  /*7100*/  LDG.E R5, desc[UR46][R2.64] ;  /* 0x0000002e02057981 */ /* 0x000ea8000c1e1900 */
[----:B------:R-:W2:Y:S02]  /*7110*/  LDG.E R4, desc[UR46][R2.64+0x4] ;  /* 0x0000042e02047981 */ /* 0x000ea4000c1e1900 */
[----:B--2---:R-:W-:-:S07]  /*7120*/  IMAD.IADD R4, R4, 0x1, -R5 ;  /* 0x0000000104047824 */ /* 0x004fce00078e0a05 */
.L_x_3051:
        /* <DEDUP_REMOVED lines=62> */
.L_x_3081:
        /* <DEDUP_REMOVED lines=15> */
.L_x_3054:
        /* <DEDUP_REMOVED lines=122> */
.L_x_3065:
[----:B-123--:R-:W-:-:S04]  /*7da0*/  SHF.L.U32 R18, R10, 0x1f, RZ ;  /* 0x0000001f0a127819 */ /* 0x00efc800000006ff */
[----:B------:R-:W2:Y:S02]  /*7db0*/  SYNCS.PHASECHK.TRANS64.TRYWAIT P1, [R15+URZ+0x26840], R18 ;  /* 0x026840120f0075a7 */ /* 0x000ea4000802017f */
[----:B--2---:R-:W-:Y:S05]  /*7dc0*/  @!P1 BRA `(.L_x_3057) ;  /* 0x0000001800dc9947 */ /* 0x004fea0003800000 */
.L_x_3082:
        /* <DEDUP_REMOVED lines=8> */
.L_x_3058:
        /* <DEDUP_REMOVED lines=44> */
.L_x_3083:
        /* <DEDUP_REMOVED lines=8> */
.L_x_3060:
        /* <DEDUP_REMOVED lines=44> */
.L_x_3084:
        /* <DEDUP_REMOVED lines=8> */
.L_x_3062:
        /* <DEDUP_REMOVED lines=38> */
.L_x_3086:
        /* <DEDUP_REMOVED lines=8> */
.L_x_3064:
        /* <DEDUP_REMOVED lines=44> */
.L_x_3056:
[----:B------:R-:W4:Y:S02]  /*8a70*/  LDL.LU R4, [R1+0x4] ;  /* 0x0000040001047983 */ /* 0x000f240000300800 */
[----:B----4-:R-:W-:Y:S02]  /*8a80*/  ISETP.NE.AND P1, PT, R4, RZ, PT ;  /* 0x000000ff0400720c */ /* 0x010fe40003f25270 */
[----:B------:R4:W5:Y:S11]  /*8a90*/  LDL R4, [R1] ;  /* 0x0000000001047983 */ /* 0x0009760000100800 */
[----:B----4-:R-:W-:Y:S05]  /*8aa0*/  @!P1 BRA `(.L_x_3055) ;  /* 0x0000000400949947 */ /* 0x010fea0003800000 */
[----:B------:R-:W-:-:S04]  /*8ab0*/  SHF.L.U32 R12, R10, 0x1f, RZ ;  /* 0x0000001f0a0c7819 */ /* 0x000fc800000006ff */
[----:B------:R-:W4:Y:S02]  /*8ac0*/  SYNCS.PHASECHK.TRANS64.TRYWAIT P1, [R15+URZ+0x26840], R12 ;  /* 0x0268400c0f0075a7 */ /* 0x000f24000802017f */
[----:B----4-:R-:W-:Y:S05]  /*8ad0*/  @!P1 BRA `(.L_x_3066) ;  /* 0x0000000c00ec9947 */ /* 0x010fea0003800000 */
.L_x_3087:
        /* <DEDUP_REMOVED lines=8> */
.L_x_3067:
        /* <DEDUP_REMOVED lines=41> */
.L_x_3088:
        /* <DEDUP_REMOVED lines=8> */
.L_x_3069:
        /* <DEDUP_REMOVED lines=41> */
.L_x_3055:
[----:B------:R-:W1:Y:S01]  /*9100*/  S2R R0, SR_TID.X ;  /* 0x0000000000007919 */ /* 0x000e620000002100 */
[----:B------:R-:W-:Y:S01]  /*9110*/  IMAD R3, R16, 0x8, R15 ;  /* 0x0000000810037824 */ /* 0x000fe200078e020f */
[----:B-1----:R-:W-:Y:S02]  /*9120*/  LOP3.LUT R2, R0, 0x7f, RZ, 0xc0, !PT ;  /* 0x0000007f00027812 */ /* 0x002fe400078ec0ff */
[----:B------:R-:W-:Y:S02]  /*9130*/  SHF.L.U32 R0, R10, 0x1f, RZ ;  /* 0x0000001f0a007819 */ /* 0x000fe400000006ff */
[----:B------:R-:W-:Y:S02]  /*9140*/  ISETP.NE.AND P1, PT, R2, RZ, PT ;  /* 0x000000ff0200720c */ /* 0x000fe40003f25270 */
[----:B------:R-:W1:Y:S02]  /*9150*/  SYNCS.PHASECHK.TRANS64.TRYWAIT P0, [R3+URZ+0x26840], R0 ;  /* 0x02684000030075a7 */ /* 0x000e64000800017f */
[----:B-1----:R-:W-:Y:S09]  /*9160*/  @!P0 BRA `(.L_x_3070) ;  /* 0x0000000800708947 */ /* 0x002ff20003800000 */
.L_x_3089:
[----:B------:R-:W-:Y:S05]  /*9170*/  @P1 BRA `(.L_x_3071) ;  /* 0x0000000000181947 */ /* 0x000fea0003800000 */
[----:B------:R-:W1:Y:S01]  /*9180*/  S2R R2, SR_TID.X ;  /* 0x0000000000027919 */ /* 0x000e620000002100 */
[----:B------:R-:W-:-:S04]  /*9190*/  IMAD.MOV.U32 R0, RZ, RZ, 0x3100 ;  /* 0x00003100ff007424 */ /* 0x000fc800078e00ff */
[----:B------:R1:W-:Y:S02]  /*91a0*/  SYNCS.ARRIVE.TRANS64 RZ, [R3+URZ+0x26830], R0 ;  /* 0x0268300003ff79a7 */ /* 0x0003e4000800003f */
[----:B-1----:R-:W-:-:S13]  /*91b0*/  LOP3.LUT P0, RZ, R2, 0x1f, RZ, 0xc0, !PT ;  /* 0x0000001f02ff7812 */ /* 0x002fda000780c0ff */
[----:B------:R-:W-:Y:S05]  /*91c0*/  @!P0 BRA `(.L_x_3071) ;  /* 0x0000000000048947 */ /* 0x000fea0003800000 */
[----:B------:R-:W-:Y:S01]  /*91d0*/  BPT.TRAP 0x1 ;  /* 0x000000040000795c */ /* 0x000fe20000300000 */
.L_x_3071:
        /* <DEDUP_REMOVED lines=48> */
.L_x_3052:
[----:B------:R-:W-:Y:S05]  /*94e0*/  BSYNC B0 ;  /* 0x0000000000007941 */ /* 0x000fea0003800000 */
.L_x_3048:
[----:B------:R-:W-:-:S03]  /*94f0*/  UMOV UR7, 0xffffffff ;  /* 0xffffffff00077882 */ /* 0x000fc60000000000 */
[----:B------:R-:W-:Y:S05]  /*9500*/  BRA.DIV UR7, `(.L_x_3072) ;  /* 0x00000006079c7947 */ /* 0x000fea000b800000 */
[----:B------:R-:W-:-:S13]  /*9510*/  ELECT P6, URZ, PT ;  /* 0x00000000003f782f */ /* 0x000fda00038c0000 */
.L_x_3092:
[----:B------:R-:W-:Y:S05]  /*9520*/  @!P6 BRA `(.L_x_2984) ;  /* 0x000000000084e947 */ /* 0x000fea0003800000 */
[----:B------:R-:W-:-:S06]  /*9530*/  ULOP3.LUT UR7, UR38, 0x2, URZ, 0xfc, !UPT ;  /* 0x0000000226077892 */ /* 0x000fcc000f8efc3f */
[----:B------:R-:W-:-:S05]  /*9540*/  IMAD.U32 R0, RZ, RZ, UR7 ;  /* 0x00000007ff007e24 */ /* 0x000fca000f8e00ff */
[----:B------:R-:W-:-:S13]  /*9550*/  ISETP.NE.AND P2, PT, R0, 0x3, PT ;  /* 0x000000030000780c */ /* 0x000fda0003f45270 */
[----:B------:R-:W-:Y:S05]  /*9560*/  @!P2 BRA `(.L_x_3073) ;  /* 0x000000000004a947 */ /* 0x000fea0003800000 */
[----:B------:R-:W-:Y:S01]  /*9570*/  BPT.TRAP 0x1 ;  /* 0x000000040000795c */ /* 0x000fe20000300000 */
.L_x_3073:
        /* <DEDUP_REMOVED lines=15> */
.L_x_3093:
[----:B------:R-:W2:Y:S02]  /*9670*/  SYNCS.PHASECHK.TRANS64.TRYWAIT P0, [R3+URZ], R0 ;  /* 0x00000000030075a7 */ /* 0x000ea4000800017f */
[----:B--2---:R-:W-:Y:S05]  /*9680*/  @!P0 BRA `(.L_x_3075) ;  /* 0x0000000400708947 */ /* 0x004fea0003800000 */
.L_x_3094:
[----:B------:R-:W-:Y:S05]  /*9690*/  @!P2 BRA `(.L_x_3076) ;  /* 0x000000000004a947 */ /* 0x000fea0003800000 */
[----:B------:R-:W-:Y:S01]  /*96a0*/  BPT.TRAP 0x1 ;  /* 0x000000040000795c */ /* 0x000fe20000300000 */
.L_x_3076:
[----:B--2---:R-:W-:-:S04]  /*96b0*/  VIADD R3, R8, 0x26840 ;  /* 0x0002684008037836 */ /* 0x004fc80000000000 */
[----:B------:R-:W-:-:S04]  /*96c0*/  IMAD R5, R2, 0x8, R3 ;  /* 0x0000000802057824 */ /* 0x000fc800078e0203 */
[----:B------:R-:W2:Y:S02]  /*96d0*/  SYNCS.PHASECHK.TRANS64.TRYWAIT P0, [R5+URZ], R4 ;  /* 0x00000004050075a7 */ /* 0x000ea4000800017f */
[----:B--2---:R-:W-:Y:S05]  /*96e0*/  @!P0 BRA `(.L_x_3077) ;  /* 0x00000004006c8947 */ /* 0x004fea0003800000 */
.L_x_3095:
[----:B------:R-:W-:-:S07]  /*96f0*/  IMAD R3, R6, 0x8, R3 ;  /* 0x0000000806037824 */ /* 0x000fce00078e0203 */
.L_x_3078:
[----:B---3--:R3:W4:Y:S02]  /*9700*/  SYNCS.PHASECHK.TRANS64.TRYWAIT P0, [R3+URZ], R0 ;  /* 0x00000000030075a7 */ /* 0x008724000800017f */
[----:B----4-:R-:W-:Y:S05]  /*9710*/  @!P0 NANOSLEEP.SYNCS 0x989680 ;  /* 0x009896800000895d */ /* 0x010fea0003900000 */
[----:B------:R-:W4:Y:S02]  /*9720*/  @!P0 SYNCS.PHASECHK.TRANS64 P0, [R3+URZ], R0 ;  /* 0x00000000030085a7 */ /* 0x000f24000800007f */
[----:B----4-:R-:W-:Y:S05]  /*9730*/  @!P0 BRA `(.L_x_3078) ;  /* 0xfffffffc00f08947 */ /* 0x010fea000383ffff */
.L_x_2984:
[----:B------:R-:W-:Y:S05]  /*9740*/  BSYNC B6 ;  /* 0x0000000000067941 */ /* 0x000fea0003800000 */
.L_x_2976:
[----:B------:R-:W-:Y:S05]  /*9750*/  EXIT ;  /* 0x000000000000794d */ /* 0x000fea0003800000 */
.L_x_2994:
[----:B------:R-:W-:Y:S02]  /*9760*/  IMAD.MOV.U32 R13, RZ, RZ, R19 ;  /* 0x000000ffff0d7224 */ /* 0x000fe400078e0013 */
[----:B------:R-:W-:Y:S02]  /*9770*/  IMAD.MOV.U32 R12, RZ, RZ, RZ ;  /* 0x000000ffff0c7224 */ /* 0x000fe400078e00ff */
[----:B------:R-:W-:Y:S02]  /*9780*/  IMAD.MOV.U32 R11, RZ, RZ, 0x1f ;  /* 0x0000001fff0b7424 */ /* 0x000fe400078e00ff */
[----:B------:R-:W-:-:S07]  /*9790*/  IMAD.MOV.U32 R15, RZ, RZ, -0x1 ;  /* 0xffffffffff0f7424 */ /* 0x000fce00078e00ff */
[----:B------:R-:W-:Y:S05]  /*97a0*/  WARPSYNC.COLLECTIVE R15, `(.L_x_3079) ;  /* 0x000000000f087348 */ /* 0x000fea0003c00000 */
[----:B------:R1:W2:Y:S02]  /*97b0*/  SHFL.IDX P6, R14, R13, R12, R11 ;  /* 0x0000000c0d0e7389 */ /* 0x0002a400000c000b */
[----:B-12---:R-:W-:Y:S01]  /*97c0*/  ENDCOLLECTIVE ;  /* 0x000000000000791b */ /* 0x006fe20003800000 */
.L_x_3079:
[----:B------:R-:W-:Y:S05]  /*97d0*/  BRA `(.L_x_3080) ;  /* 0xffffff7c00cc7947 */ /* 0x000fea000383ffff */
.L_x_2996:
[----:B--2---:R2:W3:Y:S02]  /*97e0*/  SYNCS.PHASECHK.TRANS64.TRYWAIT P0, [R2+URZ+0x26800], R5 ;  /* 0x02680005020075a7 */ /* 0x0044e4000800017f */
[----:B---3--:R-:W-:Y:S05]  /*97f0*/  @!P0 NANOSLEEP.SYNCS 0x989680 ;  /* 0x009896800000895d */ /* 0x008fea0003900000 */
[----:B------:R-:W3:Y:S02]  /*9800*/  @!P0 SYNCS.PHASECHK.TRANS64 P0, [R2+URZ+0x26800], R5 ;  /* 0x02680005020085a7 */ /* 0x000ee4000800007f */
[----:B---3--:R-:W-:Y:S05]  /*9810*/  @!P0 BRA `(.L_x_2996) ;  /* 0xfffffffc00f08947 */ /* 0x008fea000383ffff */
[----:B------:R-:W-:Y:S05]  /*9820*/  BRA `(.L_x_2995) ;  /* 0xffffff7c00f47947 */ /* 0x000fea000383ffff */
.L_x_3001:
[----:B--2---:R-:W-:-:S04]  /*9830*/  IMAD.U32 R5, RZ, RZ, UR7 ;  /* 0x00000007ff057e24 */ /* 0x004fc8000f8e00ff */
[----:B------:R2:W3:Y:S03]  /*9840*/  SYNCS.PHASECHK.TRANS64.TRYWAIT P1, [R5+URZ+0x26810], R6 ;  /* 0x02681006050075a7 */ /* 0x0004e6000802017f */
[----:B---3--:R-:W-:Y:S05]  /*9850*/  @!P1 NANOSLEEP.SYNCS 0x989680 ;  /* 0x009896800000995d */ /* 0x008fea0003900000 */
[----:B------:R-:W3:Y:S02]  /*9860*/  @!P1 SYNCS.PHASECHK.TRANS64 P1, [R5+URZ+0x26810], R6 ;  /* 0x02681006050095a7 */ /* 0x000ee4000802007f */
[----:B---3--:R-:W-:Y:S05]  /*9870*/  @!P1 BRA `(.L_x_3001) ;  /* 0xfffffffc00ec9947 */ /* 0x008fea000383ffff */
[----:B------:R-:W-:Y:S05]  /*9880*/  BRA `(.L_x_3000) ;  /* 0xffffff8800447947 */ /* 0x000fea000383ffff */
.L_x_3005:
[----:B------:R-:W-:-:S04]  /*9890*/  IMAD.U32 R5, RZ, RZ, UR7 ;  /* 0x00000007ff057e24 */ /* 0x000fc8000f8e00ff */
[----:B------:R1:W1:Y:S03]  /*98a0*/  SYNCS.PHASECHK.TRANS64.TRYWAIT P1, [R5+URZ+0x26830], R6 ;  /* 0x02683006050075a7 */ /* 0x000266000802017f */
[----:B-1----:R-:W-:Y:S05]  /*98b0*/  @!P1 NANOSLEEP.SYNCS 0x989680 ;  /* 0x009896800000995d */ /* 0x002fea0003900000 */
[----:B------:R-:W1:Y:S02]  /*98c0*/  @!P1 SYNCS.PHASECHK.TRANS64 P1, [R5+URZ+0x26830], R6 ;  /* 0x02683006050095a7 */ /* 0x000e64000802007f */
[----:B-1----:R-:W-:Y:S05]  /*98d0*/  @!P1 BRA `(.L_x_3005) ;  /* 0xfffffffc00ec9947 */ /* 0x002fea000383ffff */
[----:B------:R-:W-:Y:S05]  /*98e0*/  BRA `(.L_x_3004) ;  /* 0xffffff8c004c7947 */ /* 0x000fea000383ffff */
.L_x_3053:
[----:B-1----:R1:W2:Y:S02]  /*98f0*/  SYNCS.PHASECHK.TRANS64.TRYWAIT P0, [R15+URZ+0x26820], R2 ;  /* 0x026820020f0075a7 */ /* 0x0022a4000800017f */
[----:B--2---:R-:W-:Y:S05]  /*9900*/  @!P0 NANOSLEEP.SYNCS 0x989680 ;  /* 0x009896800000895d */ /* 0x004fea0003900000 */
[----:B------:R-:W2:Y:S02]  /*9910*/  @!P0 SYNCS.PHASECHK.TRANS64 P0, [R15+URZ+0x26820], R2 ;  /* 0x026820020f0085a7 */ /* 0x000ea4000800007f */
[----:B--2---:R-:W-:Y:S05]  /*9920*/  @!P0 BRA `(.L_x_3053) ;  /* 0xfffffffc00f08947 */ /* 0x004fea000383ffff */
[----:B------:R-:W-:Y:S05]  /*9930*/  BRA `(.L_x_3081) ;  /* 0xffffffd800f47947 */ /* 0x000fea000383ffff */
.L_x_3057:
[----:B--2---:R2:W3:Y:S02]  /*9940*/  SYNCS.PHASECHK.TRANS64.TRYWAIT P1, [R15+URZ+0x26840], R18 ;  /* 0x026840120f0075a7 */ /* 0x0044e4000802017f */
[----:B---3--:R-:W-:Y:S05]  /*9950*/  @!P1 NANOSLEEP.SYNCS 0x989680 ;  /* 0x009896800000995d */ /* 0x008fea0003900000 */
[----:B------:R-:W3:Y:S02]  /*9960*/  @!P1 SYNCS.PHASECHK.TRANS64 P1, [R15+URZ+0x26840], R18 ;  /* 0x026840120f0095a7 */ /* 0x000ee4000802007f */
[----:B---3--:R-:W-:Y:S05]  /*9970*/  @!P1 BRA `(.L_x_3057) ;  /* 0xfffffffc00f09947 */ /* 0x008fea000383ffff */
[----:B------:R-:W-:Y:S05]  /*9980*/  BRA `(.L_x_3082) ;  /* 0xffffffe400107947 */ /* 0x000fea000383ffff */
.L_x_3059:
[----:B-1----:R1:W3:Y:S02]  /*9990*/  SYNCS.PHASECHK.TRANS64.TRYWAIT P1, [R15+URZ+0x26828], R18 ;  /* 0x026828120f0075a7 */ /* 0x0022e4000802017f */
[----:B---3--:R-:W-:Y:S05]  /*99a0*/  @!P1 NANOSLEEP.SYNCS 0x989680 ;  /* 0x009896800000995d */ /* 0x008fea0003900000 */
[----:B------:R-:W3:Y:S02]  /*99b0*/  @!P1 SYNCS.PHASECHK.TRANS64 P1, [R15+URZ+0x26828], R18 ;  /* 0x026828120f0095a7 */ /* 0x000ee4000802007f */
[----:B---3--:R-:W-:Y:S05]  /*99c0*/  @!P1 BRA `(.L_x_3059) ;  /* 0xfffffffc00f09947 */ /* 0x008fea000383ffff */
[----:B------:R-:W-:Y:S05]  /*99d0*/  BRA `(.L_x_3083) ;  /* 0xffffffe400cc7947 */ /* 0x000fea000383ffff */
.L_x_3061:
[----:B---3--:R3:W4:Y:S02]  /*99e0*/  SYNCS.PHASECHK.TRANS64.TRYWAIT P1, [R15+URZ+0x26848], R18 ;  /* 0x026848120f0075a7 */ /* 0x008724000802017f */
[----:B----4-:R-:W-:Y:S05]  /*99f0*/  @!P1 NANOSLEEP.SYNCS 0x989680 ;  /* 0x009896800000995d */ /* 0x010fea0003900000 */
[----:B------:R-:W4:Y:S02]  /*9a00*/  @!P1 SYNCS.PHASECHK.TRANS64 P1, [R15+URZ+0x26848], R18 ;  /* 0x026848120f0095a7 */ /* 0x000f24000802007f */
[----:B----4-:R-:W-:Y:S05]  /*9a10*/  @!P1 BRA `(.L_x_3061) ;  /* 0xfffffffc00f09947 */ /* 0x010fea000383ffff */
[----:B------:R-:W-:Y:S05]  /*9a20*/  BRA `(.L_x_3084) ;  /* 0xffffffe800887947 */ /* 0x000fea000383ffff */
.L_x_3063:
[----:B------:R-:W-:-:S07]  /*9a30*/  SHF.L.U32 R4, R10, 0x1f, RZ ;  /* 0x0000001f0a047819 */ /* 0x000fce00000006ff */
.L_x_3085:
[----:B----4-:R4:W1:Y:S02]  /*9a40*/  SYNCS.PHASECHK.TRANS64.TRYWAIT P1, [R15+URZ+0x26820], R4 ;  /* 0x026820040f0075a7 */ /* 0x010864000802017f */
[----:B-1----:R-:W-:Y:S05]  /*9a50*/  @!P1 NANOSLEEP.SYNCS 0x989680 ;  /* 0x009896800000995d */ /* 0x002fea0003900000 */
[----:B------:R-:W1:Y:S02]  /*9a60*/  @!P1 SYNCS.PHASECHK.TRANS64 P1, [R15+URZ+0x26820], R4 ;  /* 0x026820040f0095a7 */ /* 0x000e64000802007f */
[----:B-1----:R-:W-:Y:S05]  /*9a70*/  @!P1 BRA `(.L_x_3085) ;  /* 0xfffffffc00f09947 */ /* 0x002fea000383ffff */
[----:B------:R-:W-:Y:S05]  /*9a80*/  BRA `(.L_x_3086) ;  /* 0xffffffec00287947 */ /* 0x000fea000383ffff */
.L_x_3066:
[----:B----4-:R4:W1:Y:S02]  /*9a90*/  SYNCS.PHASECHK.TRANS64.TRYWAIT P1, [R15+URZ+0x26840], R12 ;  /* 0x0268400c0f0075a7 */ /* 0x010864000802017f */
[----:B-1----:R-:W-:Y:S05]  /*9aa0*/  @!P1 NANOSLEEP.SYNCS 0x989680 ;  /* 0x009896800000995d */ /* 0x002fea0003900000 */
[----:B------:R-:W1:Y:S02]  /*9ab0*/  @!P1 SYNCS.PHASECHK.TRANS64 P1, [R15+URZ+0x26840], R12 ;  /* 0x0268400c0f0095a7 */ /* 0x000e64000802007f */
[----:B-1----:R-:W-:Y:S05]  /*9ac0*/  @!P1 BRA `(.L_x_3066) ;  /* 0xfffffffc00f09947 */ /* 0x002fea000383ffff */
[----:B------:R-:W-:Y:S05]  /*9ad0*/  BRA `(.L_x_3087) ;  /* 0xfffffff000007947 */ /* 0x000fea000383ffff */
.L_x_3068:
[----:B-1----:R1:W2:Y:S02]  /*9ae0*/  SYNCS.PHASECHK.TRANS64.TRYWAIT P1, [R15+URZ+0x26828], R12 ;  /* 0x0268280c0f0075a7 */ /* 0x0022a4000802017f */
[----:B--2---:R-:W-:Y:S05]  /*9af0*/  @!P1 NANOSLEEP.SYNCS 0x989680 ;  /* 0x009896800000995d */ /* 0x004fea0003900000 */
[----:B------:R-:W2:Y:S02]  /*9b00*/  @!P1 SYNCS.PHASECHK.TRANS64 P1, [R15+URZ+0x26828], R12 ;  /* 0x0268280c0f0095a7 */ /* 0x000ea4000802007f */
[----:B--2---:R-:W-:Y:S05]  /*9b10*/  @!P1 BRA `(.L_x_3068) ;  /* 0xfffffffc00f09947 */ /* 0x004fea000383ffff */
[----:B------:R-:W-:Y:S05]  /*9b20*/  BRA `(.L_x_3088) ;  /* 0xfffffff000b07947 */ /* 0x000fea000383ffff */
.L_x_3070:
[----:B------:R1:W1:Y:S02]  /*9b30*/  SYNCS.PHASECHK.TRANS64.TRYWAIT P0, [R3+URZ+0x26840], R0 ;  /* 0x02684000030075a7 */ /* 0x000264000800017f */
[----:B-1----:R-:W-:Y:S05]  /*9b40*/  @!P0 NANOSLEEP.SYNCS 0x989680 ;  /* 0x009896800000895d */ /* 0x002fea0003900000 */
[----:B------:R-:W1:Y:S02]  /*9b50*/  @!P0 SYNCS.PHASECHK.TRANS64 P0, [R3+URZ+0x26840], R0 ;  /* 0x02684000030085a7 */ /* 0x000e64000800007f */
[----:B-1----:R-:W-:Y:S05]  /*9b60*/  @!P0 BRA `(.L_x_3070) ;  /* 0xfffffffc00f08947 */ /* 0x002fea000383ffff */
[----:B------:R-:W-:Y:S05]  /*9b70*/  BRA `(.L_x_3089) ;  /* 0xfffffff4007c7947 */ /* 0x000fea000383ffff */
.L_x_3072:
[----:B------:R-:W-:Y:S01]  /*9b80*/  BSSY B0, `(.L_x_3090) ;  /* 0x0000006000007945 */ /* 0x000fe20003800000 */
[----:B------:R-:W-:-:S07]  /*9b90*/  IMAD.MOV.U32 R15, RZ, RZ, -0x1 ;  /* 0xffffffffff0f7424 */ /* 0x000fce00078e00ff */
[----:B------:R-:W-:Y:S05]  /*9ba0*/  WARPSYNC.COLLECTIVE R15, `(.L_x_3091) ;  /* 0x000000000f0c7348 */ /* 0x000fea0003c00000 */
[----:B------:R-:W-:Y:S02]  /*9bb0*/  ELECT P6, UR62, PT ;  /* 0x00000000003e782f */ /* 0x000fe400038c0000 */
[----:B------:R-:W-:Y:S01]  /*9bc0*/  MOV R14, UR62 ;  /* 0x0000003e000e7c02 */ /* 0x000fe20008000f00 */
[----:B------:R-:W-:Y:S10]  /*9bd0*/  ENDCOLLECTIVE ;  /* 0x000000000000791b */ /* 0x000ff40003800000 */
.L_x_3091:
[----:B------:R-:W-:Y:S05]  /*9be0*/  BSYNC B0 ;  /* 0x0000000000007941 */ /* 0x000fea0003800000 */
.L_x_3090:
[----:B------:R-:W-:Y:S05]  /*9bf0*/  BRA `(.L_x_3092) ;  /* 0xfffffff800487947 */ /* 0x000fea000383ffff */
.L_x_3074:
[----:B-1----:R1:W2:Y:S02]  /*9c00*/  SYNCS.PHASECHK.TRANS64.TRYWAIT P0, [R7+URZ], R4 ;  /* 0x00000004070075a7 */ /* 0x0022a4000800017f */
[----:B--2---:R-:W-:Y:S05]  /*9c10*/  @!P0 NANOSLEEP.SYNCS 0x989680 ;  /* 0x009896800000895d */ /* 0x004fea0003900000 */
[----:B------:R-:W2:Y:S02]  /*9c20*/  @!P0 SYNCS.PHASECHK.TRANS64 P0, [R7+URZ], R4 ;  /* 0x00000004070085a7 */ /* 0x000ea4000800007f */
[----:B--2---:R-:W-:Y:S05]  /*9c30*/  @!P0 BRA `(.L_x_3074) ;  /* 0xfffffffc00f08947 */ /* 0x004fea000383ffff */
[----:B------:R-:W-:Y:S05]  /*9c40*/  BRA `(.L_x_3093) ;  /* 0xfffffff800887947 */ /* 0x000fea000383ffff */
.L_x_3075:
[----:B--2---:R2:W3:Y:S02]  /*9c50*/  SYNCS.PHASECHK.TRANS64.TRYWAIT P0, [R3+URZ], R0 ;  /* 0x00000000030075a7 */ /* 0x0044e4000800017f */
[----:B---3--:R-:W-:Y:S05]  /*9c60*/  @!P0 NANOSLEEP.SYNCS 0x989680 ;  /* 0x009896800000895d */ /* 0x008fea0003900000 */
[----:B------:R-:W3:Y:S02]  /*9c70*/  @!P0 SYNCS.PHASECHK.TRANS64 P0, [R3+URZ], R0 ;  /* 0x00000000030085a7 */ /* 0x000ee4000800007f */
[----:B---3--:R-:W-:Y:S05]  /*9c80*/  @!P0 BRA `(.L_x_3075) ;  /* 0xfffffffc00f08947 */ /* 0x008fea000383ffff */
[----:B------:R-:W-:Y:S05]  /*9c90*/  BRA `(.L_x_3094) ;  /* 0xfffffff8007c7947 */ /* 0x000fea000383ffff */
.L_x_3077:
[----:B--2---:R2:W3:Y:S02]  /*9ca0*/  SYNCS.PHASECHK.TRANS64.TRYWAIT P0, [R5+URZ], R4 ;  /* 0x00000004050075a7 */ /* 0x0044e4000800017f */
[----:B---3--:R-:W-:Y:S05]  /*9cb0*/  @!P0 NANOSLEEP.SYNCS 0x989680 ;  /* 0x009896800000895d */ /* 0x008fea0003900000 */
[----:B------:R-:W3:Y:S02]  /*9cc0*/  @!P0 SYNCS.PHASECHK.TRANS64 P0, [R5+URZ], R4 ;  /* 0x00000004050085a7 */ /* 0x000ee4000800007f */
[----:B---3--:R-:W-:Y:S05]  /*9cd0*/  @!P0 BRA `(.L_x_3077) ;  /* 0xfffffffc00f08947 */ /* 0x008fea000383ffff */
[----:B------:R-:W-:Y:S05]  /*9ce0*/  BRA `(.L_x_3095) ;  /* 0xfffffff800807947 */ /* 0x000fea000383ffff */
.L_x_3096:
        /* <DEDUP_REMOVED lines=9> */
.L_x_3316:


//--------------------- .text._ZN7cutlass13device_kernelIN5flash32FlashAttnBwdPostprocessConvertdQIN4cute5tupleIJNS3_1CILi128EEENS5_ILi96EEEEEENS_10bfloat16_tEfNS_4arch4Sm90ELi256ENS3_8TiledMMAINS3_8MMA_AtomIJNS3_4SM904GMMA27MMA_64x96x16_F32BF16BF16_RSILNSF_5MajorE0ELSH_1ELNSF_7ScaleInE1ELSI_1EEEEEENS3_6LayoutINS4_IJNS5_ILi2EEENS5_ILi1EEESN_EEENS4_IJSN_NS5_ILi0EEESP_EEEEENS4_IJNS3_10UnderscoreESS_SS_EEEEELb0EEEEEvNT_6ParamsE --------------------------
	.section	.text._ZN7cutlass13device_kernelIN5flash32FlashAttnBwdPostprocessConvertdQIN4cute5tupleIJNS3_1CILi128EEENS5_ILi96EEEEEENS_10bfloat16_tEfNS_4arch4Sm90ELi256ENS3_8TiledMMAINS3_8MMA_AtomIJNS3_4SM904GMMA27MMA_64x96x16_F32BF16BF16_RSILNSF_5MajorE0ELSH_1ELNSF_7ScaleInE1ELSI_1EEEEEENS3_6LayoutINS4_IJNS5_ILi2EEENS5_ILi1EEESN_EEENS4_IJSN_NS5_ILi0EEESP_EEEEENS4_IJNS3_10UnderscoreESS_SS_EEEEELb0EEEEEvNT_6ParamsE,"ax",@progbits
	.align	128
.text._ZN7cutlass13device_kernelIN5flash32FlashAttnBwdPostprocessConvertdQIN4cute5tupleIJNS3_1CILi128EEENS5_ILi96EEEEEENS_10bfloat16_tEfNS_4arch4Sm90ELi256ENS3_8TiledMMAINS3_8MMA_AtomIJNS3_4SM904GMMA27MMA_64x96x16_F32BF16BF16_RSILNSF_5MajorE0ELSH_1ELNSF_7ScaleInE1ELSI_1EEEEEENS3_6LayoutINS4_IJNS5_ILi2EEENS5_ILi1EEESN_EEENS4_IJSN_NS5_ILi0EEESP_EEEEENS4_IJNS3_10UnderscoreESS_SS_EEEEELb0EEEEEvNT_6ParamsE:
        .type           _ZN7cutlass13device_kernelIN5flash32FlashAttnBwdPostprocessConvertdQIN4cute5tupleIJNS3_1CILi128EEENS5_ILi96EEEEEENS_10bfloat16_tEfNS_4arch4Sm90ELi256ENS3_8TiledMMAINS3_8MMA_AtomIJNS3_4SM904GMMA27MMA_64x96x16_F32BF16BF16_RSILNSF_5MajorE0ELSH_1ELNSF_7ScaleInE1ELSI_1EEEEEENS3_6LayoutINS4_IJNS5_ILi2EEENS5_ILi1EEESN_EEENS4_IJSN_NS5_ILi0EEESP_EEEEENS4_IJNS3_10UnderscoreESS_SS_EEEEELb0EEEEEvNT_6ParamsE,@function
        .size           _ZN7cutlass13device_kernelIN5flash32FlashAttnBwdPostprocessConvertdQIN4cute5tupleIJNS3_1CILi128EEENS5_ILi96EEEEEENS_10bfloat16_tEfNS_4arch4Sm90ELi256ENS3_8TiledMMAINS3_8MMA_AtomIJNS3_4SM904GMMA27MMA_64x96x16_F32BF16BF16_RSILNSF_5MajorE0ELSH_1ELNSF_7ScaleInE1ELSI_1EEEEEENS3_6LayoutINS4_IJNS5_ILi2EEENS5_ILi1EEESN_EEENS4_IJSN_NS5_ILi0EEESP_EEEEENS4_IJNS3_10UnderscoreESS_SS_EEEEELb0EEEEEvNT_6ParamsE,(.L_x_3317 - _ZN7cutlass13device_kernelIN5flash32FlashAttnBwdPostprocessConvertdQIN4cute5tupleIJNS3_1CILi128EEENS5_ILi96EEEEEENS_10bfloat16_tEfNS_4arch4Sm90ELi256ENS3_8TiledMMAINS3_8MMA_AtomIJNS3_4SM904GMMA27MMA_64x96x16_F32BF16BF16_RSILNSF_5MajorE0ELSH_1ELNSF_7ScaleInE1ELSI_1EEEEEENS3_6LayoutINS4_IJNS5_ILi2EEENS5_ILi1EEESN_EEENS4_IJSN_NS5_ILi0EEESP_EEEEENS4_IJNS3_10UnderscoreESS_SS_EEEEELb0EEEEEvNT_6ParamsE)
        .other          _ZN7cutlass13device_kernelIN5flash32FlashAttnBwdPostprocessConvertdQIN4cute5tupleIJNS3_1CILi128EEENS5_ILi96EEEEEENS_10bfloat16_tEfNS_4arch4Sm90ELi256ENS3_8TiledMMAINS3_8MMA_AtomIJNS3_4SM904GMMA27MMA_64x96x16_F32BF16BF16_RSILNSF_5MajorE0ELSH_1ELNSF_7ScaleInE1ELSI_1EEEEEENS3_6LayoutINS4_IJNS5_ILi2EEENS5_ILi1EEESN_EEENS4_IJSN_NS5_ILi0EEESP_EEEEENS4_IJNS3_10UnderscoreESS_SS_EEEEELb0EEEEEvNT_6ParamsE,@"STO_CUDA_ENTRY STV_DEFAULT"
_ZN7cutlass13device_kernelIN5flash32FlashAttnBwdPostprocessConvertdQIN4cute5tupleIJNS3_1CILi128EEENS5_ILi96EEEEEENS_10bfloat16_tEfNS_4arch4Sm90ELi256ENS3_8TiledMMAINS3_8MMA_AtomIJNS3_4SM904GMMA27MMA_64x96x16_F32BF16BF16_RSILNSF_5MajorE0ELSH_1ELNSF_7ScaleInE1ELSI_1EEEEEENS3_6LayoutINS4_IJNS5_ILi2EEENS5_ILi1EEESN_EEENS4_IJSN_NS5_ILi0EEESP_EEEEENS4_IJNS3_10UnderscoreESS_SS_EEEEELb0EEEEEvNT_6ParamsE:
[----:B------:R-:W-:Y:S08]  /*0000*/  LDC R1, c[0x0][0x28] ;  /* 0x00000a00ff017b82 */ /* 0x000ff00000000800 */
[----:B------:R-:W0:Y:S01]  /*0010*/  LDC.64 R4, c[0x0][0x278] ;  /* 0x00009e00ff047b82 */ /* 0x000e220000000a00 */
[----:B------:R-:W1:Y:S01]  /*0020*/  S2R R13, SR_CTAID.Z ;  /* 0x00000000000d7919 */ /* 0x000e620000002700 */
[----:B------:R-:W-:-:S06]  /*0030*/  ULDC.64 UR8, c[0x0][0x208] ;  /* 0x0000820000087ab9 */ /* 0x000fcc0000000a00 */
[----:B------:R-:W2:Y:S08]  /*0040*/  LDC.64 R6, c[0x0][0x270] ;  /* 0x00009c00ff067b82 */ /* 0x000eb00000000a00 */
[----:B------:R-:W1:Y:S01]  /*0050*/  LDC.64 R2, c[0x0][0x270] ;  /* 0x00009c00ff027b82 */ /* 0x000e620000000a00 */
[----:B0-----:R-:W-:-:S04]  /*0060*/  ISETP.NE.U32.AND P2, PT, R4, RZ, PT ;  /* 0x000000ff0400720c */ /* 0x001fc80003f45070 */
[----:B------:R-:W-:Y:S02]  /*0070*/  ISETP.NE.AND.EX P2, PT, R5, RZ, PT, P2 ;  /* 0x000000ff0500720c */ /* 0x000fe40003f45320 */
[----:B--2---:R-:W-:-:S04]  /*0080*/  ISETP.NE.U32.AND P1, PT, R6, RZ, PT ;  /* 0x000000ff0600720c */ /* 0x004fc80003f25070 */
[----:B------:R-:W-:Y:S01]  /*0090*/  ISETP.NE.AND.EX P1, PT, R7, RZ, PT, P1 ;  /* 0x000000ff0700720c */ /* 0x000fe20003f25310 */
[----:B------:R-:W-:Y:S01]  /*00a0*/  ULDC UR4, c[0x0][0x240] ;  /* 0x0000900000047ab9 */ /* 0x000fe20000000800 */
[----:B-1----:R-:W-:-:S05]  /*00b0*/  IMAD.WIDE R2, R13, 0x4, R2 ;  /* 0x000000040d027825 */ /* 0x002fca00078e0202 */
[----:B------:R-:W0:Y:S01]  /*00c0*/  @P2 LDC.64 R4, c[0x0][0x278] ;  /* 0x00009e00ff042b82 */ /* 0x000e220000000a00 */
[----:B------:R-:W-:-:S05]  /*00d0*/  IMAD.U32 R8, RZ, RZ, UR4 ;  /* 0x00000004ff087e24 */ /* 0x000fca000f8e00ff */
[----:B------:R1:W5:Y:S01]  /*00e0*/  @P1 LDG.E R9, desc[UR8][R2.64] ;  /* 0x0000000802091981 */ /* 0x000362000c1e1900 */
[----:B0-----:R-:W-:-:S05]  /*00f0*/  @P2 IMAD.WIDE R4, R13, 0x4, R4 ;  /* 0x000000040d042825 */ /* 0x001fca00078e0204 */
[----:B------:R1:W5:Y:S01]  /*0100*/  @P2 LDG.E R8, desc[UR8][R4.64] ;  /* 0x0000000804082981 */ /* 0x000362000c1e1900 */
[----:B------:R-:W-:Y:S01]  /*0110*/  ISETP.NE.U32.AND P0, PT, R6, RZ, PT ;  /* 0x000000ff0600720c */ /* 0x000fe20003f05070 */
[----:B------:R-:W0:Y:S03]  /*0120*/  S2R R66, SR_CTAID.X ;  /* 0x0000000000427919 */ /* 0x000e260000002500 */
[----:B------:R-:W-:Y:S01]  /*0130*/  ISETP.NE.AND.EX P0, PT, R7, RZ, PT, P0 ;  /* 0x000000ff0700720c */ /* 0x000fe20003f05300 */
[----:B0-----:R-:W-:Y:S01]  /*0140*/  IMAD.SHL.U32 R11, R66, 0x80, RZ ;  /* 0x00000080420b7824 */ /* 0x001fe200078e00ff */
[----:B-1----:R-:W-:Y:S11]  /*0150*/  @P2 BRA `(.L_x_3097) ;  /* 0x0000000000102947 */ /* 0x002ff60003800000 */
[----:B------:R-:W-:Y:S05]  /*0160*/  @!P1 BRA `(.L_x_3097) ;  /* 0x00000000000c9947 */ /* 0x000fea0003800000 */
[----:B------:R-:W2:Y:S04]  /*0170*/  LDG.E R5, desc[UR8][R2.64] ;  /* 0x0000000802057981 */ /* 0x000ea8000c1e1900 */
[----:B-----5:R-:W2:Y:S02]  /*0180*/  LDG.E R8, desc[UR8][R2.64+0x4] ;  /* 0x0000040802087981 */ /* 0x020ea4000c1e1900 */
[----:B--2---:R-:W-:-:S07]  /*0190*/  IMAD.IADD R8, R8, 0x1, -R5 ;  /* 0x0000000108087824 */ /* 0x004fce00078e0a05 */
.L_x_3097:
[----:B-----5:R-:W-:-:S13]  /*01a0*/  ISETP.LE.AND P2, PT, R8, R11, PT ;  /* 0x0000000b0800720c */ /* 0x020fda0003f43270 */
[----:B------:R-:W-:Y:S05]  /*01b0*/  @P0 EXIT P2 ;  /* 0x000000000000094d */ /* 0x000fea0001000000 */
[----:B------:R-:W0:Y:S01]  /*01c0*/  S2R R0, SR_CTAID.Y ;  /* 0x0000000000007919 */ /* 0x000e220000002600 */
[----:B------:R-:W-:Y:S01]  /*01d0*/  @P1 IMAD R2, R13, 0x80, R9 ;  /* 0x000000800d021824 */ /* 0x000fe200078e0209 */
[----:B------:R-:W1:Y:S01]  /*01e0*/  LDC.64 R14, c[0x0][0x228] ;  /* 0x00008a00ff0e7b82 */ /* 0x000e620000000a00 */
[----:B------:R-:W-:Y:S01]  /*01f0*/  CS2R R4, SRZ ;  /* 0x0000000000047805 */ /* 0x000fe2000001ff00 */
[----:B------:R-:W2:Y:S01]  /*0200*/  S2R R68, SR_TID.X ;  /* 0x0000000000447919 */ /* 0x000ea20000002100 */
[----:B------:R-:W-:Y:S01]  /*0210*/  IMAD R7, R66, 0x3000, RZ ;  /* 0x0000300042077824 */ /* 0x000fe200078e02ff */
[----:B------:R-:W-:Y:S01]  /*0220*/  @P1 SHF.R.S32.HI R3, RZ, 0x1f, R2 ;  /* 0x0000001fff031819 */ /* 0x000fe20000011402 */
[----:B------:R-:W-:Y:S01]  /*0230*/  BSSY B0, `(.L_x_3098) ;  /* 0x0000030000007945 */ /* 0x000fe20003800000 */
[----:B------:R-:W3:Y:S02]  /*0240*/  S2R R21, SR_CgaCtaId ;  /* 0x0000000000157919 */ /* 0x000ee40000008800 */
[----:B------:R-:W-:Y:S01]  /*0250*/  @P1 LEA.HI R3, R3, R2, RZ, 0x7 ;  /* 0x0000000203031211 */ /* 0x000fe200078f38ff */
[----:B------:R-:W4:Y:S03]  /*0260*/  LDC.64 R16, c[0x0][0x230] ;  /* 0x00008c00ff107b82 */ /* 0x000f260000000a00 */
[----:B------:R-:W-:-:S05]  /*0270*/  @P1 SHF.R.S32.HI R3, RZ, 0x7, R3 ;  /* 0x00000007ff031819 */ /* 0x000fca0000011403 */
[----:B------:R-:W-:Y:S01]  /*0280*/  @P1 IMAD R3, R3, 0x3000, RZ ;  /* 0x0000300003031824 */ /* 0x000fe200078e02ff */
[----:B------:R-:W5:Y:S03]  /*0290*/  LDC.64 R18, c[0x0][0x210] ;  /* 0x00008400ff127b82 */ /* 0x000f660000000a00 */
[--C-:B------:R-:W-:Y:S01]  /*02a0*/  @P1 IMAD.MOV.U32 R4, RZ, RZ, R3.reuse ;  /* 0x000000ffff041224 */ /* 0x100fe200078e0003 */
[----:B------:R-:W-:-:S04]  /*02b0*/  @P1 SHF.R.S32.HI R5, RZ, 0x1f, R3 ;  /* 0x0000001fff051819 */ /* 0x000fc80000011403 */
[C---:B------:R-:W-:Y:S02]  /*02c0*/  IADD3 R6, P2, R7.reuse, R4, RZ ;  /* 0x0000000407067210 */ /* 0x040fe40007f5e0ff */
[----:B0-----:R-:W-:Y:S02]  /*02d0*/  SHF.R.S32.HI R3, RZ, 0x1f, R0 ;  /* 0x0000001fff037819 */ /* 0x001fe40000011400 */
[----:B------:R-:W-:Y:S02]  /*02e0*/  LEA.HI.X.SX32 R7, R7, R5, 0x1, P2 ;  /* 0x0000000507077211 */ /* 0x000fe400010f0eff */
[----:B------:R-:W-:Y:S01]  /*02f0*/  SHF.R.S32.HI R5, RZ, 0x1f, R13 ;  /* 0x0000001fff057819 */ /* 0x000fe2000001140d */
[-C--:B-1----:R-:W-:Y:S02]  /*0300*/  IMAD R2, R3, R14.reuse, RZ ;  /* 0x0000000e03027224 */ /* 0x082fe400078e02ff */
[----:B------:R-:W-:Y:S01]  /*0310*/  IMAD.WIDE.U32 R6, R0, R14, R6 ;  /* 0x0000000e00067225 */ /* 0x000fe200078e0006 */
[----:B------:R-:W-:-:S03]  /*0320*/  SEL R5, R5, RZ, !P0 ;  /* 0x000000ff05057207 */ /* 0x000fc60004000000 */
[----:B------:R-:W-:Y:S01]  /*0330*/  IMAD R15, R0, R15, R2 ;  /* 0x0000000f000f7224 */ /* 0x000fe200078e0202 */
[----:B------:R-:W-:Y:S01]  /*0340*/  SEL R2, R13, RZ, !P0 ;  /* 0x000000ff0d027207 */ /* 0x000fe20004000000 */
[-C--:B----4-:R-:W-:Y:S01]  /*0350*/  IMAD R4, R5, R16.reuse, RZ ;  /* 0x0000001005047224 */ /* 0x090fe200078e02ff */
[----:B--2---:R-:W-:Y:S02]  /*0360*/  ISETP.NE.AND P0, PT, R68, RZ, PT ;  /* 0x000000ff4400720c */ /* 0x004fe40003f05270 */
[----:B------:R-:W-:Y:S01]  /*0370*/  IADD3 R7, R7, R15, RZ ;  /* 0x0000000f07077210 */ /* 0x000fe20007ffe0ff */
[C---:B------:R-:W-:Y:S02]  /*0380*/  IMAD R13, R2.reuse, R17, R4 ;  /* 0x00000011020d7224 */ /* 0x040fe400078e0204 */
[----:B------:R-:W-:-:S04]  /*0390*/  IMAD.WIDE.U32 R6, R2, R16, R6 ;  /* 0x0000001002067225 */ /* 0x000fc800078e0006 */
[----:B------:R-:W-:Y:S01]  /*03a0*/  IMAD.IADD R4, R7, 0x1, R13 ;  /* 0x0000000107047824 */ /* 0x000fe200078e020d */
[----:B-----5:R-:W-:-:S04]  /*03b0*/  LEA R18, P2, R6, R18, 0x2 ;  /* 0x0000001206127211 */ /* 0x020fc800078410ff */
[----:B------:R-:W-:Y:S01]  /*03c0*/  LEA.HI.X R4, R6, R19, R4, 0x2, P2 ;  /* 0x0000001306047211 */ /* 0x000fe200010f1404 */
[----:B---3--:R-:W-:Y:S08]  /*03d0*/  @P0 BRA `(.L_x_3099) ;  /* 0x0000000000540947 */ /* 0x008ff00003800000 */
[----:B------:R-:W0:Y:S01]  /*03e0*/  S2UR UR7, SR_CgaCtaId ;  /* 0x00000000000779c3 */ /* 0x000e220000008800 */
[----:B------:R-:W-:Y:S01]  /*03f0*/  UMOV UR6, 0x400 ;  /* 0x0000040000067882 */ /* 0x000fe20000000000 */
[----:B------:R-:W-:Y:S01]  /*0400*/  UMOV UR4, 0x1 ;  /* 0x0000000100047882 */ /* 0x000fe20000000000 */
[----:B------:R-:W-:Y:S01]  /*0410*/  IMAD.MOV.U32 R6, RZ, RZ, 0xc000 ;  /* 0x0000c000ff067424 */ /* 0x000fe200078e00ff */
[----:B------:R-:W-:-:S04]  /*0420*/  UIADD3 UR4, -UR4, 0x100000, URZ ;  /* 0x0010000004047890 */ /* 0x000fc8000fffe13f */
[----:B------:R-:W-:Y:S02]  /*0430*/  USHF.L.U32 UR5, UR4, 0xb, URZ ;  /* 0x0000000b04057899 */ /* 0x000fe4000800063f */
[----:B------:R-:W-:Y:S01]  /*0440*/  USHF.L.U32 UR4, UR4, 0x1, URZ ;  /* 0x0000000104047899 */ /* 0x000fe2000800063f */
[----:B------:R-:W-:Y:S01]  /*0450*/  PLOP3.LUT P0, PT, PT, PT, PT, 0x80, 0x0 ;  /* 0x000000000000781c */ /* 0x000fe20003f0f070 */
[----:B------:R-:W-:Y:S01]  /*0460*/  UMOV UR10, 0xc00 ;  /* 0x00000c00000a7882 */ /* 0x000fe20000000000 */
[----:B0-----:R-:W-:-:S04]  /*0470*/  ULEA UR6, UR7, UR6, 0x18 ;  /* 0x0000000607067291 */ /* 0x001fc8000f8ec03f */
[----:B------:R-:W-:Y:S01]  /*0480*/  UIADD3 UR7, UR6, 0x12000, URZ ;  /* 0x0001200006077890 */ /* 0x000fe2000fffe03f */
[----:B------:R-:W0:Y:S07]  /*0490*/  FENCE.VIEW.ASYNC.S ;  /* 0x00000000000073c6 */ /* 0x000e2e0000000000 */
[----:B0-----:R0:W1:Y:S02]  /*04a0*/  SYNCS.EXCH.64 URZ, [UR6+0x12000], UR4 ;  /* 0x01200004063f75b2 */ /* 0x0010640008000100 */
[----:B0-----:R-:W-:-:S02]  /*04b0*/  R2UR UR4, R18 ;  /* 0x00000000120472ca */ /* 0x001fc400000e0000 */
[----:B------:R-:W-:Y:S01]  /*04c0*/  R2UR UR5, R4 ;  /* 0x00000000040572ca */ /* 0x000fe200000e0000 */
[----:B-1----:R0:W-:-:S14]  /*04d0*/  SYNCS.ARRIVE.TRANS64 RZ, [UR6+0x12000], R6 ;  /* 0x01200006ffff79a7 */ /* 0x0021dc0008000006 */
.L_x_3100:
[----:B------:R-:W-:Y:S01]  /*04e0*/  @P0 ELECT P2, URZ, PT ;  /* 0x00000000003f082f */ /* 0x000fe20003840000 */
[----:B------:R1:W-:-:S12]  /*04f0*/  UBLKCP.S.G [UR6], [UR4], UR10 ;  /* 0x00000006040073ba */ /* 0x0003d8000800020a */
[----:B------:R-:W-:Y:S02]  /*0500*/  @P2 PLOP3.LUT P0, PT, P2, PT, PT, 0x8, 0x0 ;  /* 0x000000000000281c */ /* 0x000fe4000170e170 */
[----:B------:R-:W-:-:S11]  /*0510*/  PLOP3.LUT P2, PT, PT, PT, PT, 0x8, 0x0 ;  /* 0x000000000000781c */ /* 0x000fd60003f4e170 */
[----:B-1----:R-:W-:Y:S05]  /*0520*/  @P0 BRA.U.ANY `(.L_x_3100) ;  /* 0xfffffffd00ec0947 */ /* 0x002fea000393ffff */
.L_x_3099:
[----:B------:R-:W-:Y:S05]  /*0530*/  BSYNC B0 ;  /* 0x0000000000007941 */ /* 0x000fea0003800000 */
.L_x_3098:
[----:B------:R-:W-:Y:S01]  /*0540*/  BAR.SYNC.DEFER_BLOCKING 0x0 ;  /* 0x0000000000007b1d */ /* 0x000fe20000010000 */
[----:B------:R-:W-:Y:S02]  /*0550*/  MOV R4, 0x400 ;  /* 0x0000040000047802 */ /* 0x000fe40000000f00 */
[----:B0-----:R-:W-:Y:S02]  /*0560*/  CS2R R6, SRZ ;  /* 0x0000000000067805 */ /* 0x001fe4000001ff00 */
[----:B------:R-:W-:Y:S01]  /*0570*/  SHF.L.U32 R13, RZ, 0x1f, RZ ;  /* 0x0000001fff0d7819 */ /* 0x000fe200000006ff */
[--C-:B------:R-:W-:Y:S01]  /*0580*/  @P1 IMAD.MOV.U32 R6, RZ, RZ, R9.reuse ;  /* 0x000000ffff061224 */ /* 0x100fe200078e0009 */
[----:B------:R-:W-:Y:S02]  /*0590*/  LEA R4, R21, R4, 0x18 ;  /* 0x0000000415047211 */ /* 0x000fe400078ec0ff */
[----:B------:R-:W-:-:S07]  /*05a0*/  @P1 SHF.R.S32.HI R7, RZ, 0x1f, R9 ;  /* 0x0000001fff071819 */ /* 0x000fce0000011409 */
.L_x_3101:
[----:B0-----:R0:W1:Y:S02]  /*05b0*/  SYNCS.PHASECHK.TRANS64.TRYWAIT P0, [R4+URZ+0x12000], R13 ;  /* 0x0120000d040075a7 */ /* 0x001064000800017f */
[----:B-1----:R-:W-:Y:S05]  /*05c0*/  @!P0 NANOSLEEP.SYNCS 0x989680 ;  /* 0x009896800000895d */ /* 0x002fea0003900000 */
[----:B------:R-:W1:Y:S02]  /*05d0*/  @!P0 SYNCS.PHASECHK.TRANS64 P0, [R4+URZ+0x12000], R13 ;  /* 0x0120000d040085a7 */ /* 0x000e64000800007f */
[----:B-1----:R-:W-:Y:S05]  /*05e0*/  @!P0 BRA `(.L_x_3101) ;  /* 0xfffffffc00f08947 */ /* 0x002fea000383ffff */
[----:B------:R-:W-:Y:S01]  /*05f0*/  SHF.R.S32.HI R9, RZ, 0x1f, R68 ;  /* 0x0000001fff097819 */ /* 0x000fe20000011444 */
[----:B------:R-:W-:Y:S01]  /*0600*/  IMAD.MOV.U32 R49, RZ, RZ, 0x20 ;  /* 0x00000020ff317424 */ /* 0x000fe200078e00ff */
[----:B------:R-:W-:Y:S01]  /*0610*/  VIADDMNMX R18, R8, -R11, 0x80, PT ;  /* 0x0000008008127446 */ /* 0x000fe2000380090b */
[----:B------:R-:W-:Y:S01]  /*0620*/  ULDC UR4, c[0x0][0x268] ;  /* 0x00009a0000047ab9 */ /* 0x000fe20000000800 */
[CC--:B------:R-:W-:Y:S01]  /*0630*/  LEA.HI R12, R9.reuse, R68.reuse, RZ, 0x4 ;  /* 0x00000044090c7211 */ /* 0x0c0fe200078f20ff */
[----:B------:R-:W-:Y:S01]  /*0640*/  BSSY B0, `(.L_x_3102) ;  /* 0x00000b9000007945 */ /* 0x000fe20003800000 */
[CC--:B------:R-:W-:Y:S02]  /*0650*/  LEA.HI R8, R9.reuse, R68.reuse, RZ, 0x7 ;  /* 0x0000004409087211 */ /* 0x0c0fe400078f38ff */
[----:B------:R-:W-:Y:S02]  /*0660*/  LOP3.LUT R10, R12, 0xfffffff0, RZ, 0xc0, !PT ;  /* 0xfffffff00c0a7812 */ /* 0x000fe400078ec0ff */
[----:B0-----:R-:W-:-:S02]  /*0670*/  LEA.HI R13, R9, R68, RZ, 0x5 ;  /* 0x00000044090d7211 */ /* 0x001fc400078f28ff */
[CC--:B------:R-:W-:Y:S01]  /*0680*/  LEA.HI R11, R9.reuse, R68.reuse, RZ, 0x2 ;  /* 0x00000044090b7211 */ /* 0x0c0fe200078f10ff */
[----:B------:R-:W-:Y:S01]  /*0690*/  IMAD.IADD R10, R68, 0x1, -R10 ;  /* 0x00000001440a7824 */ /* 0x000fe200078e0a0a */
[-C--:B------:R-:W-:Y:S02]  /*06a0*/  LEA.HI R15, R9, R68.reuse, RZ, 0x3 ;  /* 0x00000044090f7211 */ /* 0x080fe400078f18ff */
[----:B------:R-:W-:Y:S02]  /*06b0*/  LOP3.LUT R9, R8, 0x3fffff80, RZ, 0xc0, !PT ;  /* 0x3fffff8008097812 */ /* 0x000fe400078ec0ff */
[----:B------:R-:W-:Y:S02]  /*06c0*/  SHF.R.S32.HI R17, RZ, 0x2, R11 ;  /* 0x00000002ff117819 */ /* 0x000fe4000001140b */
[----:B------:R-:W-:Y:S02]  /*06d0*/  IADD3 R9, -R9, R68, RZ ;  /* 0x0000004409097210 */ /* 0x000fe40007ffe1ff */
[----:B------:R-:W-:Y:S01]  /*06e0*/  SHF.R.S32.HI R8, RZ, 0x7, R8 ;  /* 0x00000007ff087819 */ /* 0x000fe20000011408 */
[C---:B------:R-:W-:Y:S01]  /*06f0*/  VIADD R16, R17.reuse, 0x40 ;  /* 0x0000004011107836 */ /* 0x040fe20000000000 */
[----:B------:R-:W-:-:S02]  /*0700*/  IADD3 R40, P1, R17, R6, RZ ;  /* 0x0000000611287210 */ /* 0x000fc40007f3e0ff */
[----:B------:R-:W-:Y:S01]  /*0710*/  LEA.HI R6, R10, R10, RZ, 0x1 ;  /* 0x0000000a0a067211 */ /* 0x000fe200078f08ff */
[----:B------:R-:W-:Y:S01]  /*0720*/  IMAD R9, R8, 0x600, R9 ;  /* 0x0000060008097824 */ /* 0x000fe200078e0209 */
[C---:B------:R-:W-:Y:S02]  /*0730*/  LOP3.LUT R14, R11.reuse, 0x1ffffffc, RZ, 0xc0, !PT ;  /* 0x1ffffffc0b0e7812 */ /* 0x040fe400078ec0ff */
[----:B------:R-:W-:Y:S01]  /*0740*/  LEA.HI R11, R11, R17, RZ, 0x1 ;  /* 0x000000110b0b7211 */ /* 0x000fe200078f08ff */
[----:B------:R-:W-:Y:S01]  /*0750*/  IMAD.SHL.U32 R63, R9, 0x4, RZ ;  /* 0x00000004093f7824 */ /* 0x000fe200078e00ff */
[----:B------:R-:W-:Y:S01]  /*0760*/  LEA.HI.X.SX32 R41, R17, R7, 0x1, P1 ;  /* 0x0000000711297211 */ /* 0x000fe200008f0eff */
[----:B------:R-:W-:Y:S01]  /*0770*/  IMAD.IADD R68, R68, 0x1, -R14 ;  /* 0x0000000144447824 */ /* 0x000fe200078e0a0e */
[----:B------:R-:W-:Y:S01]  /*0780*/  SHF.R.S32.HI R7, RZ, 0x1, R6 ;  /* 0x00000001ff077819 */ /* 0x000fe20000011406 */
[----:B------:R-:W-:Y:S01]  /*0790*/  IMAD R63, R63, 0x4, R4 ;  /* 0x000000043f3f7824 */ /* 0x000fe200078e0204 */
[----:B------:R-:W-:Y:S01]  /*07a0*/  SHF.R.S32.HI R8, RZ, 0x1f, R6 ;  /* 0x0000001fff087819 */ /* 0x000fe20000011406 */
[----:B------:R-:W-:Y:S01]  /*07b0*/  IMAD.SHL.U32 R68, R68, 0x8, RZ ;  /* 0x0000000844447824 */ /* 0x000fe200078e00ff */
[----:B------:R-:W-:Y:S01]  /*07c0*/  LOP3.LUT R14, R11, 0x3fffffe, RZ, 0xc0, !PT ;  /* 0x03fffffe0b0e7812 */ /* 0x000fe200078ec0ff */
[----:B------:R-:W-:Y:S01]  /*07d0*/  IMAD.WIDE R66, R66, 0x80, R40 ;  /* 0x0000008042427825 */ /* 0x000fe200078e0228 */
[----:B------:R-:W-:Y:S01]  /*07e0*/  SHF.R.S32.HI R11, RZ, 0x1f, R10 ;  /* 0x0000001fff0b7819 */ /* 0x000fe2000001140a */
[----:B------:R-:W0:Y:S01]  /*07f0*/  LDS.128 R40, [R63+0x4000] ;  /* 0x004000003f287984 */ /* 0x000e220000000c00 */
[----:B------:R-:W-:-:S02]  /*0800*/  LEA.HI R8, R8, R7, RZ, 0x2 ;  /* 0x0000000708087211 */ /* 0x000fc400078f10ff */
[----:B------:R-:W-:Y:S02]  /*0810*/  LOP3.LUT R9, R6, 0x3fffffe, RZ, 0xc0, !PT ;  /* 0x03fffffe06097812 */ /* 0x000fe400078ec0ff */
[----:B------:R-:W-:Y:S02]  /*0820*/  ISETP.GE.AND P0, PT, R16, R18, PT ;  /* 0x000000121000720c */ /* 0x000fe40003f06270 */
[----:B------:R-:W-:Y:S01]  /*0830*/  IADD3 R6, R17, -R14, RZ ;  /* 0x8000000e11067210 */ /* 0x000fe20007ffe0ff */
[----:B------:R-:W-:Y:S01]  /*0840*/  IMAD.IADD R29, R10, 0x1, -R9 ;  /* 0x000000010a1d7824 */ /* 0x000fe200078e0a09 */
[----:B------:R-:W-:Y:S02]  /*0850*/  LOP3.LUT R14, R8, 0xfffffffc, RZ, 0xc0, !PT ;  /* 0xfffffffc080e7812 */ /* 0x000fe400078ec0ff */
[----:B------:R-:W-:Y:S02]  /*0860*/  LEA.HI R16, R11, R10, RZ, 0x3 ;  /* 0x0000000a0b107211 */ /* 0x000fe400078f18ff */
[----:B------:R-:W1:Y:S01]  /*0870*/  LDS.128 R8, [R63] ;  /* 0x000000003f087984 */ /* 0x000e620000000c00 */
[----:B------:R-:W-:Y:S01]  /*0880*/  IMAD.IADD R32, R7, 0x1, -R14 ;  /* 0x0000000107207824 */ /* 0x000fe200078e0a0e */
[----:B------:R-:W-:Y:S01]  /*0890*/  SHF.L.U32 R20, R16, 0x5, RZ ;  /* 0x0000000510147819 */ /* 0x000fe200000006ff */
[----:B------:R-:W-:Y:S01]  /*08a0*/  IMAD.SHL.U32 R7, R15, 0x8, RZ ;  /* 0x000000080f077824 */ /* 0x000fe200078e00ff */
[----:B------:R-:W-:-:S02]  /*08b0*/  SHF.R.S32.HI R35, RZ, 0x5, R13 ;  /* 0x00000005ff237819 */ /* 0x000fc4000001140d */
[----:B------:R-:W-:Y:S02]  /*08c0*/  LOP3.LUT R30, R20, 0x7fffff00, RZ, 0xc0, !PT ;  /* 0x7fffff00141e7812 */ /* 0x000fe400078ec0ff */
[----:B------:R-:W-:Y:S01]  /*08d0*/  LOP3.LUT R25, R7, 0xc0, RZ, 0xc0, !PT ;  /* 0x000000c007197812 */ /* 0x000fe200078ec0ff */
[----:B------:R-:W-:Y:S01]  /*08e0*/  IMAD.SHL.U32 R7, R32, 0x40, RZ ;  /* 0x0000004020077824 */ /* 0x000fe200078e00ff */
[----:B------:R-:W-:Y:S01]  /*08f0*/  SHF.R.U32.HI R28, RZ, 0x1, R12 ;  /* 0x00000001ff1c7819 */ /* 0x000fe2000001160c */
[C---:B------:R-:W-:Y:S01]  /*0900*/  IMAD R30, R35.reuse, 0x200, R30 ;  /* 0x00000200231e7824 */ /* 0x040fe200078e021e */
[----:B------:R-:W-:Y:S01]  /*0910*/  SHF.R.U32.HI R36, RZ, 0x3, R25 ;  /* 0x00000003ff247819 */ /* 0x000fe20000011619 */
[----:B------:R-:W-:Y:S01]  /*0920*/  IMAD R44, R35, 0x8, R6 ;  /* 0x00000008232c7824 */ /* 0x000fe200078e0206 */
[----:B------:R-:W-:Y:S01]  /*0930*/  LOP3.LUT R7, R7, 0xc0, RZ, 0xc0, !PT ;  /* 0x000000c007077812 */ /* 0x000fe200078ec0ff */
[----:B------:R-:W-:Y:S01]  /*0940*/  VIADD R6, R4, 0xc000 ;  /* 0x0000c00004067836 */ /* 0x000fe20000000000 */
[----:B------:R-:W-:Y:S01]  /*0950*/  LOP3.LUT R31, R25, 0x18, R68, 0xf8, !PT ;  /* 0x00000018191f7812 */ /* 0x000fe200078ef844 */
[----:B------:R-:W2:Y:S01]  /*0960*/  LDS.128 R20, [R63+0x1800] ;  /* 0x001800003f147984 */ /* 0x000ea20000000c00 */
[----:B------:R-:W-:-:S02]  /*0970*/  LOP3.LUT R33, R7, 0x8, R28, 0xf8, !PT ;  /* 0x0000000807217812 */ /* 0x000fc400078ef81c */
[----:B------:R-:W-:Y:S01]  /*0980*/  SHF.R.U32.HI R34, RZ, 0x3, R7 ;  /* 0x00000003ff227819 */ /* 0x000fe20000011607 */
[----:B------:R-:W3:Y:S01]  /*0990*/  LDS.128 R24, [R63+0x2000] ;  /* 0x002000003f187984 */ /* 0x000ee20000000c00 */
[----:B------:R-:W-:Y:S01]  /*09a0*/  LOP3.LUT R7, R31, R36, RZ, 0x3c, !PT ;  /* 0x000000241f077212 */ /* 0x000fe200078e3cff */
[----:B------:R-:W-:Y:S01]  /*09b0*/  IMAD R36, R29, 0x20, R30 ;  /* 0x000000201d247824 */ /* 0x000fe200078e021e */
[----:B------:R-:W-:Y:S01]  /*09c0*/  LOP3.LUT R53, R33, R34, RZ, 0x3c, !PT ;  /* 0x0000002221357212 */ /* 0x000fe200078e3cff */
[----:B------:R-:W4:Y:S01]  /*09d0*/  LDS.128 R12, [R63+0x800] ;  /* 0x000800003f0c7984 */ /* 0x000f220000000c00 */
[----:B------:R-:W-:Y:S01]  /*09e0*/  LOP3.LUT P1, RZ, R32, 0x2, RZ, 0xc0, !PT ;  /* 0x0000000220ff7812 */ /* 0x000fe2000782c0ff */
[----:B------:R-:W-:Y:S01]  /*09f0*/  IMAD.U32 R7, R44, 0x20, R7 ;  /* 0x000000202c077824 */ /* 0x000fe200078e0007 */
[----:B------:R-:W-:Y:S01]  /*0a00*/  IADD3 R53, R53, R36, RZ ;  /* 0x0000002435357210 */ /* 0x000fe20007ffe0ff */
[----:B------:R-:W5:Y:S01]  /*0a10*/  LDS.128 R28, [R63+0x2800] ;  /* 0x002800003f1c7984 */ /* 0x000f620000000c00 */
[----:B------:R-:W-:Y:S01]  /*0a20*/  SEL R49, R49, 0xffffffe0, !P1 ;  /* 0xffffffe031317807 */ /* 0x000fe20004800000 */
[----:B0-----:R-:W-:Y:S01]  /*0a30*/  FMUL.FTZ R41, R41, UR4 ;  /* 0x0000000429297c20 */ /* 0x001fe20008410000 */
[----:B------:R-:W-:Y:S01]  /*0a40*/  ISETP.GE.AND P2, PT, R17, R18, PT ;  /* 0x000000121100720c */ /* 0x000fe20003f46270 */
[C---:B------:R-:W-:Y:S01]  /*0a50*/  IMAD R52, R53.reuse, 0x2, R6 ;  /* 0x0000000235347824 */ /* 0x040fe200078e0206 */
[----:B------:R-:W0:Y:S01]  /*0a60*/  LDS.128 R32, [R63+0x3000] ;  /* 0x003000003f207984 */ /* 0x000e220000000c00 */
[----:B------:R-:W-:-:S02]  /*0a70*/  IMAD R53, R53, 0x2, R4 ;  /* 0x0000000235357824 */ /* 0x000fc400078e0204 */
[----:B------:R-:W-:Y:S01]  /*0a80*/  FMUL.FTZ R43, R43, UR4 ;  /* 0x000000042b2b7c20 */ /* 0x000fe20008410000 */
[----:B------:R-:W-:Y:S01]  /*0a90*/  IMAD R6, R7, 0x2, R6 ;  /* 0x0000000207067824 */ /* 0x000fe200078e0206 */
[----:B------:R-:W0:Y:S01]  /*0aa0*/  LDS.128 R16, [R63+0x1000] ;  /* 0x001000003f107984 */ /* 0x000e220000000c00 */
[----:B------:R-:W-:Y:S01]  /*0ab0*/  IADD3 R52, R52, R49, RZ ;  /* 0x0000003134347210 */ /* 0x000fe20007ffe0ff */
[----:B-1----:R-:W-:Y:S01]  /*0ac0*/  FMUL.FTZ R54, R8, UR4 ;  /* 0x0000000408367c20 */ /* 0x002fe20008410000 */
[----:B------:R-:W-:Y:S01]  /*0ad0*/  FMUL.FTZ R57, R9, UR4 ;  /* 0x0000000409397c20 */ /* 0x000fe20008410000 */
[----:B------:R-:W1:Y:S01]  /*0ae0*/  LDS.128 R36, [R63+0x3800] ;  /* 0x003800003f247984 */ /* 0x000e620000000c00 */
[----:B------:R-:W-:Y:S01]  /*0af0*/  FMUL.FTZ R55, R10, UR4 ;  /* 0x000000040a377c20 */ /* 0x000fe20008410000 */
[----:B------:R-:W-:Y:S02]  /*0b00*/  FMUL.FTZ R56, R11, UR4 ;  /* 0x000000040b387c20 */ /* 0x000fe40008410000 */
[----:B------:R-:W1:Y:S04]  /*0b10*/  LDS.128 R44, [R63+0x4800] ;  /* 0x004800003f2c7984 */ /* 0x000e680000000c00 */
[----:B------:R-:W1:Y:S04]  /*0b20*/  LDS.128 R48, [R63+0x5000] ;  /* 0x005000003f307984 */ /* 0x000e680000000c00 */
[----:B------:R-:W1:Y:S01]  /*0b30*/  LDS.128 R8, [R63+0x5800] ;  /* 0x005800003f087984 */ /* 0x000e620000000c00 */
[----:B--2---:R-:W-:Y:S01]  /*0b40*/  FMUL.FTZ R62, R21, UR4 ;  /* 0x00000004153e7c20 */ /* 0x004fe20008410000 */
[----:B------:R-:W-:Y:S01]  /*0b50*/  FMUL.FTZ R64, R23, UR4 ;  /* 0x0000000417407c20 */ /* 0x000fe20008410000 */
[----:B------:R-:W-:Y:S01]  /*0b60*/  FMUL.FTZ R21, R22, UR4 ;  /* 0x0000000416157c20 */ /* 0x000fe20008410000 */
[----:B------:R-:W-:Y:S01]  /*0b70*/  FMUL.FTZ R20, R20, UR4 ;  /* 0x0000000414147c20 */ /* 0x000fe20008410000 */
[----:B---3--:R-:W-:Y:S01]  /*0b80*/  FMUL.FTZ R23, R26, UR4 ;  /* 0x000000041a177c20 */ /* 0x008fe20008410000 */
[----:B------:R-:W-:Y:S01]  /*0b90*/  FMUL.FTZ R22, R24, UR4 ;  /* 0x0000000418167c20 */ /* 0x000fe20008410000 */
[----:B------:R-:W-:Y:S01]  /*0ba0*/  FMUL.FTZ R26, R27, UR4 ;  /* 0x000000041b1a7c20 */ /* 0x000fe20008410000 */
[----:B------:R-:W-:Y:S01]  /*0bb0*/  FMUL.FTZ R25, R25, UR4 ;  /* 0x0000000419197c20 */ /* 0x000fe20008410000 */
[----:B----4-:R-:W-:Y:S01]  /*0bc0*/  FMUL.FTZ R59, R13, UR4 ;  /* 0x000000040d3b7c20 */ /* 0x010fe20008410000 */
[----:B------:R-:W-:Y:S01]  /*0bd0*/  FMUL.FTZ R12, R12, UR4 ;  /* 0x000000040c0c7c20 */ /* 0x000fe20008410000 */
[----:B------:R-:W-:Y:S01]  /*0be0*/  FMUL.FTZ R13, R14, UR4 ;  /* 0x000000040e0d7c20 */ /* 0x000fe20008410000 */
[----:B------:R-:W-:Y:S01]  /*0bf0*/  FMUL.FTZ R58, R15, UR4 ;  /* 0x000000040f3a7c20 */ /* 0x000fe20008410000 */
[----:B-----5:R-:W-:Y:S01]  /*0c00*/  FMUL.FTZ R24, R28, UR4 ;  /* 0x000000041c187c20 */ /* 0x020fe20008410000 */
[----:B------:R-:W-:Y:S01]  /*0c10*/  FMUL.FTZ R27, R30, UR4 ;  /* 0x000000041e1b7c20 */ /* 0x000fe20008410000 */
[----:B------:R-:W-:Y:S01]  /*0c20*/  FMUL.FTZ R30, R31, UR4 ;  /* 0x000000041f1e7c20 */ /* 0x000fe20008410000 */
[----:B------:R-:W-:Y:S01]  /*0c30*/  FMUL.FTZ R29, R29, UR4 ;  /* 0x000000041d1d7c20 */ /* 0x000fe20008410000 */
[----:B0-----:R-:W-:Y:S01]  /*0c40*/  FMUL.FTZ R28, R32, UR4 ;  /* 0x00000004201c7c20 */ /* 0x001fe20008410000 */
[----:B------:R-:W-:Y:S01]  /*0c50*/  FMUL.FTZ R31, R34, UR4 ;  /* 0x00000004221f7c20 */ /* 0x000fe20008410000 */
[----:B------:R-:W-:Y:S01]  /*0c60*/  FMUL.FTZ R35, R35, UR4 ;  /* 0x0000000423237c20 */ /* 0x000fe20008410000 */
[----:B------:R-:W-:Y:S01]  /*0c70*/  FMUL.FTZ R33, R33, UR4 ;  /* 0x0000000421217c20 */ /* 0x000fe20008410000 */
[----:B------:R-:W-:Y:S01]  /*0c80*/  FMUL.FTZ R14, R16, UR4 ;  /* 0x00000004100e7c20 */ /* 0x000fe20008410000 */
[----:B------:R-:W-:Y:S01]  /*0c90*/  FMUL.FTZ R61, R17, UR4 ;  /* 0x00000004113d7c20 */ /* 0x000fe20008410000 */
[----:B------:R-:W-:Y:S01]  /*0ca0*/  FMUL.FTZ R15, R18, UR4 ;  /* 0x00000004120f7c20 */ /* 0x000fe20008410000 */
[----:B------:R-:W-:Y:S01]  /*0cb0*/  FMUL.FTZ R60, R19, UR4 ;  /* 0x00000004133c7c20 */ /* 0x000fe20008410000 */
        /* <DEDUP_REMOVED lines=9> */
[----:B------:R-:W-:Y:S01]  /*0d50*/  F2FP.BF16.F32.PACK_AB R16, R57, R54 ;  /* 0x000000363910723e */ /* 0x000fe200000010ff */
[----:B------:R-:W-:Y:S01]  /*0d60*/  FMUL.FTZ R45, R45, UR4 ;  /* 0x000000042d2d7c20 */ /* 0x000fe20008410000 */
[----:B------:R-:W-:Y:S01]  /*0d70*/  F2FP.BF16.F32.PACK_AB R17, R56, R55 ;  /* 0x000000373811723e */ /* 0x000fe200000010ff */
[----:B------:R-:W-:Y:S01]  /*0d80*/  FMUL.FTZ R47, R47, UR4 ;  /* 0x000000042f2f7c20 */ /* 0x000fe20008410000 */
[----:B------:R-:W-:Y:S01]  /*0d90*/  F2FP.BF16.F32.PACK_AB R18, R59, R12 ;  /* 0x0000000c3b12723e */ /* 0x000fe200000010ff */
[----:B------:R-:W-:Y:S01]  /*0da0*/  FMUL.FTZ R46, R50, UR4 ;  /* 0x00000004322e7c20 */ /* 0x000fe20008410000 */
[----:B------:R-:W-:Y:S01]  /*0db0*/  F2FP.BF16.F32.PACK_AB R19, R58, R13 ;  /* 0x0000000d3a13723e */ /* 0x000fe200000010ff */
[----:B------:R-:W-:Y:S01]  /*0dc0*/  FMUL.FTZ R48, R8, UR4 ;  /* 0x0000000408307c20 */ /* 0x000fe20008410000 */
[----:B------:R-:W-:Y:S01]  /*0dd0*/  FMUL.FTZ R49, R49, UR4 ;  /* 0x0000000431317c20 */ /* 0x000fe20008410000 */
[----:B------:R-:W-:Y:S01]  /*0de0*/  FMUL.FTZ R51, R51, UR4 ;  /* 0x0000000433337c20 */ /* 0x000fe20008410000 */
[----:B------:R-:W-:Y:S01]  /*0df0*/  FMUL.FTZ R55, R9, UR4 ;  /* 0x0000000409377c20 */ /* 0x000fe20008410000 */
[----:B------:R-:W-:Y:S01]  /*0e00*/  FMUL.FTZ R50, R10, UR4 ;  /* 0x000000040a327c20 */ /* 0x000fe20008410000 */
[----:B------:R-:W-:Y:S01]  /*0e10*/  FMUL.FTZ R57, R11, UR4 ;  /* 0x000000040b397c20 */ /* 0x000fe20008410000 */
[----:B------:R-:W-:Y:S01]  /*0e20*/  F2FP.BF16.F32.PACK_AB R8, R61, R14 ;  /* 0x0000000e3d08723e */ /* 0x000fe200000010ff */
[----:B------:R0:W-:Y:S01]  /*0e30*/  STSM.16.M88.4 [R53+0xc000], R16 ;  /* 0x00c0001035007844 */ /* 0x0001e20000000200 */
[----:B------:R-:W-:-:S02]  /*0e40*/  F2FP.BF16.F32.PACK_AB R9, R60, R15 ;  /* 0x0000000f3c09723e */ /* 0x000fc400000010ff */
[----:B------:R-:W-:Y:S02]  /*0e50*/  F2FP.BF16.F32.PACK_AB R10, R62, R20 ;  /* 0x000000143e0a723e */ /* 0x000fe400000010ff */
[----:B------:R-:W-:Y:S02]  /*0e60*/  F2FP.BF16.F32.PACK_AB R11, R64, R21 ;  /* 0x00000015400b723e */ /* 0x000fe400000010ff */
[----:B------:R-:W-:Y:S01]  /*0e70*/  F2FP.BF16.F32.PACK_AB R14, R29, R24 ;  /* 0x000000181d0e723e */ /* 0x000fe200000010ff */
[----:B------:R-:W-:Y:S01]  /*0e80*/  VIADD R24, R68, 0x40 ;  /* 0x0000004044187836 */ /* 0x000fe20000000000 */
[----:B------:R-:W-:Y:S01]  /*0e90*/  F2FP.BF16.F32.PACK_AB R12, R25, R22 ;  /* 0x00000016190c723e */ /* 0x000fe200000010ff */
[----:B------:R1:W-:Y:S01]  /*0ea0*/  STSM.16.M88.4 [R52], R8 ;  /* 0x0000000834007844 */ /* 0x0003e20000000200 */
[----:B------:R-:W-:Y:S01]  /*0eb0*/  F2FP.BF16.F32.PACK_AB R13, R26, R23 ;  /* 0x000000171a0d723e */ /* 0x000fe200000010ff */
[----:B------:R-:W-:Y:S01]  /*0ec0*/  VIADD R25, R68, 0x20 ;  /* 0x0000002044197836 */ /* 0x000fe20000000000 */
[----:B------:R-:W-:-:S02]  /*0ed0*/  F2FP.BF16.F32.PACK_AB R15, R30, R27 ;  /* 0x0000001b1e0f723e */ /* 0x000fc400000010ff */
[----:B------:R-:W-:Y:S02]  /*0ee0*/  F2FP.BF16.F32.PACK_AB R29, R35, R31 ;  /* 0x0000001f231d723e */ /* 0x000fe400000010ff */
[----:B------:R-:W-:Y:S01]  /*0ef0*/  F2FP.BF16.F32.PACK_AB R28, R33, R28 ;  /* 0x0000001c211c723e */ /* 0x000fe200000010ff */
[----:B------:R1:W-:Y:S01]  /*0f00*/  STSM.16.M88.4 [R53+0xe000], R12 ;  /* 0x00e0000c35007844 */ /* 0x0003e20000000200 */
[----:B------:R-:W-:Y:S02]  /*0f10*/  F2FP.BF16.F32.PACK_AB R30, R37, R32 ;  /* 0x00000020251e723e */ /* 0x000fe400000010ff */
[----:B------:R-:W-:Y:S02]  /*0f20*/  F2FP.BF16.F32.PACK_AB R31, R39, R34 ;  /* 0x00000022271f723e */ /* 0x000fe400000010ff */
[----:B0-----:R-:W-:Y:S02]  /*0f30*/  F2FP.BF16.F32.PACK_AB R16, R41, R36 ;  /* 0x000000242910723e */ /* 0x001fe400000010ff */
        /* <DEDUP_REMOVED lines=8> */
[----:B------:R-:W-:-:S05]  /*0fc0*/  F2FP.BF16.F32.PACK_AB R23, R57, R50 ;  /* 0x000000323917723e */ /* 0x000fca00000010ff */
[----:B------:R1:W-:Y:S01]  /*0fd0*/  STSM.16.M88.4 [R52+0x4000], R20 ;  /* 0x0040001434007844 */ /* 0x0003e20000000200 */
[----:B------:R-:W-:Y:S06]  /*0fe0*/  BAR.SYNC.DEFER_BLOCKING 0x0 ;  /* 0x0000000000007b1d */ /* 0x000fec0000010000 */
[----:B------:R-:W-:Y:S05]  /*0ff0*/  @P2 BRA `(.L_x_3103) ;  /* 0x0000000000742947 */ /* 0x000fea0003800000 */
[----:B------:R-:W-:Y:S01]  /*1000*/  ULDC UR4, c[0x0][0x244] ;  /* 0x0000910000047ab9 */ /* 0x000fe20000000800 */
[----:B------:R-:W-:Y:S01]  /*1010*/  ULDC.64 UR6, c[0x0][0x258] ;  /* 0x0000960000067ab9 */ /* 0x000fe20000000a00 */
[----:B------:R-:W-:Y:S01]  /*1020*/  ISETP.GE.AND P1, PT, R68, UR4, PT ;  /* 0x0000000444007c0c */ /* 0x000fe2000bf26270 */
[----:B-1----:R-:W-:Y:S01]  /*1030*/  IMAD R9, R3, UR6, RZ ;  /* 0x0000000603097c24 */ /* 0x002fe2000f8e02ff */
[----:B------:R-:W0:Y:S01]  /*1040*/  LDS.128 R16, [R6+0x2000] ;  /* 0x0020000006107984 */ /* 0x000e220000000c00 */
[--C-:B------:R-:W-:Y:S02]  /*1050*/  SHF.R.S32.HI R69, RZ, 0x1f, R68.reuse ;  /* 0x0000001fff457819 */ /* 0x100fe40000011444 */
[C---:B------:R-:W-:Y:S01]  /*1060*/  IMAD R23, R0.reuse, UR7, R9 ;  /* 0x0000000700177c24 */ /* 0x040fe2000f8e0209 */
[----:B------:R-:W-:Y:S01]  /*1070*/  ISETP.GE.AND P2, PT, R25, UR4, PT ;  /* 0x0000000419007c0c */ /* 0x000fe2000bf46270 */
[----:B------:R-:W1:Y:S01]  /*1080*/  LDS.128 R8, [R6+0x4000] ;  /* 0x0040000006087984 */ /* 0x000e620000000c00 */
[----:B------:R-:W-:Y:S01]  /*1090*/  IMAD.WIDE.U32 R20, R0, UR6, R68 ;  /* 0x0000000600147c25 */ /* 0x000fe2000f8e0044 */
[----:B------:R-:W-:Y:S01]  /*10a0*/  ULDC.64 UR6, c[0x0][0x260] ;  /* 0x0000980000067ab9 */ /* 0x000fe20000000a00 */
[----:B------:R-:W-:-:S03]  /*10b0*/  ISETP.GE.AND P3, PT, R24, UR4, PT ;  /* 0x0000000418007c0c */ /* 0x000fc6000bf66270 */
[----:B------:R-:W2:Y:S01]  /*10c0*/  @!P1 LDS.128 R12, [R6] ;  /* 0x00000000060c9984 */ /* 0x000ea20000000c00 */
[----:B------:R-:W-:Y:S01]  /*10d0*/  IADD3 R21, R21, R23, RZ ;  /* 0x0000001715157210 */ /* 0x000fe20007ffe0ff */
[----:B------:R-:W-:-:S04]  /*10e0*/  IMAD R23, R5, UR6, RZ ;  /* 0x0000000605177c24 */ /* 0x000fc8000f8e02ff */
[C---:B------:R-:W-:Y:S02]  /*10f0*/  IMAD R23, R2.reuse, UR7, R23 ;  /* 0x0000000702177c24 */ /* 0x040fe4000f8e0217 */
[----:B------:R-:W-:Y:S01]  /*1100*/  IMAD.WIDE.U32 R20, R2, UR6, R20 ;  /* 0x0000000602147c25 */ /* 0x000fe2000f8e0014 */
[----:B------:R-:W-:-:S03]  /*1110*/  ULDC.64 UR6, c[0x0][0x250] ;  /* 0x0000940000067ab9 */ /* 0x000fc60000000a00 */
[----:B------:R-:W-:Y:S02]  /*1120*/  IMAD.IADD R21, R21, 0x1, R23 ;  /* 0x0000000115157824 */ /* 0x000fe400078e0217 */
[----:B------:R-:W-:Y:S02]  /*1130*/  IMAD R23, R67, UR6, RZ ;  /* 0x0000000643177c24 */ /* 0x000fe4000f8e02ff */
[----:B------:R-:W-:-:S04]  /*1140*/  IMAD.WIDE.U32 R20, R66, UR6, R20 ;  /* 0x0000000642147c25 */ /* 0x000fc8000f8e0014 */
[----:B------:R-:W-:Y:S01]  /*1150*/  IMAD R23, R66, UR7, R23 ;  /* 0x0000000742177c24 */ /* 0x000fe2000f8e0217 */
[----:B------:R-:W-:Y:S02]  /*1160*/  ULDC.64 UR6, c[0x0][0x238] ;  /* 0x00008e0000067ab9 */ /* 0x000fe40000000a00 */
[----:B------:R-:W-:Y:S01]  /*1170*/  LEA R22, P4, R20, UR6, 0x1 ;  /* 0x0000000614167c11 */ /* 0x000fe2000f8808ff */
[----:B------:R-:W-:-:S05]  /*1180*/  IMAD.IADD R21, R21, 0x1, R23 ;  /* 0x0000000115157824 */ /* 0x000fca00078e0217 */
[----:B------:R-:W-:-:S05]  /*1190*/  LEA.HI.X R23, R20, UR7, R21, 0x1, P4 ;  /* 0x0000000714177c11 */ /* 0x000fca000a0f0c15 */
[----:B0-----:R0:W-:Y:S04]  /*11a0*/  @!P2 STG.E.128 desc[UR8][R22.64+0x40], R16 ;  /* 0x000040101600a986 */ /* 0x0011e8000c101d08 */
[----:B-1----:R0:W-:Y:S04]  /*11b0*/  @!P3 STG.E.128 desc[UR8][R22.64+0x80], R8 ;  /* 0x000080081600b986 */ /* 0x0021e8000c101d08 */
[----:B--2---:R0:W-:Y:S02]  /*11c0*/  @!P1 STG.E.128 desc[UR8][R22.64], R12 ;  /* 0x0000000c16009986 */ /* 0x0041e4000c101d08 */
.L_x_3103:
[----:B------:R-:W-:Y:S05]  /*11d0*/  BSYNC B0 ;  /* 0x0000000000007941 */ /* 0x000fea0003800000 */
.L_x_3102:
[----:B------:R-:W-:Y:S05]  /*11e0*/  @P0 EXIT ;  /* 0x000000000000094d */ /* 0x000fea0003800000 */
[----:B------:R-:W-:Y:S01]  /*11f0*/  ULDC.64 UR4, c[0x0][0x258] ;  /* 0x0000960000047ab9 */ /* 0x000fe20000000a00 */
[----:B01----:R-:W-:Y:S01]  /*1200*/  IMAD R18, R7, 0x2, R4 ;  /* 0x0000000207127824 */ /* 0x003fe200078e0204 */
[--C-:B------:R-:W-:Y:S01]  /*1210*/  SHF.R.S32.HI R69, RZ, 0x1f, R68.reuse ;  /* 0x0000001fff457819 */ /* 0x100fe20000011444 */
[----:B------:R-:W-:Y:S01]  /*1220*/  IMAD R3, R3, UR4, RZ ;  /* 0x0000000403037c24 */ /* 0x000fe2000f8e02ff */
[----:B------:R-:W-:Y:S01]  /*1230*/  IADD3 R19, P0, R66, 0x40, RZ ;  /* 0x0000004042137810 */ /* 0x000fe20007f1e0ff */
[----:B------:R-:W-:Y:S01]  /*1240*/  ULDC.64 UR6, c[0x0][0x238] ;  /* 0x00008e0000067ab9 */ /* 0x000fe20000000a00 */
[----:B------:R-:W0:Y:S01]  /*1250*/  LDS.128 R12, [R18+0xd000] ;  /* 0x00d00000120c7984 */ /* 0x000e220000000c00 */
[----:B------:R-:W-:-:S03]  /*1260*/  IMAD.WIDE.U32 R6, R0, UR4, R68 ;  /* 0x0000000400067c25 */ /* 0x000fc6000f8e0044 */
[----:B------:R-:W1:Y:S01]  /*1270*/  LDS.128 R8, [R18+0xf000] ;  /* 0x00f0000012087984 */ /* 0x000e620000000c00 */
[----:B------:R-:W-:Y:S01]  /*1280*/  IMAD R3, R0, UR5, R3 ;  /* 0x0000000500037c24 */ /* 0x000fe2000f8e0203 */
[----:B------:R-:W-:Y:S01]  /*1290*/  ULDC.64 UR4, c[0x0][0x260] ;  /* 0x0000980000047ab9 */ /* 0x000fe20000000a00 */
[----:B------:R-:W-:Y:S01]  /*12a0*/  MOV R16, R6 ;  /* 0x0000000600107202 */ /* 0x000fe20000000f00 */
[----:B------:R-:W-:Y:S02]  /*12b0*/  IMAD.X R66, RZ, RZ, R67, P0 ;  /* 0x000000ffff427224 */ /* 0x000fe400000e0643 */
[----:B------:R-:W-:Y:S02]  /*12c0*/  IMAD.IADD R17, R7, 0x1, R3 ;  /* 0x0000000107117824 */ /* 0x000fe400078e0203 */
[----:B------:R-:W-:Y:S02]  /*12d0*/  IMAD R3, R5, UR4, RZ ;  /* 0x0000000405037c24 */ /* 0x000fe4000f8e02ff */
[----:B------:R2:W3:Y:S02]  /*12e0*/  LDS.128 R4, [R18+0x11000] ;  /* 0x0110000012047984 */ /* 0x0004e40000000c00 */
[----:B------:R-:W-:-:S02]  /*12f0*/  IMAD R21, R2, UR5, R3 ;  /* 0x0000000502157c24 */ /* 0x000fc4000f8e0203 */
[----:B------:R-:W-:Y:S01]  /*1300*/  IMAD.WIDE.U32 R2, R2, UR4, R16 ;  /* 0x0000000402027c25 */ /* 0x000fe2000f8e0010 */
[----:B------:R-:W-:-:S03]  /*1310*/  ULDC.64 UR4, c[0x0][0x250] ;  /* 0x0000940000047ab9 */ /* 0x000fc60000000a00 */
[----:B------:R-:W-:Y:S02]  /*1320*/  IMAD.IADD R3, R3, 0x1, R21 ;  /* 0x0000000103037824 */ /* 0x000fe400078e0215 */
[----:B------:R-:W-:Y:S02]  /*1330*/  IMAD R66, R66, UR4, RZ ;  /* 0x0000000442427c24 */ /* 0x000fe4000f8e02ff */
[C---:B------:R-:W-:Y:S01]  /*1340*/  IMAD.WIDE.U32 R2, R19.reuse, UR4, R2 ;  /* 0x0000000413027c25 */ /* 0x040fe2000f8e0002 */
[----:B------:R-:W-:Y:S02]  /*1350*/  ULDC UR4, c[0x0][0x244] ;  /* 0x0000910000047ab9 */ /* 0x000fe40000000800 */
[----:B------:R-:W-:Y:S01]  /*1360*/  ISETP.GE.AND P1, PT, R68, UR4, PT ;  /* 0x0000000444007c0c */ /* 0x000fe2000bf26270 */
[----:B------:R-:W-:Y:S01]  /*1370*/  IMAD R17, R19, UR5, R66 ;  /* 0x0000000513117c24 */ /* 0x000fe2000f8e0242 */
[----:B------:R-:W-:Y:S02]  /*1380*/  ISETP.GE.AND P2, PT, R25, UR4, PT ;  /* 0x0000000419007c0c */ /* 0x000fe4000bf46270 */
[----:B------:R-:W-:Y:S01]  /*1390*/  ISETP.GE.AND P3, PT, R24, UR4, PT ;  /* 0x0000000418007c0c */ /* 0x000fe2000bf66270 */
[----:B------:R-:W-:Y:S01]  /*13a0*/  IMAD.IADD R3, R3, 0x1, R17 ;  /* 0x0000000103037824 */ /* 0x000fe200078e0211 */
[----:B------:R-:W-:-:S04]  /*13b0*/  LEA R16, P0, R2, UR6, 0x1 ;  /* 0x0000000602107c11 */ /* 0x000fc8000f8008ff */
[----:B------:R-:W-:-:S05]  /*13c0*/  LEA.HI.X R17, R2, UR7, R3, 0x1, P0 ;  /* 0x0000000702117c11 */ /* 0x000fca00080f0c03 */
[----:B0-----:R2:W-:Y:S04]  /*13d0*/  @!P1 STG.E.128 desc[UR8][R16.64], R12 ;  /* 0x0000000c10009986 */ /* 0x0015e8000c101d08 */
[----:B-1----:R2:W-:Y:S01]  /*13e0*/  @!P2 STG.E.128 desc[UR8][R16.64+0x40], R8 ;  /* 0x000040081000a986 */ /* 0x0025e2000c101d08 */
[----:B------:R-:W-:Y:S05]  /*13f0*/  @P3 EXIT ;  /* 0x000000000000394d */ /* 0x000fea0003800000 */
[----:B---3--:R-:W-:Y:S01]  /*1400*/  STG.E.128 desc[UR8][R16.64+0x80], R4 ;  /* 0x0000800410007986 */ /* 0x008fe2000c101d08 */
[----:B------:R-:W-:Y:S05]  /*1410*/  EXIT ;  /* 0x000000000000794d */ /* 0x000fea0003800000 */
.L_x_3104:
        /* <DEDUP_REMOVED lines=14> */
.L_x_3317:


//--------------------- .text._ZN7cutlass13device_kernelIN5flash32FlashAttnBwdPostprocessConvertdQIN4cute5tupleIJNS3_1CILi64EEENS5_ILi96EEEEEENS_10bfloat16_tEfNS_4arch4Sm90ELi256ENS3_8TiledMMAINS3_8MMA_AtomIJNS3_4SM904GMMA27MMA_64x16x16_F32BF16BF16_SSILNSF_5MajorE0ELSH_1ELNSF_7ScaleInE1ELSI_1EEEEEENS3_6LayoutINS4_IJNS5_ILi1EEENS5_ILi2EEESM_EEENS4_IJNS5_ILi0EEESM_SP_EEEEENS4_IJNS3_10UnderscoreESS_SS_EEEEELb0EEEEEvNT_6ParamsE --------------------------
	.section	.text._ZN7cutlass13device_kernelIN5flash32FlashAttnBwdPostprocessConvertdQIN4cute5tupleIJNS3_1CILi64EEENS5_ILi96EEEEEENS_10bfloat16_tEfNS_4arch4Sm90ELi256ENS3_8TiledMMAINS3_8MMA_AtomIJNS3_4SM904GMMA27MMA_64x16x16_F32BF16BF16_SSILNSF_5MajorE0ELSH_1ELNSF_7ScaleInE1ELSI_1EEEEEENS3_6LayoutINS4_IJNS5_ILi1EEENS5_ILi2EEESM_EEENS4_IJNS5_ILi0EEESM_SP_EEEEENS4_IJNS3_10UnderscoreESS_SS_EEEEELb0EEEEEvNT_6ParamsE,"ax",@progbits
	.align	128
.text._ZN7cutlass13device_kernelIN5flash32FlashAttnBwdPostprocessConvertdQIN4cute5tupleIJNS3_1CILi64EEENS5_ILi96EEEEEENS_10bfloat16_tEfNS_4arch4Sm90ELi256ENS3_8TiledMMAINS3_8MMA_AtomIJNS3_4SM904GMMA27MMA_64x16x16_F32BF16BF16_SSILNSF_5MajorE0ELSH_1ELNSF_7ScaleInE1ELSI_1EEEEEENS3_6LayoutINS4_IJNS5_ILi1EEENS5_ILi2EEESM_EEENS4_IJNS5_ILi0EEESM_SP_EEEEENS4_IJNS3_10UnderscoreESS_SS_EEEEELb0EEEEEvNT_6ParamsE:
        .type           _ZN7cutlass13device_kernelIN5flash32FlashAttnBwdPostprocessConvertdQIN4cute5tupleIJNS3_1CILi64EEENS5_ILi96EEEEEENS_10bfloat16_tEfNS_4arch4Sm90ELi256ENS3_8TiledMMAINS3_8MMA_AtomIJNS3_4SM904GMMA27MMA_64x16x16_F32BF16BF16_SSILNSF_5MajorE0ELSH_1ELNSF_7ScaleInE1ELSI_1EEEEEENS3_6LayoutINS4_IJNS5_ILi1EEENS5_ILi2EEESM_EEENS4_IJNS5_ILi0EEESM_SP_EEEEENS4_IJNS3_10UnderscoreESS_SS_EEEEELb0EEEEEvNT_6ParamsE,@function
        .size           _ZN7cutlass13device_kernelIN5flash32FlashAttnBwdPostprocessConvertdQIN4cute5tupleIJNS3_1CILi64EEENS5_ILi96EEEEEENS_10bfloat16_tEfNS_4arch4Sm90ELi256ENS3_8TiledMMAINS3_8MMA_AtomIJNS3_4SM904GMMA27MMA_64x16x16_F32BF16BF16_SSILNSF_5MajorE0ELSH_1ELNSF_7ScaleInE1ELSI_1EEEEEENS3_6LayoutINS4_IJNS5_ILi1EEENS5_ILi2EEESM_EEENS4_IJNS5_ILi0EEESM_SP_EEEEENS4_IJNS3_10UnderscoreESS_SS_EEEEELb0EEEEEvNT_6ParamsE,(.L_x_3318 - _ZN7cutlass13device_kernelIN5flash32FlashAttnBwdPostprocessConvertdQIN4cute5tupleIJNS3_1CILi64EEENS5_ILi96EEEEEENS_10bfloat16_tEfNS_4arch4Sm90ELi256ENS3_8TiledMMAINS3_8MMA_AtomIJNS3_4SM904GMMA27MMA_64x16x16_F32BF16BF16_SSILNSF_5MajorE0ELSH_1ELNSF_7ScaleInE1ELSI_1EEEEEENS3_6LayoutINS4_IJNS5_ILi1EEENS5_ILi2EEESM_EEENS4_IJNS5_ILi0EEESM_SP_EEEEENS4_IJNS3_10UnderscoreESS_SS_EEEEELb0EEEEEvNT_6ParamsE)
        .other          _ZN7cutlass13device_kernelIN5flash32FlashAttnBwdPostprocessConvertdQIN4cute5tupleIJNS3_1CILi64EEENS5_ILi96EEEEEENS_10bfloat16_tEfNS_4arch4Sm90ELi256ENS3_8TiledMMAINS3_8MMA_AtomIJNS3_4SM904GMMA27MMA_64x16x16_F32BF16BF16_SSILNSF_5MajorE0ELSH_1ELNSF_7ScaleInE1ELSI_1EEEEEENS3_6LayoutINS4_IJNS5_ILi1EEENS5_ILi2EEESM_EEENS4_IJNS5_ILi0EEESM_SP_EEEEENS4_IJNS3_10UnderscoreESS_SS_EEEEELb0EEEEEvNT_6ParamsE,@"STO_CUDA_ENTRY STV_DEFAULT"
_ZN7cutlass13device_kernelIN5flash32FlashAttnBwdPostprocessConvertdQIN4cute5tupleIJNS3_1CILi64EEENS5_ILi96EEEEEENS_10bfloat16_tEfNS_4arch4Sm90ELi256ENS3_8TiledMMAINS3_8MMA_AtomIJNS3_4SM904GMMA27MMA_64x16x16_F32BF16BF16_SSILNSF_5MajorE0ELSH_1ELNSF_7ScaleInE1ELSI_1EEEEEENS3_6LayoutINS4_IJNS5_ILi1EEENS5_ILi2EEESM_EEENS4_IJNS5_ILi0EEESM_SP_EEEEENS4_IJNS3_10UnderscoreESS_SS_EEEEELb0EEEEEvNT_6ParamsE:
        /* <DEDUP_REMOVED lines=26> */
.L_x_3105:
        /* <DEDUP_REMOVED lines=14> */
[----:B------:R-:W-:-:S04]  /*0280*/  @P1 IMAD R3, R6, 0x1800, RZ ;  /* 0x0000180006031824 */ /* 0x000fc800078e02ff */
[--C-:B------:R-:W-:Y:S01]  /*0290*/  @P1 IMAD.MOV.U32 R12, RZ, RZ, R3.reuse ;  /* 0x000000ffff0c1224 */ /* 0x100fe200078e0003 */
[----:B------:R-:W-:-:S04]  /*02a0*/  @P1 SHF.R.S32.HI R13, RZ, 0x1f, R3 ;  /* 0x0000001fff0d1819 */ /* 0x000fc80000011403 */
[C---:B------:R-:W-:Y:S02]  /*02b0*/  IADD3 R14, P2, R15.reuse, R12, RZ ;  /* 0x0000000c0f0e7210 */ /* 0x040fe40007f5e0ff */
[----:B0-----:R-:W-:Y:S02]  /*02c0*/  SHF.R.S32.HI R5, RZ, 0x1f, R2 ;  /* 0x0000001fff057819 */ /* 0x001fe40000011402 */
[----:B------:R-:W-:Y:S02]  /*02d0*/  LEA.HI.X.SX32 R15, R15, R13, 0x1, P2 ;  /* 0x0000000d0f0f7211 */ /* 0x000fe400010f0eff */
[----:B------:R-:W0:Y:S01]  /*02e0*/  LDC.64 R12, c[0x0][0x210] ;  /* 0x00008400ff0c7b82 */ /* 0x000e220000000a00 */
[-C--:B-1----:R-:W-:Y:S02]  /*02f0*/  IMAD R3, R5, R16.reuse, RZ ;  /* 0x0000001005037224 */ /* 0x082fe400078e02ff */
[----:B------:R-:W-:-:S04]  /*0300*/  IMAD.WIDE.U32 R14, R2, R16, R14 ;  /* 0x00000010020e7225 */ /* 0x000fc800078e000e */
[----:B------:R-:W-:Y:S01]  /*0310*/  IMAD R17, R2, R17, R3 ;  /* 0x0000001102117224 */ /* 0x000fe200078e0203 */
[----:B------:R-:W-:Y:S02]  /*0320*/  SHF.R.S32.HI R3, RZ, 0x1f, R0 ;  /* 0x0000001fff037819 */ /* 0x000fe40000011400 */
[----:B------:R-:W-:Y:S01]  /*0330*/  SEL R0, R0, RZ, !P0 ;  /* 0x000000ff00007207 */ /* 0x000fe20004000000 */
[----:B------:R-:W-:Y:S01]  /*0340*/  IMAD.IADD R15, R15, 0x1, R17 ;  /* 0x000000010f0f7824 */ /* 0x000fe200078e0211 */
[----:B------:R-:W-:Y:S02]  /*0350*/  SEL R3, R3, RZ, !P0 ;  /* 0x000000ff03037207 */ /* 0x000fe40004000000 */
[----:B--2---:R-:W-:-:S03]  /*0360*/  ISETP.NE.AND P0, PT, R36, RZ, PT ;  /* 0x000000ff2400720c */ /* 0x004fc60003f05270 */
[----:B----4-:R-:W-:-:S04]  /*0370*/  IMAD R6, R3, R10, RZ ;  /* 0x0000000a03067224 */ /* 0x010fc800078e02ff */
[C---:B------:R-:W-:Y:S02]  /*0380*/  IMAD R17, R0.reuse, R11, R6 ;  /* 0x0000000b00117224 */ /* 0x040fe400078e0206 */
[----:B------:R-:W-:-:S04]  /*0390*/  IMAD.WIDE.U32 R10, R0, R10, R14 ;  /* 0x0000000a000a7225 */ /* 0x000fc800078e000e */
[----:B------:R-:W-:Y:S01]  /*03a0*/  IMAD.IADD R6, R11, 0x1, R17 ;  /* 0x000000010b067824 */ /* 0x000fe200078e0211 */
[----:B0-----:R-:W-:-:S04]  /*03b0*/  LEA R12, P2, R10, R12, 0x2 ;  /* 0x0000000c0a0c7211 */ /* 0x001fc800078410ff */
        /* <DEDUP_REMOVED lines=18> */
.L_x_3108:
[----:B------:R-:W-:Y:S01]  /*04e0*/  @P0 ELECT P2, URZ, PT ;  /* 0x00000000003f082f */ /* 0x000fe20003840000 */
[----:B------:R1:W-:-:S12]  /*04f0*/  UBLKCP.S.G [UR6], [UR4], UR10 ;  /* 0x00000006040073ba */ /* 0x0003d8000800020a */
[----:B------:R-:W-:Y:S02]  /*0500*/  @P2 PLOP3.LUT P0, PT, P2, PT, PT, 0x8, 0x0 ;  /* 0x000000000000281c */ /* 0x000fe4000170e170 */
[----:B------:R-:W-:-:S11]  /*0510*/  PLOP3.LUT P2, PT, PT, PT, PT, 0x8, 0x0 ;  /* 0x000000000000781c */ /* 0x000fd60003f4e170 */
[----:B-1----:R-:W-:Y:S05]  /*0520*/  @P0 BRA.U.ANY `(.L_x_3108) ;  /* 0xfffffffd00ec0947 */ /* 0x002fea000393ffff */
.L_x_3107:
[----:B------:R-:W-:Y:S05]  /*0530*/  BSYNC B0 ;  /* 0x0000000000007941 */ /* 0x000fea0003800000 */
.L_x_3106:
[----:B------:R-:W-:Y:S01]  /*0540*/  BAR.SYNC.DEFER_BLOCKING 0x0 ;  /* 0x0000000000007b1d */ /* 0x000fe20000010000 */
[----:B------:R-:W-:Y:S02]  /*0550*/  MOV R6, 0x400 ;  /* 0x0000040000067802 */ /* 0x000fe40000000f00 */
[----:B------:R-:W-:Y:S02]  /*0560*/  CS2R R34, SRZ ;  /* 0x0000000000227805 */ /* 0x000fe4000001ff00 */
[----:B------:R-:W-:Y:S01]  /*0570*/  SHF.L.U32 R11, RZ, 0x1f, RZ ;  /* 0x0000001fff0b7819 */ /* 0x000fe200000006ff */
[--C-:B------:R-:W-:Y:S01]  /*0580*/  @P1 IMAD.MOV.U32 R34, RZ, RZ, R9.reuse ;  /* 0x000000ffff221224 */ /* 0x100fe200078e0009 */
[----:B------:R-:W-:Y:S02]  /*0590*/  LEA R6, R19, R6, 0x18 ;  /* 0x0000000613067211 */ /* 0x000fe400078ec0ff */
[----:B------:R-:W-:-:S07]  /*05a0*/  @P1 SHF.R.S32.HI R35, RZ, 0x1f, R9 ;  /* 0x0000001fff231819 */ /* 0x000fce0000011409 */
.L_x_3109:
[----:B-1----:R1:W2:Y:S02]  /*05b0*/  SYNCS.PHASECHK.TRANS64.TRYWAIT P0, [R6+URZ+0x9000], R11 ;  /* 0x0090000b060075a7 */ /* 0x0022a4000800017f */
[----:B--2---:R-:W-:Y:S05]  /*05c0*/  @!P0 NANOSLEEP.SYNCS 0x989680 ;  /* 0x009896800000895d */ /* 0x004fea0003900000 */
[----:B------:R-:W2:Y:S02]  /*05d0*/  @!P0 SYNCS.PHASECHK.TRANS64 P0, [R6+URZ+0x9000], R11 ;  /* 0x0090000b060085a7 */ /* 0x000ea4000800007f */
[----:B--2---:R-:W-:Y:S05]  /*05e0*/  @!P0 BRA `(.L_x_3109) ;  /* 0xfffffffc00f08947 */ /* 0x004fea000383ffff */
[----:B------:R-:W-:Y:S01]  /*05f0*/  SHF.R.S32.HI R41, RZ, 0x1f, R36 ;  /* 0x0000001fff297819 */ /* 0x000fe20000011424 */
[----:B------:R-:W-:Y:S01]  /*0600*/  ULDC UR4, c[0x0][0x268] ;  /* 0x00009a0000047ab9 */ /* 0x000fe20000000800 */
[----:B------:R-:W-:Y:S02]  /*0610*/  VIADDMNMX R32, R32, -R7, 0x40, PT ;  /* 0x0000004020207446 */ /* 0x000fe40003800907 */
[CC--:B------:R-:W-:Y:S02]  /*0620*/  LEA.HI R12, R41.reuse, R36.reuse, RZ, 0x4 ;  /* 0x00000024290c7211 */ /* 0x0c0fe400078f20ff */
[----:B0-----:R-:W-:Y:S02]  /*0630*/  LEA.HI R8, R41, R36, RZ, 0x7 ;  /* 0x0000002429087211 */ /* 0x001fe400078f38ff */
[----:B-1----:R-:W-:Y:S02]  /*0640*/  LOP3.LUT R11, R12, 0xfffffff0, RZ, 0xc0, !PT ;  /* 0xfffffff00c0b7812 */ /* 0x002fe400078ec0ff */
[----:B------:R-:W-:-:S02]  /*0650*/  LOP3.LUT R9, R8, 0x3fffff80, RZ, 0xc0, !PT ;  /* 0x3fffff8008097812 */ /* 0x000fc400078ec0ff */
[----:B------:R-:W-:Y:S01]  /*0660*/  SHF.R.S32.HI R20, RZ, 0x7, R8 ;  /* 0x00000007ff147819 */ /* 0x000fe20000011408 */
[C---:B------:R-:W-:Y:S01]  /*0670*/  IMAD.IADD R16, R36.reuse, 0x1, -R11 ;  /* 0x0000000124107824 */ /* 0x040fe200078e0a0b */
[----:B------:R-:W-:Y:S01]  /*0680*/  SHF.R.S32.HI R37, RZ, 0x4, R12 ;  /* 0x00000004ff257819 */ /* 0x000fe2000001140c */
[----:B------:R-:W-:-:S03]  /*0690*/  IMAD.IADD R9, R36, 0x1, -R9 ;  /* 0x0000000124097824 */ /* 0x000fc600078e0a09 */
[----:B------:R-:W-:Y:S01]  /*06a0*/  SHF.R.S32.HI R39, RZ, 0x1f, R16 ;  /* 0x0000001fff277819 */ /* 0x000fe20000011410 */
[----:B------:R-:W-:-:S03]  /*06b0*/  IMAD R9, R20, 0x300, R9 ;  /* 0x0000030014097824 */ /* 0x000fc600078e0209 */
[-C--:B------:R-:W-:Y:S01]  /*06c0*/  LEA.HI R7, R39, R16.reuse, RZ, 0x3 ;  /* 0x0000001027077211 */ /* 0x080fe200078f18ff */
[----:B------:R-:W-:Y:S01]  /*06d0*/  IMAD.SHL.U32 R9, R9, 0x4, RZ ;  /* 0x0000000409097824 */ /* 0x000fe200078e00ff */
[----:B------:R-:W-:-:S03]  /*06e0*/  LEA.HI R39, R39, R16, RZ, 0x2 ;  /* 0x0000001027277211 */ /* 0x000fc600078f10ff */
[----:B------:R-:W-:Y:S01]  /*06f0*/  IMAD.SHL.U32 R18, R7, 0x10, RZ ;  /* 0x0000001007127824 */ /* 0x000fe200078e00ff */
[----:B------:R-:W-:Y:S01]  /*0700*/  LEA.HI R7, R12, R37, RZ, 0x1 ;  /* 0x000000250c077211 */ /* 0x000fe200078f08ff */
[----:B------:R-:W-:Y:S01]  /*0710*/  IMAD R44, R9, 0x4, R6 ;  /* 0x00000004092c7824 */ /* 0x000fe200078e0206 */
[C---:B------:R-:W-:Y:S01]  /*0720*/  LOP3.LUT R17, R39.reuse, 0xffffffc, RZ, 0xc0, !PT ;  /* 0x0ffffffc27117812 */ /* 0x040fe200078ec0ff */
[----:B------:R-:W-:Y:S01]  /*0730*/  IMAD.SHL.U32 R39, R39, 0x10, RZ ;  /* 0x0000001027277824 */ /* 0x000fe200078e00ff */
[----:B------:R-:W-:Y:S02]  /*0740*/  LOP3.LUT R21, R18, 0x7fffff80, RZ, 0xc0, !PT ;  /* 0x7fffff8012157812 */ /* 0x000fe400078ec0ff */
[----:B------:R-:W-:Y:S01]  /*0750*/  LOP3.LUT R22, R7, 0xfffffffe, RZ, 0xc0, !PT ;  /* 0xfffffffe07167812 */ /* 0x000fe200078ec0ff */
[----:B------:R-:W0:Y:S01]  /*0760*/  LDS.128 R8, [R44] ;  /* 0x000000002c087984 */ /* 0x000e220000000c00 */
[----:B------:R-:W-:Y:S01]  /*0770*/  IMAD.IADD R33, R16, 0x1, -R17 ;  /* 0x0000000110217824 */ /* 0x000fe200078e0a11 */
[-C--:B------:R-:W-:Y:S01]  /*0780*/  LEA.HI R7, R41, R36.reuse, RZ, 0x5 ;  /* 0x0000002429077211 */ /* 0x080fe200078f28ff */
[----:B------:R-:W-:Y:S01]  /*0790*/  IMAD R24, R20, 0x400, R21 ;  /* 0x0000040014187824 */ /* 0x000fe200078e0215 */
[----:B------:R-:W1:Y:S01]  /*07a0*/  LDS.128 R12, [R44+0x800] ;  /* 0x000800002c0c7984 */ /* 0x000e620000000c00 */
[----:B------:R-:W-:Y:S01]  /*07b0*/  IMAD.IADD R37, R37, 0x1, -R22 ;  /* 0x0000000125257824 */ /* 0x000fe200078e0a16 */
[--C-:B------:R-:W-:Y:S01]  /*07c0*/  SHF.R.S32.HI R38, RZ, 0x5, R7.reuse ;  /* 0x00000005ff267819 */ /* 0x100fe20000011407 */
[----:B------:R-:W-:Y:S01]  /*07d0*/  IMAD R33, R33, 0x10, R24 ;  /* 0x0000001021217824 */ /* 0x000fe200078e0218 */
[----:B------:R-:W2:Y:S01]  /*07e0*/  LDS.128 R16, [R44+0x1000] ;  /* 0x001000002c107984 */ /* 0x000ea20000000c00 */
[----:B------:R-:W-:Y:S01]  /*07f0*/  SHF.R.S32.HI R43, RZ, 0x1f, R7 ;  /* 0x0000001fff2b7819 */ /* 0x000fe20000011407 */
[----:B------:R-:W-:Y:S01]  /*0800*/  IMAD.SHL.U32 R40, R37, 0x8, RZ ;  /* 0x0000000825287824 */ /* 0x000fe200078e00ff */
[----:B------:R-:W-:Y:S01]  /*0810*/  LEA.HI R41, R41, R36, RZ, 0x2 ;  /* 0x0000002429297211 */ /* 0x000fe200078f10ff */
[----:B------:R-:W3:Y:S01]  /*0820*/  LDS.128 R20, [R44+0x1800] ;  /* 0x001800002c147984 */ /* 0x000ee20000000c00 */
[----:B------:R-:W-:Y:S01]  /*0830*/  LEA.HI R43, R43, R38, RZ, 0x2 ;  /* 0x000000262b2b7211 */ /* 0x000fe200078f10ff */
[----:B------:R-:W-:Y:S01]  /*0840*/  IMAD.SHL.U32 R37, R37, 0x40, RZ ;  /* 0x0000004025257824 */ /* 0x000fe200078e00ff */
[--C-:B------:R-:W-:Y:S01]  /*0850*/  SHF.R.S32.HI R7, RZ, 0x2, R41.reuse ;  /* 0x00000002ff077819 */ /* 0x100fe20000011429 */
[----:B------:R-:W4:Y:S01]  /*0860*/  LDS.128 R24, [R44+0x2000] ;  /* 0x002000002c187984 */ /* 0x000f220000000c00 */
[----:B------:R-:W-:-:S02]  /*0870*/  SHF.R.S32.HI R42, RZ, 0x1f, R41 ;  /* 0x0000001fff2a7819 */ /* 0x000fc40000011429 */
[----:B------:R-:W-:Y:S01]  /*0880*/  LOP3.LUT R39, R39, 0x40, RZ, 0xc0, !PT ;  /* 0x0000004027277812 */ /* 0x000fe200078ec0ff */
[----:B------:R5:W4:Y:S01]  /*0890*/  LDS.128 R28, [R44+0x2800] ;  /* 0x002800002c1c7984 */ /* 0x000b220000000c00 */
[----:B------:R-:W-:Y:S02]  /*08a0*/  LOP3.LUT R43, R43, 0x7ffffc, RZ, 0xc0, !PT ;  /* 0x007ffffc2b2b7812 */ /* 0x000fe400078ec0ff */
[----:B------:R-:W-:Y:S02]  /*08b0*/  LEA.HI R42, R42, R7, RZ, 0x2 ;  /* 0x000000072a2a7211 */ /* 0x000fe400078f10ff */
[----:B------:R-:W-:Y:S02]  /*08c0*/  LOP3.LUT R40, R39, 0x8, R40, 0xf8, !PT ;  /* 0x0000000827287812 */ /* 0x000fe400078ef828 */
[----:B------:R-:W-:Y:S01]  /*08d0*/  LOP3.LUT R41, R41, 0xfffffffc, RZ, 0xc0, !PT ;  /* 0xfffffffc29297812 */ /* 0x000fe200078ec0ff */
[----:B-----5:R-:W-:Y:S01]  /*08e0*/  IMAD.IADD R44, R38, 0x1, -R43 ;  /* 0x00000001262c7824 */ /* 0x020fe200078e0a2b */
[----:B------:R-:W-:-:S02]  /*08f0*/  SHF.R.U32.HI R39, RZ, 0x3, R39 ;  /* 0x00000003ff277819 */ /* 0x000fc40000011627 */
[----:B------:R-:W-:Y:S01]  /*0900*/  LOP3.LUT R42, R42, 0xffffffc, RZ, 0xc0, !PT ;  /* 0x0ffffffc2a2a7812 */ /* 0x000fe200078ec0ff */
[----:B------:R-:W-:Y:S01]  /*0910*/  IMAD.IADD R36, R36, 0x1, -R41 ;  /* 0x0000000124247824 */ /* 0x000fe200078e0a29 */
[----:B------:R-:W-:Y:S01]  /*0920*/  LOP3.LUT R39, R40, R39, RZ, 0x3c, !PT ;  /* 0x0000002728277212 */ /* 0x000fe200078e3cff */
[----:B------:R-:W-:Y:S01]  /*0930*/  IMAD R44, R44, 0x100, R33 ;  /* 0x000001002c2c7824 */ /* 0x000fe200078e0221 */
[C---:B------:R-:W-:Y:S01]  /*0940*/  ISETP.GE.AND P0, PT, R7.reuse, R32, PT ;  /* 0x000000200700720c */ /* 0x040fe20003f06270 */
[----:B------:R-:W-:Y:S02]  /*0950*/  IMAD.IADD R41, R7, 0x1, -R42 ;  /* 0x0000000107297824 */ /* 0x000fe400078e0a2a */
[----:B------:R-:W-:Y:S02]  /*0960*/  IMAD.IADD R33, R39, 0x1, R44 ;  /* 0x0000000127217824 */ /* 0x000fe400078e022c */
[----:B------:R-:W-:Y:S02]  /*0970*/  IMAD R32, R38, 0x8, R41 ;  /* 0x0000000826207824 */ /* 0x000fe400078e0229 */
[----:B0-----:R-:W-:Y:S01]  /*0980*/  FMUL.FTZ R39, R9, UR4 ;  /* 0x0000000409277c20 */ /* 0x001fe20008410000 */
[----:B------:R-:W-:Y:S01]  /*0990*/  FMUL.FTZ R9, R10, UR4 ;  /* 0x000000040a097c20 */ /* 0x000fe20008410000 */
[----:B------:R-:W-:Y:S01]  /*09a0*/  FMUL.FTZ R38, R11, UR4 ;  /* 0x000000040b267c20 */ /* 0x000fe20008410000 */
[----:B-1----:R-:W-:Y:S01]  /*09b0*/  FMUL.FTZ R10, R12, UR4 ;  /* 0x000000040c0a7c20 */ /* 0x002fe20008410000 */
[----:B------:R-:W-:Y:S01]  /*09c0*/  FMUL.FTZ R11, R14, UR4 ;  /* 0x000000040e0b7c20 */ /* 0x000fe20008410000 */
[----:B------:R-:W-:Y:S01]  /*09d0*/  FMUL.FTZ R14, R15, UR4 ;  /* 0x000000040f0e7c20 */ /* 0x000fe20008410000 */
[----:B------:R-:W-:Y:S01]  /*09e0*/  FMUL.FTZ R13, R13, UR4 ;  /* 0x000000040d0d7c20 */ /* 0x000fe20008410000 */
[----:B--2---:R-:W-:Y:S01]  /*09f0*/  FMUL.FTZ R12, R16, UR4 ;  /* 0x00000004100c7c20 */ /* 0x004fe20008410000 */
[----:B------:R-:W-:Y:S01]  /*0a00*/  FMUL.FTZ R15, R18, UR4 ;  /* 0x00000004120f7c20 */ /* 0x000fe20008410000 */
[----:B------:R-:W-:Y:S01]  /*0a10*/  FMUL.FTZ R18, R19, UR4 ;  /* 0x0000000413127c20 */ /* 0x000fe20008410000 */
[----:B------:R-:W-:Y:S01]  /*0a20*/  F2FP.BF16.F32.PACK_AB R11, R14, R11 ;  /* 0x0000000b0e0b723e */ /* 0x000fe200000010ff */
[----:B---3--:R-:W-:Y:S01]  /*0a30*/  FMUL.FTZ R16, R20, UR4 ;  /* 0x0000000414107c20 */ /* 0x008fe20008410000 */
[----:B------:R-:W-:Y:S01]  /*0a40*/  FMUL.FTZ R21, R21, UR4 ;  /* 0x0000000415157c20 */ /* 0x000fe20008410000 */
[----:B------:R-:W-:Y:S01]  /*0a50*/  FMUL.FTZ R19, R22, UR4 ;  /* 0x0000000416137c20 */ /* 0x000fe20008410000 */
[----:B------:R-:W-:Y:S01]  /*0a60*/  FMUL.FTZ R40, R23, UR4 ;  /* 0x0000000417287c20 */ /* 0x000fe20008410000 */
[----:B------:R-:W-:Y:S01]  /*0a70*/  F2FP.BF16.F32.PACK_AB R10, R13, R10 ;  /* 0x0000000a0d0a723e */ /* 0x000fe200000010ff */
[----:B------:R-:W-:Y:S01]  /*0a80*/  FMUL.FTZ R8, R8, UR4 ;  /* 0x0000000408087c20 */ /* 0x000fe20008410000 */
[----:B------:R-:W-:Y:S01]  /*0a90*/  F2FP.BF16.F32.PACK_AB R14, R21, R16 ;  /* 0x00000010150e723e */ /* 0x000fe200000010ff */
[----:B----4-:R-:W-:Y:S01]  /*0aa0*/  FMUL.FTZ R20, R24, UR4 ;  /* 0x0000000418147c20 */ /* 0x010fe20008410000 */
[----:B------:R-:W-:Y:S01]  /*0ab0*/  LEA.HI R16, R36, R36, RZ, 0x1 ;  /* 0x0000002424107211 */ /* 0x000fe200078f08ff */
[----:B------:R-:W-:Y:S01]  /*0ac0*/  FMUL.FTZ R25, R25, UR4 ;  /* 0x0000000419197c20 */ /* 0x000fe20008410000 */
[----:B------:R-:W-:Y:S01]  /*0ad0*/  F2FP.BF16.F32.PACK_AB R13, R18, R15 ;  /* 0x0000000f120d723e */ /* 0x000fe200000010ff */
[----:B------:R-:W-:Y:S01]  /*0ae0*/  FMUL.FTZ R17, R17, UR4 ;  /* 0x0000000411117c20 */ /* 0x000fe20008410000 */
[----:B------:R-:W-:Y:S01]  /*0af0*/  FMUL.FTZ R23, R28, UR4 ;  /* 0x000000041c177c20 */ /* 0x000fe20008410000 */
[----:B------:R-:W-:Y:S01]  /*0b00*/  F2FP.BF16.F32.PACK_AB R15, R40, R19 ;  /* 0x00000013280f723e */ /* 0x000fe200000010ff */
[----:B------:R-:W-:-:S02]  /*0b10*/  IMAD.SHL.U32 R36, R36, 0x8, RZ ;  /* 0x0000000824247824 */ /* 0x000fc400078e00ff */
[----:B------:R-:W-:Y:S01]  /*0b20*/  FMUL.FTZ R22, R26, UR4 ;  /* 0x000000041a167c20 */ /* 0x000fe20008410000 */
[----:B------:R-:W-:Y:S02]  /*0b30*/  IMAD.SHL.U32 R18, R16, 0x200, RZ ;  /* 0x0000020010127824 */ /* 0x000fe400078e00ff */
[----:B------:R-:W-:Y:S01]  /*0b40*/  FMUL.FTZ R27, R27, UR4 ;  /* 0x000000041b1b7c20 */ /* 0x000fe20008410000 */
[----:B------:R-:W-:Y:S01]  /*0b50*/  FMUL.FTZ R28, R29, UR4 ;  /* 0x000000041d1c7c20 */ /* 0x000fe20008410000 */
[----:B------:R-:W-:Y:S01]  /*0b60*/  FMUL.FTZ R24, R30, UR4 ;  /* 0x000000041e187c20 */ /* 0x000fe20008410000 */
[----:B------:R-:W-:Y:S01]  /*0b70*/  FMUL.FTZ R31, R31, UR4 ;  /* 0x000000041f1f7c20 */ /* 0x000fe20008410000 */
[----:B------:R-:W-:Y:S01]  /*0b80*/  LOP3.LUT R19, R37, 0x40, RZ, 0xc0, !PT ;  /* 0x0000004025137812 */ /* 0x000fe200078ec0ff */
[----:B------:R-:W-:Y:S01]  /*0b90*/  IMAD R33, R33, 0x2, R6 ;  /* 0x0000000221217824 */ /* 0x000fe200078e0206 */
[----:B------:R-:W-:Y:S02]  /*0ba0*/  F2FP.BF16.F32.PACK_AB R8, R39, R8 ;  /* 0x000000082708723e */ /* 0x000fe400000010ff */
[----:B------:R-:W-:-:S02]  /*0bb0*/  F2FP.BF16.F32.PACK_AB R9, R38, R9 ;  /* 0x000000092609723e */ /* 0x000fc400000010ff */
[----:B------:R-:W-:Y:S02]  /*0bc0*/  F2FP.BF16.F32.PACK_AB R16, R25, R20 ;  /* 0x000000141910723e */ /* 0x000fe400000010ff */
[----:B------:R-:W-:Y:S01]  /*0bd0*/  F2FP.BF16.F32.PACK_AB R12, R17, R12 ;  /* 0x0000000c110c723e */ /* 0x000fe200000010ff */
[----:B------:R0:W-:Y:S01]  /*0be0*/  STSM.16.M88.4 [R33+0x6000], R8 ;  /* 0x0060000821007844 */ /* 0x0001e20000000200 */
[----:B------:R-:W-:Y:S02]  /*0bf0*/  LOP3.LUT R21, R18, 0xfffffc00, RZ, 0xc0, !PT ;  /* 0xfffffc0012157812 */ /* 0x000fe400078ec0ff */
[----:B------:R-:W-:Y:S01]  /*0c00*/  LOP3.LUT R20, R19, 0x8, R36, 0xf8, !PT ;  /* 0x0000000813147812 */ /* 0x000fe200078ef824 */
[----:B------:R0:W-:Y:S01]  /*0c10*/  STSM.16.M88.4 [R33+0x7000], R12 ;  /* 0x0070000c21007844 */ /* 0x0001e20000000200 */
[----:B------:R-:W-:Y:S01]  /*0c20*/  SHF.R.U32.HI R25, RZ, 0x3, R19 ;  /* 0x00000003ff197819 */ /* 0x000fe20000011613 */
[----:B------:R-:W-:Y:S01]  /*0c30*/  IMAD.U32 R21, R32, 0x10, R21 ;  /* 0x0000001020157824 */ /* 0x000fe200078e0015 */
[----:B------:R-:W-:-:S02]  /*0c40*/  F2FP.BF16.F32.PACK_AB R17, R27, R22 ;  /* 0x000000161b11723e */ /* 0x000fc400000010ff */
[----:B------:R-:W-:Y:S02]  /*0c50*/  F2FP.BF16.F32.PACK_AB R18, R28, R23 ;  /* 0x000000171c12723e */ /* 0x000fe400000010ff */
[----:B------:R-:W-:Y:S02]  /*0c60*/  F2FP.BF16.F32.PACK_AB R19, R31, R24 ;  /* 0x000000181f13723e */ /* 0x000fe400000010ff */
[----:B------:R-:W-:-:S03]  /*0c70*/  LOP3.LUT R20, R20, R25, RZ, 0x3c, !PT ;  /* 0x0000001914147212 */ /* 0x000fc600078e3cff */
[----:B------:R0:W-:Y:S01]  /*0c80*/  STSM.16.M88.4 [R33+0x8000], R16 ;  /* 0x0080001021007844 */ /* 0x0001e20000000200 */
[----:B------:R-:W-:Y:S06]  /*0c90*/  BAR.SYNC.DEFER_BLOCKING 0x0 ;  /* 0x0000000000007b1d */ /* 0x000fec0000010000 */
[----:B------:R-:W-:Y:S05]  /*0ca0*/  @P0 EXIT ;  /* 0x000000000000094d */ /* 0x000fea0003800000 */
[----:B------:R-:W-:Y:S01]  /*0cb0*/  ULDC UR4, c[0x0][0x244] ;  /* 0x0000910000047ab9 */ /* 0x000fe20000000800 */
[----:B------:R-:W-:Y:S01]  /*0cc0*/  IMAD.IADD R21, R21, 0x1, R20 ;  /* 0x0000000115157824 */ /* 0x000fe200078e0214 */
[----:B------:R-:W-:Y:S01]  /*0cd0*/  ISETP.GE.AND P0, PT, R36, UR4, PT ;  /* 0x0000000424007c0c */ /* 0x000fe2000bf06270 */
[----:B------:R-:W-:Y:S01]  /*0ce0*/  ULDC.64 UR6, c[0x0][0x258] ;  /* 0x0000960000067ab9 */ /* 0x000fe20000000a00 */
[----:B------:R-:W-:Y:S01]  /*0cf0*/  SHF.R.S32.HI R37, RZ, 0x1f, R36 ;  /* 0x0000001fff257819 */ /* 0x000fe20000011424 */
[----:B------:R-:W-:Y:S02]  /*0d00*/  IMAD R21, R21, 0x2, R6 ;  /* 0x0000000215157824 */ /* 0x000fe400078e0206 */
[----:B------:R-:W-:Y:S02]  /*0d10*/  IMAD R5, R5, UR6, RZ ;  /* 0x0000000605057c24 */ /* 0x000fe4000f8e02ff */
[C---:B0-----:R-:W-:Y:S01]  /*0d20*/  IMAD.WIDE.U32 R16, R2.reuse, UR6, R36 ;  /* 0x0000000602107c25 */ /* 0x041fe2000f8e0024 */
[----:B------:R-:W0:Y:S03]  /*0d30*/  LDS.128 R8, [R21+0x7000] ;  /* 0x0070000015087984 */ /* 0x000e260000000c00 */
[----:B------:R-:W-:Y:S01]  /*0d40*/  IMAD R5, R2, UR7, R5 ;  /* 0x0000000702057c24 */ /* 0x000fe2000f8e0205 */
[----:B------:R-:W-:Y:S01]  /*0d50*/  IADD3 R2, P1, R7, R34, RZ ;  /* 0x0000002207027210 */ /* 0x000fe20007f3e0ff */
[----:B------:R-:W1:Y:S01]  /*0d60*/  @!P0 LDS.128 R12, [R21+0x6000] ;  /* 0x00600000150c8984 */ /* 0x000e620000000c00 */
[----:B------:R-:W-:Y:S01]  /*0d70*/  ULDC.64 UR6, c[0x0][0x260] ;  /* 0x0000980000067ab9 */ /* 0x000fe20000000a00 */
[----:B------:R-:W-:-:S02]  /*0d80*/  IMAD.IADD R17, R17, 0x1, R5 ;  /* 0x0000000111117824 */ /* 0x000fc400078e0205 */
[----:B------:R-:W-:Y:S01]  /*0d90*/  IMAD R5, R3, UR6, RZ ;  /* 0x0000000603057c24 */ /* 0x000fe2000f8e02ff */
[----:B------:R-:W-:Y:S01]  /*0da0*/  LEA.HI.X.SX32 R3, R7, R35, 0x1, P1 ;  /* 0x0000002307037211 */ /* 0x000fe200008f0eff */
[----:B------:R-:W-:-:S04]  /*0db0*/  IMAD.WIDE.U32 R6, R0, UR6, R16 ;  /* 0x0000000600067c25 */ /* 0x000fc8000f8e0010 */
[----:B------:R-:W-:Y:S01]  /*0dc0*/  IMAD R19, R0, UR7, R5 ;  /* 0x0000000700137c24 */ /* 0x000fe2000f8e0205 */
[----:B------:R-:W-:Y:S01]  /*0dd0*/  ULDC.64 UR6, c[0x0][0x250] ;  /* 0x0000940000067ab9 */ /* 0x000fe20000000a00 */
[----:B------:R-:W-:-:S04]  /*0de0*/  IMAD.WIDE R4, R4, 0x40, R2 ;  /* 0x0000004004047825 */ /* 0x000fc800078e0202 */
[----:B------:R-:W-:Y:S02]  /*0df0*/  IMAD R3, R5, UR6, RZ ;  /* 0x0000000605037c24 */ /* 0x000fe4000f8e02ff */
[----:B------:R-:W-:Y:S02]  /*0e00*/  IMAD.IADD R7, R7, 0x1, R19 ;  /* 0x0000000107077824 */ /* 0x000fe400078e0213 */
[C---:B------:R-:W-:Y:S02]  /*0e10*/  VIADD R0, R36.reuse, 0x20 ;  /* 0x0000002024007836 */ /* 0x040fe40000000000 */
[----:B------:R-:W-:Y:S02]  /*0e20*/  VIADD R36, R36, 0x40 ;  /* 0x0000004024247836 */ /* 0x000fe40000000000 */
[----:B------:R-:W-:Y:S01]  /*0e30*/  IMAD R3, R4, UR7, R3 ;  /* 0x0000000704037c24 */ /* 0x000fe2000f8e0203 */
[----:B------:R-:W-:Y:S01]  /*0e40*/  ISETP.GE.AND P1, PT, R0, UR4, PT ;  /* 0x0000000400007c0c */ /* 0x000fe2000bf26270 */
[----:B------:R-:W-:Y:S01]  /*0e50*/  IMAD.WIDE.U32 R4, R4, UR6, R6 ;  /* 0x0000000604047c25 */ /* 0x000fe2000f8e0006 */
[----:B------:R-:W-:Y:S01]  /*0e60*/  ISETP.GE.AND P2, PT, R36, UR4, PT ;  /* 0x0000000424007c0c */ /* 0x000fe2000bf46270 */
[----:B------:R-:W-:-:S02]  /*0e70*/  ULDC.64 UR6, c[0x0][0x238] ;  /* 0x00008e0000067ab9 */ /* 0x000fc40000000a00 */
[----:B------:R-:W-:Y:S01]  /*0e80*/  IMAD.IADD R3, R5, 0x1, R3 ;  /* 0x0000000105037824 */ /* 0x000fe200078e0203 */
[----:B------:R-:W-:-:S04]  /*0e90*/  LEA R2, P3, R4, UR6, 0x1 ;  /* 0x0000000604027c11 */ /* 0x000fc8000f8608ff */
[----:B------:R-:W-:-:S05]  /*0ea0*/  LEA.HI.X R3, R4, UR7, R3, 0x1, P3 ;  /* 0x0000000704037c11 */ /* 0x000fca00098f0c03 */
[----:B0-----:R0:W-:Y:S04]  /*0eb0*/  @!P1 STG.E.128 desc[UR8][R2.64+0x40], R8 ;  /* 0x0000400802009986 */ /* 0x0011e8000c101d08 */
[----:B-1----:R0:W-:Y:S01]  /*0ec0*/  @!P0 STG.E.128 desc[UR8][R2.64], R12 ;  /* 0x0000000c02008986 */ /* 0x0021e2000c101d08 */
[----:B------:R-:W-:Y:S05]  /*0ed0*/  @P2 EXIT ;  /* 0x000000000000294d */ /* 0x000fea0003800000 */
[----:B------:R-:W1:Y:S04]  /*0ee0*/  LDS.128 R4, [R21+0x8000] ;  /* 0x0080000015047984 */ /* 0x000e680000000c00 */
[----:B-1----:R-:W-:Y:S01]  /*0ef0*/  STG.E.128 desc[UR8][R2.64+0x80], R4 ;  /* 0x0000800402007986 */ /* 0x002fe2000c101d08 */
[----:B------:R-:W-:Y:S05]  /*0f00*/  EXIT ;  /* 0x000000000000794d */ /* 0x000fea0003800000 */
.L_x_3110:
        /* <DEDUP_REMOVED lines=15> */
.L_x_3318:


//--------------------- .text._ZN7cutlass13device_kernelIN5flash11enable_sm90INS1_16FlashAttnBwdSm90INS1_25CollectiveMainloopBwdSm90ILi2ELi2ELi2EN4cute5tupleIJNS5_1CILi1EEES8_S8_EEENS6_IJNS7_ILi64EEENS7_ILi128EEENS7_ILi96EEEEEENS_10bfloat16_tEfNS_4arch4Sm90ELb1ELb0ELb0ELb1ELb1ELb1ELb0ELb0ELi2ELi1ELi2ELi1ELb1EEENS1_24CollectiveEpilogueBwdGQAISD_fSG_Li256ELb1ELb1EEENS1_25SingleTileBwdLPTSchedulerILb1ELi128ELb1EEEEEEEEEvNT_6ParamsE --------------------------
	.section	.text._ZN7cutlass13device_kernelIN5flash11enable_sm90INS1_16FlashAttnBwdSm90INS1_25CollectiveMainloopBwdSm90ILi2ELi2ELi2EN4cute5tupleIJNS5_1CILi1EEES8_S8_EEENS6_IJNS7_ILi64EEENS7_ILi128EEENS7_ILi96EEEEEENS_10bfloat16_tEfNS_4arch4Sm90ELb1ELb0ELb0ELb1ELb1ELb1ELb0ELb0ELi2ELi1ELi2ELi1ELb1EEENS1_24CollectiveEpilogueBwdGQAISD_fSG_Li256ELb1ELb1EEENS1_25SingleTileBwdLPTSchedulerILb1ELi128ELb1EEEEEEEEEvNT_6ParamsE,"ax",@progbits
	.align	128
.text._ZN7cutlass13device_kernelIN5flash11enable_sm90INS1_16FlashAttnBwdSm90INS1_25CollectiveMainloopBwdSm90ILi2ELi2ELi2EN4cute5tupleIJNS5_1CILi1EEES8_S8_EEENS6_IJNS7_ILi64EEENS7_ILi128EEENS7_ILi96EEEEEENS_10bfloat16_tEfNS_4arch4Sm90ELb1ELb0ELb0ELb1ELb1ELb1ELb0ELb0ELi2ELi1ELi2ELi1ELb1EEENS1_24CollectiveEpilogueBwdGQAISD_fSG_Li256ELb1ELb1EEENS1_25SingleTileBwdLPTSchedulerILb1ELi128ELb1EEEEEEEEEvNT_6ParamsE:
        .type           _ZN7cutlass13device_kernelIN5flash11enable_sm90INS1_16FlashAttnBwdSm90INS1_25CollectiveMainloopBwdSm90ILi2ELi2ELi2EN4cute5tupleIJNS5_1CILi1EEES8_S8_EEENS6_IJNS7_ILi64EEENS7_ILi128EEENS7_ILi96EEEEEENS_10bfloat16_tEfNS_4arch4Sm90ELb1ELb0ELb0ELb1ELb1ELb1ELb0ELb0ELi2ELi1ELi2ELi1ELb1EEENS1_24CollectiveEpilogueBwdGQAISD_fSG_Li256ELb1ELb1EEENS1_25SingleTileBwdLPTSchedulerILb1ELi128ELb1EEEEEEEEEvNT_6ParamsE,@function
        .size           _ZN7cutlass13device_kernelIN5flash11enable_sm90INS1_16FlashAttnBwdSm90INS1_25CollectiveMainloopBwdSm90ILi2ELi2ELi2EN4cute5tupleIJNS5_1CILi1EEES8_S8_EEENS6_IJNS7_ILi64EEENS7_ILi128EEENS7_ILi96EEEEEENS_10bfloat16_tEfNS_4arch4Sm90ELb1ELb0ELb0ELb1ELb1ELb1ELb0ELb0ELi2ELi1ELi2ELi1ELb1EEENS1_24CollectiveEpilogueBwdGQAISD_fSG_Li256ELb1ELb1EEENS1_25SingleTileBwdLPTSchedulerILb1ELi128ELb1EEEEEEEEEvNT_6ParamsE,(.L_x_3319 - _ZN7cutlass13device_kernelIN5flash11enable_sm90INS1_16FlashAttnBwdSm90INS1_25CollectiveMainloopBwdSm90ILi2ELi2ELi2EN4cute5tupleIJNS5_1CILi1EEES8_S8_EEENS6_IJNS7_ILi64EEENS7_ILi128EEENS7_ILi96EEEEEENS_10bfloat16_tEfNS_4arch4Sm90ELb1ELb0ELb0ELb1ELb1ELb1ELb0ELb0ELi2ELi1ELi2ELi1ELb1EEENS1_24CollectiveEpilogueBwdGQAISD_fSG_Li256ELb1ELb1EEENS1_25SingleTileBwdLPTSchedulerILb1ELi128ELb1EEEEEEEEEvNT_6ParamsE)
        .other          _ZN7cutlass13device_kernelIN5flash11enable_sm90INS1_16FlashAttnBwdSm90INS1_25CollectiveMainloopBwdSm90ILi2ELi2ELi2EN4cute5tupleIJNS5_1CILi1EEES8_S8_EEENS6_IJNS7_ILi64EEENS7_ILi128EEENS7_ILi96EEEEEENS_10bfloat16_tEfNS_4arch4Sm90ELb1ELb0ELb0ELb1ELb1ELb1ELb0ELb0ELi2ELi1ELi2ELi1ELb1EEENS1_24CollectiveEpilogueBwdGQAISD_fSG_Li256ELb1ELb1EEENS1_25SingleTileBwdLPTSchedulerILb1ELi128ELb1EEEEEEEEEvNT_6ParamsE,@"STO_CUDA_ENTRY STV_DEFAULT"
_ZN7cutlass13device_kernelIN5flash11enable_sm90INS1_16FlashAttnBwdSm90INS1_25CollectiveMainloopBwdSm90ILi2ELi2ELi2EN4cute5tupleIJNS5_1CILi1EEES8_S8_EEENS6_IJNS7_ILi64EEENS7_ILi128EEENS7_ILi96EEEEEENS_10bfloat16_tEfNS_4arch4Sm90ELb1ELb0ELb0ELb1ELb1ELb1ELb0ELb0ELi2ELi1ELi2ELi1ELb1EEENS1_24CollectiveEpilogueBwdGQAISD_fSG_Li256ELb1ELb1EEENS1_25SingleTileBwdLPTSchedulerILb1ELi128ELb1EEEEEEEEEvNT_6ParamsE:
        /* <DEDUP_REMOVED lines=24> */
.L_x_3112:
[----:B------:R-:W-:Y:S05]  /*0180*/  BSYNC B0 ;  /* 0x0000000000007941 */ /* 0x000fea0003800000 */
.L_x_3111:
        /* <DEDUP_REMOVED lines=37> */
.L_x_3113:
        /* <DEDUP_REMOVED lines=22> */
.L_x_3114:
[----:B------:R-:W-:Y:S01]  /*0540*/  PLOP3.LUT P0, PT, PT, PT, UP0, 0x80, 0x0 ;  /* 0x000000000000781c */ /* 0x000fe20003f0f008 */
[----:B------:R-:W-:Y:S01]  /*0550*/  NOP ;  /* 0x0000000000007918 */ /* 0x000fe20000000000 */
[----:B------:R-:W-:Y:S01]  /*0560*/  ULDC.64 UR46, c[0x0][0x208] ;  /* 0x00008200002e7ab9 */ /* 0x000fe20000000a00 */
[----:B------:R-:W-:Y:S01]  /*0570*/  BSSY B6, `(.L_x_3115) ;  /* 0x00009fc000067945 */ /* 0x000fe20003800000 */
[----:B-12-4-:R-:W-:Y:S09]  /*0580*/  BAR.SYNC.DEFER_BLOCKING 0x0 ;  /* 0x0000000000007b1d */ /* 0x016ff20000010000 */
[----:B------:R-:W-:Y:S05]  /*0590*/  @!P0 BRA `(.L_x_3116) ;  /* 0x0000005000b48947 */ /* 0x000fea0003800000 */
.L_x_3117:
        /* <DEDUP_REMOVED lines=32> */
.L_x_3118:
[----:B------:R-:W-:Y:S01]  /*07a0*/  ULDC UR8, c[0x0][0x8cc] ;  /* 0x0002330000087ab9 */ /* 0x000fe20000000800 */
[----:B------:R-:W-:Y:S01]  /*07b0*/  UMOV UR7, UR9 ;  /* 0x0000000900077c82 */ /* 0x000fe20008000000 */
[----:B------:R-:W-:-:S11]  /*07c0*/  UISETP.NE.AND UP0, UPT, UR8, 0x1, UPT ;  /* 0x000000010800788c */ /* 0x000fd6000bf05270 */
[----:B------:R-:W-:Y:S02]  /*07d0*/  @UP0 ULDC.64 UR10, c[0x0][0x8d0] ;  /* 0x00023400000a0ab9 */ /* 0x000fe40000000a00 */
[----:B------:R-:W-:-:S04]  /*07e0*/  UIMAD.WIDE.U32 UR4, UR9, UR10, URZ ;  /* 0x0000000a090472a5 */ /* 0x000fc8000f8e003f */
[----:B------:R-:W-:-:S04]  /*07f0*/  @UP0 USHF.R.U32.HI UR7, URZ, UR11, UR5 ;  /* 0x0000000b3f070299 */ /* 0x000fc80008011605 */
[----:B------:R-:W-:-:S12]  /*0800*/  UIMAD UR4, UR7, UR8, URZ ;  /* 0x00000008070472a4 */ /* 0x000fd8000f8e023f */
.L_x_3119:
        /* <DEDUP_REMOVED lines=23> */
.L_x_3120:
        /* <DEDUP_REMOVED lines=14> */
.L_x_3122:
[----:B------:R-:W-:-:S05]  /*0a60*/  ULDC UR4, c[0x0][0x8f4] ;  /* 0x00023d0000047ab9 */ /* 0x000fca0000000800 */
.L_x_3121:
        /* <DEDUP_REMOVED lines=24> */
.L_x_3124:
        /* <DEDUP_REMOVED lines=14> */
.L_x_3125:
        /* <DEDUP_REMOVED lines=11> */
.L_x_3126:
        /* <DEDUP_REMOVED lines=13> */
.L_x_3127:
        /* <DEDUP_REMOVED lines=84> */
.L_x_3130:
        /* <DEDUP_REMOVED lines=15> */
.L_x_3129:
        /* <DEDUP_REMOVED lines=22> */
.L_x_3132:
        /* <DEDUP_REMOVED lines=15> */
.L_x_3131:
[----:B------:R-:W-:Y:S01]  /*16d0*/  SHF.R.S32.HI R23, RZ, 0x1f, R22 ;  /* 0x0000001fff177819 */ /* 0x000fe20000011416 */
[----:B------:R-:W-:-:S03]  /*16e0*/  UMOV UR4, 0xffffffff ;  /* 0xffffffff00047882 */ /* 0x000fc60000000000 */
[----:B------:R-:W-:-:S04]  /*16f0*/  LEA.HI R0, R23, R22, RZ, 0x7 ;  /* 0x0000001617007211 */ /* 0x000fc800078f38ff */
[----:B------:R-:W-:Y:S01]  /*1700*/  SHF.R.S32.HI R19, RZ, 0x7, R0 ;  /* 0x00000007ff137819 */ /* 0x000fe20000011400 */
[----:B------:R-:W-:Y:S06]  /*1710*/  BRA.DIV UR4, `(.L_x_3133) ;  /* 0x0000008e048c7947 */ /* 0x000fec000b800000 */
[----:B------:R1:W2:Y:S02]  /*1720*/  SHFL.IDX PT, R14, R19, RZ, 0x1f ;  /* 0x00001fff130e7589 */ /* 0x0002a400000e0000 */
.L_x_3249:
        /* <DEDUP_REMOVED lines=15> */
.L_x_3134:
        /* <DEDUP_REMOVED lines=19> */
.L_x_3136:
        /* <DEDUP_REMOVED lines=121> */
.L_x_3147:
[----:B------:R-:W-:-:S06]  /*20e0*/  UISETP.NE.AND UP0, UPT, UR9, 0x3, UPT ;  /* 0x000000030900788c */ /* 0x000fcc000bf05270 */
[----:B------:R-:W-:-:S13]  /*20f0*/  PLOP3.LUT P0, PT, PT, PT, UP0, 0x80, 0x0 ;  /* 0x000000000000781c */ /* 0x000fda0003f0f008 */
[----:B-1----:R-:W-:Y:S05]  /*2100*/  @!P0 BRA `(.L_x_3137) ;  /* 0x0000000000048947 */ /* 0x002fea0003800000 */
[----:B------:R-:W-:Y:S01]  /*2110*/  BPT.TRAP 0x1 ;  /* 0x000000040000795c */ /* 0x000fe20000300000 */
.L_x_3137:
[----:B------:R-:W-:Y:S01]  /*2120*/  R2UR UR7, R2 ;  /* 0x00000000020772ca */ /* 0x000fe200000e0000 */
[----:B------:R-:W-:-:S05]  /*2130*/  IMAD.U32 R6, RZ, RZ, UR4 ;  /* 0x00000004ff067e24 */ /* 0x000fca000f8e00ff */
[----:B------:R-:W-:-:S07]  /*2140*/  SHF.L.U32 R6, R6, 0x1f, RZ ;  /* 0x0000001f06067819 */ /* 0x000fce00000006ff */
[----:B------:R-:W-:-:S09]  /*2150*/  ULEA UR7, UR5, UR7, 0x3 ;  /* 0x0000000705077291 */ /* 0x000fd2000f8e183f */
[----:B------:R1:W2:Y:S01]  /*2160*/  SYNCS.PHASECHK.TRANS64.TRYWAIT P1, [UR7+0x26810], R6 ;  /* 0x02681006ff0075a7 */ /* 0x0002a20008020147 */
[----:B------:R-:W-:Y:S05]  /*2170*/  @!P0 BRA `(.L_x_3138) ;  /* 0x0000000000048947 */ /* 0x000fea0003800000 */
[----:B------:R-:W-:Y:S01]  /*2180*/  BPT.TRAP 0x1 ;  /* 0x000000040000795c */ /* 0x000fe20000300000 */
.L_x_3138:
[----:B--2---:R-:W-:Y:S05]  /*2190*/  @P1 BRA `(.L_x_3139) ;  /* 0x0000000000081947 */ /* 0x004fea0003800000 */
[----:B------:R-:W2:Y:S02]  /*21a0*/  SYNCS.PHASECHK.TRANS64.TRYWAIT P1, [UR7+0x26810], R6 ;  /* 0x02681006ff0075a7 */ /* 0x000ea40008020147 */
[----:B--2---:R-:W-:Y:S05]  /*21b0*/  @!P1 BRA `(.L_x_3140) ;  /* 0x0000008400189947 */ /* 0x004fea0003800000 */
.L_x_3139:
        /* <DEDUP_REMOVED lines=66> */
.L_x_3141:
[----:B------:R1:W1:Y:S01]  /*25e0*/  SYNCS.PHASECHK.TRANS64.TRYWAIT P1, [UR7+0x26830], R6 ;  /* 0x02683006ff0075a7 */ /* 0x0002620008020147 */
[----:B------:R-:W-:Y:S05]  /*25f0*/  @!P0 BRA `(.L_x_3142) ;  /* 0x0000000000048947 */ /* 0x000fea0003800000 */
[----:B------:R-:W-:Y:S01]  /*2600*/  BPT.TRAP 0x1 ;  /* 0x000000040000795c */ /* 0x000fe20000300000 */
.L_x_3142:
[----:B-1----:R-:W-:Y:S05]  /*2610*/  @P1 BRA `(.L_x_3143) ;  /* 0x0000000000081947 */ /* 0x002fea0003800000 */
[----:B------:R-:W1:Y:S02]  /*2620*/  SYNCS.PHASECHK.TRANS64.TRYWAIT P1, [UR7+0x26830], R6 ;  /* 0x02683006ff0075a7 */ /* 0x000e640008020147 */
[----:B-1----:R-:W-:Y:S05]  /*2630*/  @!P1 BRA `(.L_x_3144) ;  /* 0x0000008000109947 */ /* 0x002fea0003800000 */
.L_x_3143:
        /* <DEDUP_REMOVED lines=474> */
.L_x_3145:
        /* <DEDUP_REMOVED lines=46> */
.L_x_3146:
        /* <DEDUP_REMOVED lines=62> */
.L_x_3128:
[----:B------:R-:W-:Y:S05]  /*4aa0*/  @P0 BRA `(.L_x_3123) ;  /* 0x0000005800a00947 */ /* 0x000fea0003800000 */
[----:B------:R-:W-:Y:S01]  /*4ab0*/  ULDC.64 UR4, c[0x0][0x878] ;  /* 0x00021e0000047ab9 */ /* 0x000fe20000000a00 */
[----:B-1----:R-:W1:Y:S01]  /*4ac0*/  S2R R4, SR_TID.X ;  /* 0x0000000000047919 */ /* 0x002e620000002100 */
[----:B------:R-:W-:Y:S01]  /*4ad0*/  UISETP.NE.U32.AND UP0, UPT, UR4, URZ, UPT ;  /* 0x0000003f0400728c */ /* 0x000fe2000bf05070 */
[----:B------:R-:W2:Y:S01]  /*4ae0*/  S2UR UR15, SR_CgaCtaId ;  /* 0x00000000000f79c3 */ /* 0x000ea20000008800 */
[----:B------:R-:W-:Y:S01]  /*4af0*/  ULDC UR12, c[0x0][0x870] ;  /* 0x00021c00000c7ab9 */ /* 0x000fe20000000800 */
[----:B------:R-:W-:Y:S01]  /*4b00*/  ULDC UR13, c[0x0][0x80c] ;  /* 0x00020300000d7ab9 */ /* 0x000fe20000000800 */
[----:B------:R-:W-:Y:S01]  /*4b10*/  UISETP.NE.AND.EX UP0, UPT, UR5, URZ, UPT, UP0 ;  /* 0x0000003f0500728c */ /* 0x000fe2000bf05300 */
[----:B------:R-:W-:Y:S01]  /*4b20*/  ULDC.64 UR10, c[0x0][0x868] ;  /* 0x00021a00000a7ab9 */ /* 0x000fe20000000a00 */
[----:B------:R-:W-:Y:S01]  /*4b30*/  ULDC.64 UR18, c[0x0][0x818] ;  /* 0x0002060000127ab9 */ /* 0x000fe20000000a00 */
[----:B------:R-:W-:Y:S01]  /*4b40*/  ULDC.64 UR20, c[0x0][0x840] ;  /* 0x0002100000147ab9 */ /* 0x000fe20000000a00 */
[----:B------:R-:W-:-:S02]  /*4b50*/  ULDC.64 UR22, c[0x0][0x848] ;  /* 0x0002120000167ab9 */ /* 0x000fc40000000a00 */
[----:B------:R-:W-:-:S05]  /*4b60*/  PLOP3.LUT P0, PT, PT, PT, UP0, 0x80, 0x0 ;  /* 0x000000000000781c */ /* 0x000fca0003f0f008 */
[----:B------:R-:W-:Y:S02]  /*4b70*/  @UP0 ULDC.64 UR4, c[0x0][0x878] ;  /* 0x00021e0000040ab9 */ /* 0x000fe40000000a00 */
[----:B------:R-:W-:-:S06]  /*4b80*/  @UP0 UIMAD.WIDE UR4, UR37, 0x4, UR4 ;  /* 0x00000004250408a5 */ /* 0x000fcc000f8e0204 */
[----:B------:R-:W-:Y:S01]  /*4b90*/  IMAD.U32 R2, RZ, RZ, UR4 ;  /* 0x00000004ff027e24 */ /* 0x000fe2000f8e00ff */
[----:B------:R-:W-:Y:S01]  /*4ba0*/  ULDC UR4, c[0x0][0x850] ;  /* 0x0002140000047ab9 */ /* 0x000fe20000000800 */
[----:B------:R-:W-:-:S05]  /*4bb0*/  IMAD.U32 R3, RZ, RZ, UR5 ;  /* 0x00000005ff037e24 */ /* 0x000fca000f8e00ff */
[----:B------:R3:W4:Y:S01]  /*4bc0*/  @P0 LDG.E R2, desc[UR46][R2.64] ;  /* 0x0000002e02020981 */ /* 0x000722000c1e1900 */
[----:B------:R-:W-:Y:S01]  /*4bd0*/  UISETP.NE.AND UP1, UPT, UR4, 0x1, UPT ;  /* 0x000000010400788c */ /* 0x000fe2000bf25270 */
[----:B------:R-:W-:Y:S01]  /*4be0*/  BSSY B0, `(.L_x_3148) ;  /* 0x000005c000007945 */ /* 0x000fe20003800000 */
[----:B------:R-:W-:Y:S01]  /*4bf0*/  UIMAD UR12, UR39, UR12, URZ ;  /* 0x0000000c270c72a4 */ /* 0x000fe2000f8e023f */
[C---:B-1----:R-:W-:Y:S01]  /*4c00*/  ISETP.NE.AND P1, PT, R4.reuse, 0x80, PT ;  /* 0x000000800400780c */ /* 0x042fe20003f25270 */
[----:B------:R-:W-:Y:S01]  /*4c10*/  UMOV UR5, UR36 ;  /* 0x0000002400057c82 */ /* 0x000fe20008000000 */
[----:B------:R-:W-:Y:S02]  /*4c20*/  UIMAD UR9, UR37, UR13, URZ ;  /* 0x0000000d250972a4 */ /* 0x000fe4000f8e023f */
[----:B------:R-:W-:Y:S01]  /*4c30*/  UIMAD UR12, UR12, UR13, URZ ;  /* 0x0000000d0c0c72a4 */ /* 0x000fe2000f8e023f */
[----:B---3--:R-:W-:Y:S01]  /*4c40*/  VIADD R3, R4, 0xffffff80 ;  /* 0xffffff8004037836 */ /* 0x008fe20000000000 */
[----:B------:R-:W-:-:S02]  /*4c50*/  UIMAD UR39, UR39, 0x3000, URZ ;  /* 0x00003000272778a4 */ /* 0x000fc4000f8e023f */
[----:B------:R-:W-:Y:S01]  /*4c60*/  @UP1 ULDC UR6, c[0x0][0x854] ;  /* 0x0002150000061ab9 */ /* 0x000fe20000000800 */
[----:B------:R-:W-:Y:S01]  /*4c70*/  @UP1 ULDC UR14, c[0x0][0x858] ;  /* 0x00021600000e1ab9 */ /* 0x000fe20000000800 */
[----:B------:R-:W-:Y:S01]  /*4c80*/  SHF.R.S32.HI R0, RZ, 0x1f, R3 ;  /* 0x0000001fff007819 */ /* 0x000fe20000011403 */
[----:B------:R-:W-:Y:S02]  /*4c90*/  UIMAD.WIDE.U32 UR6, UR36, UR6, URZ ;  /* 0x00000006240672a5 */ /* 0x000fe4000f8e003f */
[----:B------:R-:W-:Y:S02]  /*4ca0*/  USHF.R.S32.HI UR13, URZ, 0x1f, UR12 ;  /* 0x0000001f3f0d7899 */ /* 0x000fe4000801140c */
[----:B------:R-:W-:Y:S02]  /*4cb0*/  @UP1 USHF.R.U32.HI UR5, URZ, UR14, UR7 ;  /* 0x0000000e3f051299 */ /* 0x000fe40008011607 */
[----:B------:R-:W-:Y:S02]  /*4cc0*/  USHF.R.S32.HI UR7, URZ, 0x1f, UR9 ;  /* 0x0000001f3f077899 */ /* 0x000fe40008011409 */
[----:B------:R-:W-:-:S02]  /*4cd0*/  USHF.R.S32.HI UR16, URZ, 0x1f, UR5 ;  /* 0x0000001f3f107899 */ /* 0x000fc40008011405 */
[----:B------:R-:W-:Y:S02]  /*4ce0*/  UIADD3 UR9, UP1, UP2, UR12, UR9, UR5 ;  /* 0x000000090c097290 */ /* 0x000fe4000fa3e005 */
[----:B------:R-:W-:Y:S02]  /*4cf0*/  UIMAD UR17, UR16, UR20, URZ ;  /* 0x00000014101172a4 */ /* 0x000fe4000f8e023f */
[----:B------:R-:W-:-:S04]  /*4d00*/  UIADD3.X UR7, UR13, UR7, UR16, UP1, UP2 ;  /* 0x000000070d077290 */ /* 0x000fc80008fe4410 */
[----:B------:R-:W-:Y:S01]  /*4d10*/  USHF.L.U64.HI UR7, UR9, 0x2, UR7 ;  /* 0x0000000209077899 */ /* 0x000fe20008010207 */
        /* <DEDUP_REMOVED lines=14> */
[----:B------:R-:W-:Y:S02]  /*4e00*/  UIADD3 UR9, UP1, UR6, UR10, URZ ;  /* 0x0000000a06097290 */ /* 0x000fe4000ff3e03f */
[----:B------:R-:W-:Y:S02]  /*4e10*/  @UP0 UIMAD UR12, UR8, 0x3000, URZ ;  /* 0x00003000080c08a4 */ /* 0x000fe4000f8e023f */
[----:B------:R-:W-:Y:S01]  /*4e20*/  UIADD3.X UR11, UR7, UR11, URZ, UP1, !UPT ;  /* 0x0000000b070b7290 */ /* 0x000fe20008ffe43f */
[----:B------:R-:W-:Y:S01]  /*4e30*/  UMOV UR8, 0x400 ;  /* 0x0000040000087882 */ /* 0x000fe20000000000 */
[----:B------:R-:W-:Y:S01]  /*4e40*/  @UP0 USHF.R.S32.HI UR13, URZ, 0x1f, UR12 ;  /* 0x0000001f3f0d0899 */ /* 0x000fe2000801140c */
[----:B------:R-:W-:Y:S01]  /*4e50*/  IMAD.U32 R2, RZ, RZ, UR9 ;  /* 0x00000009ff027e24 */ /* 0x000fe2000f8e00ff */
[----:B--2---:R-:W-:-:S02]  /*4e60*/  ULEA UR8, UR15, UR8, 0x18 ;  /* 0x000000080f087291 */ /* 0x004fc4000f8ec03f */
[----:B------:R-:W-:Y:S01]  /*4e70*/  IMAD.U32 R3, RZ, RZ, UR11 ;  /* 0x0000000bff037e24 */ /* 0x000fe2000f8e00ff */
[----:B------:R-:W-:Y:S01]  /*4e80*/  @!UP0 UMOV UR12, URZ ;  /* 0x0000003f000c8c82 */ /* 0x000fe20008000000 */
[----:B------:R-:W-:Y:S02]  /*4e90*/  UIMAD UR10, UR16, UR18, URZ ;  /* 0x00000012100a72a4 */ /* 0x000fe4000f8e023f */
[----:B------:R-:W-:Y:S01]  /*4ea0*/  UIADD3 UR14, UP1, UR39, UR12, URZ ;  /* 0x0000000c270e7290 */ /* 0x000fe2000ff3e03f */
[----:B------:R-:W-:Y:S01]  /*4eb0*/  LEA R0, R0, UR8, 0x2 ;  /* 0x0000000800007c11 */ /* 0x000fe2000f8e10ff */
[----:B------:R-:W-:Y:S01]  /*4ec0*/  @!UP0 UMOV UR13, URZ ;  /* 0x0000003f000d8c82 */ /* 0x000fe20008000000 */
[----:B------:R-:W-:Y:S02]  /*4ed0*/  UIMAD UR16, UR5, UR19, UR10 ;  /* 0x00000013051072a4 */ /* 0x000fe4000f8e020a */
[----:B------:R-:W-:Y:S01]  /*4ee0*/  ULEA.HI.X.SX32 UR15, UR39, UR13, 0x1, UP1 ;  /* 0x0000000d270f7291 */ /* 0x000fe200088f0e3f */
[----:B------:R1:W-:Y:S01]  /*4ef0*/  STS.128 [R0], R24 ;  /* 0x0000001800007388 */ /* 0x0003e20000000c00 */
[----:B------:R-:W-:-:S02]  /*4f00*/  USHF.R.S32.HI UR10, URZ, 0x1f, UR37 ;  /* 0x0000001f3f0a7899 */ /* 0x000fc40008011425 */
[----:B------:R-:W-:Y:S01]  /*4f10*/  UIMAD.WIDE.U32 UR12, UR5, UR18, UR14 ;  /* 0x00000012050c72a5 */ /* 0x000fe2000f8e000e */
[----:B------:R1:W-:Y:S01]  /*4f20*/  STS.128 [R0+0x800], R28 ;  /* 0x0008001c00007388 */ /* 0x0003e20000000c00 */
[----:B------:R-:W-:Y:S02]  /*4f30*/  UIMAD UR18, UR5, UR21, UR17 ;  /* 0x00000015051272a4 */ /* 0x000fe4000f8e0211 */
[----:B------:R-:W-:Y:S01]  /*4f40*/  UIMAD.WIDE.U32 UR14, UR5, UR20, UR14 ;  /* 0x00000014050e72a5 */ /* 0x000fe2000f8e000e */
[----:B------:R1:W-:Y:S01]  /*4f50*/  STS.128 [R0+0x1000], R32 ;  /* 0x0010002000007388 */ /* 0x0003e20000000c00 */
[----:B------:R-:W-:Y:S01]  /*4f60*/  USEL UR10, UR10, URZ, !UP0 ;  /* 0x0000003f0a0a7287 */ /* 0x000fe2000c000000 */
[----:B------:R-:W-:Y:S02]  /*4f70*/  ULDC.64 UR20, c[0x0][0x820] ;  /* 0x0002080000147ab9 */ /* 0x000fe40000000a00 */
[----:B------:R1:W-:Y:S01]  /*4f80*/  STS.128 [R0+0x1800], R36 ;  /* 0x0018002400007388 */ /* 0x0003e20000000c00 */
[----:B------:R-:W-:-:S02]  /*4f90*/  UIADD3 UR13, UR13, UR16, URZ ;  /* 0x000000100d0d7290 */ /* 0x000fc4000fffe03f */
[----:B------:R-:W-:Y:S01]  /*4fa0*/  USEL UR37, UR37, URZ, !UP0 ;  /* 0x0000003f25257287 */ /* 0x000fe2000c000000 */
[----:B------:R1:W-:Y:S01]  /*4fb0*/  STS.128 [R0+0x2000], R40 ;  /* 0x0020002800007388 */ /* 0x0003e20000000c00 */
[----:B------:R-:W-:Y:S02]  /*4fc0*/  UIMAD UR17, UR10, UR20, URZ ;  /* 0x000000140a1172a4 */ /* 0x000fe4000f8e023f */
        /* <DEDUP_REMOVED lines=15> */
[----:B------:R-:W-:Y:S01]  /*50c0*/  UIADD3 UR5, UR15, UR16, URZ ;  /* 0x000000100f057290 */ /* 0x000fe2000fffe03f */
[----:B------:R1:W-:Y:S01]  /*50d0*/  STS.128 [R0+0x5000], R64 ;  /* 0x0050004000007388 */ /* 0x0003e20000000c00 */
[----:B------:R-:W-:Y:S02]  /*50e0*/  ULEA UR18, UP0, UR12, UR18, 0x2 ;  /* 0x000000120c127291 */ /* 0x000fe4000f80103f */
[----:B------:R-:W-:Y:S01]  /*50f0*/  ULEA UR20, UP1, UR14, UR20, 0x2 ;  /* 0x000000140e147291 */ /* 0x000fe2000f82103f */
[----:B------:R1:W-:Y:S01]  /*5100*/  STS.128 [R0+0x5800], R68 ;  /* 0x0058004400007388 */ /* 0x0003e20000000c00 */
[----:B------:R-:W-:Y:S02]  /*5110*/  ULEA.HI.X UR19, UR12, UR19, UR10, 0x2, UP0 ;  /* 0x000000130c137291 */ /* 0x000fe400080f140a */
[----:B------:R-:W-:Y:S02]  /*5120*/  ULEA.HI.X UR5, UR14, UR21, UR5, 0x2, UP1 ;  /* 0x000000150e057291 */ /* 0x000fe400088f1405 */
[----:B------:R-:W-:Y:S01]  /*5130*/  UIMAD UR17, UR4, UR17, UR36 ;  /* 0x00000011041172a4 */ /* 0x000fe2000f8e0224 */
[----:B------:R-:W-:Y:S11]  /*5140*/  @P0 BRA `(.L_x_3149) ;  /* 0x0000000000140947 */ /* 0x000ff60003800000 */
.L_x_3150:
[----:B------:R-:W2:Y:S04]  /*5150*/  LDG.E.STRONG.GPU R4, desc[UR46][R2.64] ;  /* 0x0000002e02047981 */ /* 0x000ea8000c1ef900 */
[----:B--2---:R-:W-:Y:S01]  /*5160*/  CCTL.IVALL ;  /* 0x00000000ff00798f */ /* 0x004fe20002000000 */
[----:B------:R-:W-:Y:S05]  /*5170*/  YIELD ;  /* 0x0000000000007946 */ /* 0x000fea0003800000 */
[----:B------:R-:W-:-:S13]  /*5180*/  ISETP.NE.AND P0, PT, R4, UR17, PT ;  /* 0x0000001104007c0c */ /* 0x000fda000bf05270 */
[----:B------:R-:W-:Y:S05]  /*5190*/  @P0 BRA `(.L_x_3150) ;  /* 0xfffffffc00ec0947 */ /* 0x000fea000383ffff */
.L_x_3149:
[----:B------:R-:W-:Y:S05]  /*51a0*/  BSYNC B0 ;  /* 0x0000000000007941 */ /* 0x000fea0003800000 */
.L_x_3148:
[----:B------:R-:W-:-:S03]  /*51b0*/  UMOV UR4, 0xffffffff ;  /* 0xffffffff00047882 */ /* 0x000fc60000000000 */
[----:B------:R-:W-:Y:S05]  /*51c0*/  BRA.DIV UR4, `(.L_x_3151) ;  /* 0x0000005604447947 */ /* 0x000fea000b800000 */
[----:B------:R-:W-:Y:S01]  /*51d0*/  NOP ;  /* 0x0000000000007918 */ /* 0x000fe20000000000 */
.L_x_3252:
        /* <DEDUP_REMOVED lines=15> */
.L_x_3154:
[----:B------:R-:W-:Y:S01]  /*52d0*/  @P0 ELECT P2, URZ, PT ;  /* 0x00000000003f082f */ /* 0x000fe20003840000 */
[----:B------:R2:W-:-:S12]  /*52e0*/  UBLKRED.G.S.ADD.F32.RN [UR4], [UR8], UR9, desc[UR10] ;  /* 0x00000a04080073bb */ /* 0x0005d800080a1409 */
[----:B------:R-:W-:Y:S02]  /*52f0*/  @P2 PLOP3.LUT P0, PT, P2, PT, PT, 0x8, 0x0 ;  /* 0x000000000000281c */ /* 0x000fe4000170e170 */
[----:B------:R-:W-:-:S11]  /*5300*/  PLOP3.LUT P2, PT, PT, PT, PT, 0x8, 0x0 ;  /* 0x000000000000781c */ /* 0x000fd60003f4e170 */
[----:B--2---:R-:W-:Y:S05]  /*5310*/  @P0 BRA.U.ANY `(.L_x_3154) ;  /* 0xfffffffd00ec0947 */ /* 0x004fea000393ffff */
[----:B------:R0:W-:Y:S01]  /*5320*/  UTMACMDFLUSH ;  /* 0x00000000000079b7 */ /* 0x0001e20000000000 */
[----:B------:R-:W-:-:S04]  /*5330*/  DEPBAR.LE SB0, 0x0 ;  /* 0x000080000000791a */ /* 0x000fc80000000000 */
.L_x_3153:
[----:B------:R-:W-:Y:S05]  /*5340*/  BSYNC B0 ;  /* 0x0000000000007941 */ /* 0x000fea0003800000 */
.L_x_3152:
        /* <DEDUP_REMOVED lines=14> */
.L_x_3156:
[----:B------:R-:W-:Y:S05]  /*5430*/  BSYNC B0 ;  /* 0x0000000000007941 */ /* 0x000fea0003800000 */
.L_x_3155:
        /* <DEDUP_REMOVED lines=20> */
.L_x_3159:
[----:B-12---:R-:W2:Y:S04]  /*5580*/  LDG.E.STRONG.GPU R0, desc[UR46][R2.64] ;  /* 0x0000002e02007981 */ /* 0x006ea8000c1ef900 */
[----:B--2---:R-:W-:Y:S01]  /*5590*/  CCTL.IVALL ;  /* 0x00000000ff00798f */ /* 0x004fe20002000000 */
[----:B------:R-:W-:Y:S05]  /*55a0*/  YIELD ;  /* 0x0000000000007946 */ /* 0x000fea0003800000 */
[----:B------:R-:W-:-:S13]  /*55b0*/  ISETP.NE.AND P0, PT, R0, UR17, PT ;  /* 0x0000001100007c0c */ /* 0x000fda000bf05270 */
[----:B------:R-:W-:Y:S05]  /*55c0*/  @P0 BRA `(.L_x_3159) ;  /* 0xfffffffc00ec0947 */ /* 0x000fea000383ffff */
.L_x_3158:
[----:B------:R-:W-:Y:S05]  /*55d0*/  BSYNC B0 ;  /* 0x0000000000007941 */ /* 0x000fea0003800000 */
.L_x_3157:
[----:B------:R-:W-:-:S03]  /*55e0*/  UMOV UR4, 0xffffffff ;  /* 0xffffffff00047882 */ /* 0x000fc60000000000 */
[----:B------:R-:W-:Y:S05]  /*55f0*/  BRA.DIV UR4, `(.L_x_3160) ;  /* 0x0000005204547947 */ /* 0x000fea000b800000 */
[----:B------:R-:W-:Y:S01]  /*5600*/  NOP ;  /* 0x0000000000007918 */ /* 0x000fe20000000000 */
.L_x_3255:
        /* <DEDUP_REMOVED lines=16> */
.L_x_3163:
[----:B------:R-:W-:Y:S01]  /*5710*/  @P0 ELECT P2, URZ, PT ;  /* 0x00000000003f082f */ /* 0x000fe20003840000 */
[----:B------:R3:W-:-:S12]  /*5720*/  UBLKRED.G.S.ADD.F32.RN [UR4], [UR8], UR6, desc[UR10] ;  /* 0x00000a04080073bb */ /* 0x0007d800080a1406 */
[----:B------:R-:W-:Y:S02]  /*5730*/  @P2 PLOP3.LUT P0, PT, P2, PT, PT, 0x8, 0x0 ;  /* 0x000000000000281c */ /* 0x000fe4000170e170 */
[----:B------:R-:W-:-:S11]  /*5740*/  PLOP3.LUT P2, PT, PT, PT, PT, 0x8, 0x0 ;  /* 0x000000000000781c */ /* 0x000fd60003f4e170 */
[----:B---3--:R-:W-:Y:S05]  /*5750*/  @P0 BRA.U.ANY `(.L_x_3163) ;  /* 0xfffffffd00ec0947 */ /* 0x008fea000393ffff */
[----:B------:R0:W-:Y:S01]  /*5760*/  UTMACMDFLUSH ;  /* 0x00000000000079b7 */ /* 0x0001e20000000000 */
[----:B------:R-:W-:-:S04]  /*5770*/  DEPBAR.LE SB0, 0x0 ;  /* 0x000080000000791a */ /* 0x000fc80000000000 */
.L_x_3162:
[----:B------:R-:W-:Y:S05]  /*5780*/  BSYNC B0 ;  /* 0x0000000000007941 */ /* 0x000fea0003800000 */
.L_x_3161:
        /* <DEDUP_REMOVED lines=14> */
.L_x_3116:
        /* <DEDUP_REMOVED lines=29> */
.L_x_3165:
[----:B------:R-:W-:Y:S01]  /*5a40*/  ULDC UR9, c[0x0][0x8cc] ;  /* 0x0002330000097ab9 */ /* 0x000fe20000000800 */
[----:B------:R-:W-:Y:S01]  /*5a50*/  UMOV UR7, UR8 ;  /* 0x0000000800077c82 */ /* 0x000fe20008000000 */
[----:B------:R-:W-:-:S11]  /*5a60*/  UISETP.NE.AND UP0, UPT, UR9, 0x1, UPT ;  /* 0x000000010900788c */ /* 0x000fd6000bf05270 */
[----:B------:R-:W-:Y:S02]  /*5a70*/  @UP0 ULDC.64 UR10, c[0x0][0x8d0] ;  /* 0x00023400000a0ab9 */ /* 0x000fe40000000a00 */
[----:B------:R-:W-:-:S04]  /*5a80*/  UIMAD.WIDE.U32 UR4, UR8, UR10, URZ ;  /* 0x0000000a080472a5 */ /* 0x000fc8000f8e003f */
[----:B------:R-:W-:-:S04]  /*5a90*/  @UP0 USHF.R.U32.HI UR7, URZ, UR11, UR5 ;  /* 0x0000000b3f070299 */ /* 0x000fc80008011605 */
[----:B------:R-:W-:-:S12]  /*5aa0*/  UIMAD UR4, UR7, UR9, URZ ;  /* 0x00000009070472a4 */ /* 0x000fd8000f8e023f */
.L_x_3166:
        /* <DEDUP_REMOVED lines=23> */
.L_x_3167:
        /* <DEDUP_REMOVED lines=13> */
.L_x_3169:
[----:B------:R-:W-:-:S05]  /*5cf0*/  ULDC UR4, c[0x0][0x8f4] ;  /* 0x00023d0000047ab9 */ /* 0x000fca0000000800 */
.L_x_3168:
        /* <DEDUP_REMOVED lines=48> */
.L_x_3170:
        /* <DEDUP_REMOVED lines=13> */
.L_x_3171:
        /* <DEDUP_REMOVED lines=12> */
.L_x_3172:
        /* <DEDUP_REMOVED lines=68> */
.L_x_3176:
[----:B------:R-:W2:Y:S04]  /*65d0*/  LDG.E.STRONG.GPU R4, desc[UR46][R2.64] ;  /* 0x0000002e02047981 */ /* 0x000ea8000c1ef900 */
[----:B--2---:R-:W-:Y:S01]  /*65e0*/  CCTL.IVALL ;  /* 0x00000000ff00798f */ /* 0x004fe20002000000 */
[----:B------:R-:W-:Y:S05]  /*65f0*/  YIELD ;  /* 0x0000000000007946 */ /* 0x000fea0003800000 */
[----:B------:R-:W-:-:S13]  /*6600*/  ISETP.NE.AND P1, PT, R4, R5, PT ;  /* 0x000000050400720c */ /* 0x000fda0003f25270 */
[----:B------:R-:W-:Y:S05]  /*6610*/  @P1 BRA `(.L_x_3176) ;  /* 0xfffffffc00ec1947 */ /* 0x000fea000383ffff */
.L_x_3175:
[----:B------:R-:W-:Y:S05]  /*6620*/  BSYNC B0 ;  /* 0x0000000000007941 */ /* 0x000fea0003800000 */
.L_x_3174:
[----:B------:R-:W-:-:S03]  /*6630*/  UMOV UR6, 0xffffffff ;  /* 0xffffffff00067882 */ /* 0x000fc60000000000 */
[----:B------:R-:W-:Y:S05]  /*6640*/  BRA.DIV UR6, `(.L_x_3177) ;  /* 0x00000042065c7947 */ /* 0x000fea000b800000 */
[----:B------:R-:W-:Y:S01]  /*6650*/  NOP ;  /* 0x0000000000007918 */ /* 0x000fe20000000000 */
.L_x_3258:
        /* <DEDUP_REMOVED lines=22> */
.L_x_3179:
[----:B------:R-:W-:Y:S05]  /*67c0*/  BSYNC B0 ;  /* 0x0000000000007941 */ /* 0x000fea0003800000 */
.L_x_3178:
        /* <DEDUP_REMOVED lines=20> */
.L_x_3181:
[----:B------:R-:W-:Y:S05]  /*6910*/  BSYNC B0 ;  /* 0x0000000000007941 */ /* 0x000fea0003800000 */
.L_x_3180:
[----:B------:R-:W-:Y:S06]  /*6920*/  BAR.ARV 0xa, 0xa0 ;  /* 0x0282800000007b1d */ /* 0x000fec0000002000 */
[----:B------:R-:W-:Y:S04]  /*6930*/  BSSY B0, `(.L_x_3182) ;  /* 0x0000003000007945 */ /* 0x000fe80003800000 */
[----:B------:R-:W-:Y:S05]  /*6940*/  @!P0 BRA `(.L_x_3183) ;  /* 0x0000000000048947 */ /* 0x000fea0003800000 */
[----:B------:R-:W-:-:S04]  /*6950*/  DEPBAR.LE SB0, 0x0 ;  /* 0x000080000000791a */ /* 0x000fc80000000000 */
.L_x_3183:
[----:B------:R-:W-:Y:S05]  /*6960*/  BSYNC B0 ;  /* 0x0000000000007941 */ /* 0x000fea0003800000 */
.L_x_3182:
        /* <DEDUP_REMOVED lines=19> */
.L_x_3185:
[----:B------:R-:W-:Y:S05]  /*6aa0*/  BSYNC B0 ;  /* 0x0000000000007941 */ /* 0x000fea0003800000 */
.L_x_3184:
[----:B------:R-:W-:Y:S01]  /*6ab0*/  UIADD3 UR7, UR13, 0x1, URZ ;  /* 0x000000010d077890 */ /* 0x000fe2000fffe03f */
[----:B------:R-:W-:Y:S11]  /*6ac0*/  BRA `(.L_x_3186) ;  /* 0x0000000000047947 */ /* 0x000ff60003800000 */
.L_x_3173:
[----:B------:R-:W-:-:S05]  /*6ad0*/  UMOV UR7, UR13 ;  /* 0x0000000d00077c82 */ /* 0x000fca0008000000 */
.L_x_3186:
        /* <DEDUP_REMOVED lines=16> */
.L_x_3211:
        /* <DEDUP_REMOVED lines=18> */
.L_x_3189:
[----:B------:R-:W2:Y:S04]  /*6d00*/  LDG.E.STRONG.GPU R4, desc[UR46][R2.64] ;  /* 0x0000002e02047981 */ /* 0x000ea8000c1ef900 */
[----:B--2---:R-:W-:Y:S01]  /*6d10*/  CCTL.IVALL ;  /* 0x00000000ff00798f */ /* 0x004fe20002000000 */
[----:B------:R-:W-:Y:S05]  /*6d20*/  YIELD ;  /* 0x0000000000007946 */ /* 0x000fea0003800000 */
[----:B------:R-:W-:-:S13]  /*6d30*/  ISETP.NE.AND P1, PT, R4, R5, PT ;  /* 0x000000050400720c */ /* 0x000fda0003f25270 */
[----:B------:R-:W-:Y:S05]  /*6d40*/  @P1 BRA `(.L_x_3189) ;  /* 0xfffffffc00ec1947 */ /* 0x000fea000383ffff */
.L_x_3188:
[----:B------:R-:W-:Y:S05]  /*6d50*/  BSYNC B0 ;  /* 0x0000000000007941 */ /* 0x000fea0003800000 */
.L_x_3187:
[----:B------:R-:W-:-:S03]  /*6d60*/  UMOV UR24, 0xffffffff ;  /* 0xffffffff00187882 */ /* 0x000fc60000000000 */
[----:B------:R-:W-:Y:S05]  /*6d70*/  BRA.DIV UR24, `(.L_x_3190) ;  /* 0x0000003a18ac7947 */ /* 0x000fea000b800000 */
[----:B------:R-:W-:Y:S01]  /*6d80*/  NOP ;  /* 0x0000000000007918 */ /* 0x000fe20000000000 */
.L_x_3261:
        /* <DEDUP_REMOVED lines=19> */
.L_x_3192:
[----:B------:R-:W-:Y:S05]  /*6ec0*/  BSYNC B0 ;  /* 0x0000000000007941 */ /* 0x000fea0003800000 */
.L_x_3191:
        /* <DEDUP_REMOVED lines=15> */
.L_x_3194:
[----:B------:R-:W-:Y:S05]  /*6fc0*/  BSYNC B0 ;  /* 0x0000000000007941 */ /* 0x000fea0003800000 */
.L_x_3193:
[----:B------:R-:W-:Y:S06]  /*6fd0*/  BAR.ARV 0xa, 0xa0 ;  /* 0x0282800000007b1d */ /* 0x000fec0000002000 */
[----:B------:R-:W-:Y:S04]  /*6fe0*/  BSSY B0, `(.L_x_3195) ;  /* 0x0000003000007945 */ /* 0x000fe80003800000 */
[----:B------:R-:W-:Y:S05]  /*6ff0*/  @!P0 BRA `(.L_x_3196) ;  /* 0x0000000000048947 */ /* 0x000fea0003800000 */
[----:B------:R-:W-:-:S04]  /*7000*/  DEPBAR.LE SB0, 0x0 ;  /* 0x000080000000791a */ /* 0x000fc80000000000 */
.L_x_3196:
[----:B------:R-:W-:Y:S05]  /*7010*/  BSYNC B0 ;  /* 0x0000000000007941 */ /* 0x000fea0003800000 */
.L_x_3195:
        /* <DEDUP_REMOVED lines=19> */
.L_x_3198:
[----:B------:R-:W-:Y:S05]  /*7150*/  BSYNC B0 ;  /* 0x0000000000007941 */ /* 0x000fea0003800000 */
.L_x_3197:
        /* <DEDUP_REMOVED lines=16> */
.L_x_3201:
[----:B------:R-:W2:Y:S04]  /*7260*/  LDG.E.STRONG.GPU R4, desc[UR46][R2.64] ;  /* 0x0000002e02047981 */ /* 0x000ea8000c1ef900 */
[----:B--2---:R-:W-:Y:S01]  /*7270*/  CCTL.IVALL ;  /* 0x00000000ff00798f */ /* 0x004fe20002000000 */
[----:B------:R-:W-:Y:S05]  /*7280*/  YIELD ;  /* 0x0000000000007946 */ /* 0x000fea0003800000 */
[----:B------:R-:W-:-:S13]  /*7290*/  ISETP.NE.AND P1, PT, R4, R5, PT ;  /* 0x000000050400720c */ /* 0x000fda0003f25270 */
[----:B------:R-:W-:Y:S05]  /*72a0*/  @P1 BRA `(.L_x_3201) ;  /* 0xfffffffc00ec1947 */ /* 0x000fea000383ffff */
.L_x_3200:
[----:B------:R-:W-:Y:S05]  /*72b0*/  BSYNC B0 ;  /* 0x0000000000007941 */ /* 0x000fea0003800000 */
.L_x_3199:
[----:B------:R-:W-:-:S03]  /*72c0*/  UMOV UR18, 0xffffffff ;  /* 0xffffffff00127882 */ /* 0x000fc60000000000 */
[----:B------:R-:W-:Y:S05]  /*72d0*/  BRA.DIV UR18, `(.L_x_3202) ;  /* 0x0000003612707947 */ /* 0x000fea000b800000 */
[----:B------:R-:W-:Y:S01]  /*72e0*/  NOP ;  /* 0x0000000000007918 */ /* 0x000fe20000000000 */
.L_x_3264:
        /* <DEDUP_REMOVED lines=15> */
.L_x_3204:
[----:B------:R-:W-:Y:S05]  /*73e0*/  BSYNC B0 ;  /* 0x0000000000007941 */ /* 0x000fea0003800000 */
.L_x_3203:
        /* <DEDUP_REMOVED lines=15> */
.L_x_3206:
[----:B------:R-:W-:Y:S05]  /*74e0*/  BSYNC B0 ;  /* 0x0000000000007941 */ /* 0x000fea0003800000 */
.L_x_3205:
[----:B------:R-:W-:Y:S06]  /*74f0*/  BAR.ARV 0xa, 0xa0 ;  /* 0x0282800000007b1d */ /* 0x000fec0000002000 */
[----:B------:R-:W-:Y:S04]  /*7500*/  BSSY B0, `(.L_x_3207) ;  /* 0x0000003000007945 */ /* 0x000fe80003800000 */
[----:B------:R-:W-:Y:S05]  /*7510*/  @!P0 BRA `(.L_x_3208) ;  /* 0x0000000000048947 */ /* 0x000fea0003800000 */
[----:B------:R-:W-:-:S04]  /*7520*/  DEPBAR.LE SB0, 0x0 ;  /* 0x000080000000791a */ /* 0x000fc80000000000 */
.L_x_3208:
[----:B------:R-:W-:Y:S05]  /*7530*/  BSYNC B0 ;  /* 0x0000000000007941 */ /* 0x000fea0003800000 */
.L_x_3207:
        /* <DEDUP_REMOVED lines=19> */
.L_x_3210:
[----:B------:R-:W-:Y:S05]  /*7670*/  BSYNC B0 ;  /* 0x0000000000007941 */ /* 0x000fea0003800000 */
.L_x_3209:
[----:B------:R-:W-:Y:S02]  /*7680*/  UIADD3 UR7, UR7, 0x2, URZ ;  /* 0x0000000207077890 */ /* 0x000fe4000fffe03f */
[----:B------:R-:W-:Y:S02]  /*7690*/  UIADD3 UR6, UR6, 0x3000, URZ ;  /* 0x0000300006067890 */ /* 0x000fe4000fffe03f */
[----:B------:R-:W-:-:S06]  /*76a0*/  UISETP.GE.AND UP0, UPT, UR7, UR12, UPT ;  /* 0x0000000c0700728c */ /* 0x000fcc000bf06270 */
[----:B------:R-:W-:-:S13]  /*76b0*/  PLOP3.LUT P1, PT, PT, PT, UP0, 0x80, 0x0 ;  /* 0x000000000000781c */ /* 0x000fda0003f2f008 */
[----:B------:R-:W-:Y:S05]  /*76c0*/  @!P1 BRA `(.L_x_3211) ;  /* 0xfffffff400449947 */ /* 0x000fea000383ffff */
[----:B------:R-:W-:Y:S05]  /*76d0*/  BRA `(.L_x_3123) ;  /* 0x0000002c00947947 */ /* 0x000fea0003800000 */
.L_x_3164:
        /* <DEDUP_REMOVED lines=21> */
.L_x_3212:
[----:B------:R-:W1:Y:S01]  /*7830*/  LDC R3, c[0x0][0x8cc] ;  /* 0x00023300ff037b82 */ /* 0x000e620000000800 */
[----:B------:R-:W-:Y:S01]  /*7840*/  IMAD.MOV.U32 R0, RZ, RZ, R5 ;  /* 0x000000ffff007224 */ /* 0x000fe200078e0005 */
[----:B-1----:R-:W-:-:S13]  /*7850*/  ISETP.NE.AND P0, PT, R3, 0x1, PT ;  /* 0x000000010300780c */ /* 0x002fda0003f05270 */
[----:B------:R-:W1:Y:S02]  /*7860*/  @P0 LDC.64 R6, c[0x0][0x8d0] ;  /* 0x00023400ff060b82 */ /* 0x000e640000000a00 */
[----:B-1----:R-:W-:-:S05]  /*7870*/  @P0 IMAD.HI.U32 R4, R5, R6, RZ ;  /* 0x0000000605040227 */ /* 0x002fca00078e00ff */
[----:B------:R-:W-:-:S05]  /*7880*/  @P0 SHF.R.U32.HI R0, RZ, R7, R4 ;  /* 0x00000007ff000219 */ /* 0x000fca0000011604 */
[----:B------:R-:W-:-:S07]  /*7890*/  IMAD R3, R0, R3, RZ ;  /* 0x0000000300037224 */ /* 0x000fce00078e02ff */
.L_x_3213:
        /* <DEDUP_REMOVED lines=23> */
.L_x_3214:
        /* <DEDUP_REMOVED lines=10> */
.L_x_3216:
[----:B------:R-:W2:Y:S02]  /*7ab0*/  LDC R4, c[0x0][0x8f4] ;  /* 0x00023d00ff047b82 */ /* 0x000ea40000000800 */
.L_x_3215:
[----:B--2--5:R-:W-:Y:S01]  /*7ac0*/  VIADD R4, R4, 0x7f ;  /* 0x0000007f04047836 */ /* 0x024fe20000000000 */
[----:B------:R-:W-:Y:S01]  /*7ad0*/  LOP3.LUT R12, R0, 0x1ffffff, RZ, 0x3c, !PT ;  /* 0x01ffffff000c7812 */ /* 0x000fe200078e3cff */
[----:B------:R-:W-:Y:S02]  /*7ae0*/  IMAD.MOV.U32 R10, RZ, RZ, 0x1 ;  /* 0x00000001ff0a7424 */ /* 0x000fe400078e00ff */
[----:B-1----:R-:W-:Y:S01]  /*7af0*/  IMAD.MOV.U32 R2, RZ, RZ, RZ ;  /* 0x000000ffff027224 */ /* 0x002fe200078e00ff */
        /* <DEDUP_REMOVED lines=38> */
.L_x_3218:
        /* <DEDUP_REMOVED lines=20> */
.L_x_3219:
[----:B------:R-:W-:Y:S05]  /*7ea0*/  @!P0 BRA `(.L_x_3220) ;  /* 0x00000000000c8947 */ /* 0x000fea0003800000 */
[----:B------:R-:W2:Y:S04]  /*7eb0*/  LDG.E R5, desc[UR46][R2.64] ;  /* 0x0000002e02057981 */ /* 0x000ea8000c1e1900 */
[----:B------:R-:W2:Y:S02]  /*7ec0*/  LDG.E R0, desc[UR46][R2.64+0x4] ;  /* 0x0000042e02007981 */ /* 0x000ea4000c1e1900 */
[----:B--2---:R-:W-:-:S07]  /*7ed0*/  IMAD.IADD R0, R0, 0x1, -R5 ;  /* 0x0000000100007824 */ /* 0x004fce00078e0a05 */
.L_x_3220:
        /* <DEDUP_REMOVED lines=66> */
.L_x_3265:
        /* <DEDUP_REMOVED lines=15> */
.L_x_3223:
        /* <DEDUP_REMOVED lines=122> */
.L_x_3234:
[----:B-123--:R-:W-:-:S04]  /*8b90*/  SHF.L.U32 R18, R10, 0x1f, RZ ;  /* 0x0000001f0a127819 */ /* 0x00efc800000006ff */
[----:B------:R-:W2:Y:S02]  /*8ba0*/  SYNCS.PHASECHK.TRANS64.TRYWAIT P1, [R15+URZ+0x26840], R18 ;  /* 0x026840120f0075a7 */ /* 0x000ea4000802017f */
[----:B--2---:R-:W-:Y:S05]  /*8bb0*/  @!P1 BRA `(.L_x_3226) ;  /* 0x0000001c00689947 */ /* 0x004fea0003800000 */
.L_x_3266:
        /* <DEDUP_REMOVED lines=8> */
.L_x_3227:
        /* <DEDUP_REMOVED lines=44> */
.L_x_3267:
        /* <DEDUP_REMOVED lines=8> */
.L_x_3229:
        /* <DEDUP_REMOVED lines=44> */
.L_x_3268:
        /* <DEDUP_REMOVED lines=8> */
.L_x_3231:
        /* <DEDUP_REMOVED lines=38> */
.L_x_3270:
        /* <DEDUP_REMOVED lines=8> */
.L_x_3233:
        /* <DEDUP_REMOVED lines=44> */
.L_x_3225:
[----:B------:R-:W4:Y:S02]  /*9860*/  LDL.LU R4, [R1+0x4] ;  /* 0x0000040001047983 */ /* 0x000f240000300800 */
[----:B----4-:R-:W-:Y:S02]  /*9870*/  ISETP.NE.AND P1, PT, R4, RZ, PT ;  /* 0x000000ff0400720c */ /* 0x010fe40003f25270 */
[----:B------:R4:W5:Y:S11]  /*9880*/  LDL R4, [R1] ;  /* 0x0000000001047983 */ /* 0x0009760000100800 */
[----:B----4-:R-:W-:Y:S05]  /*9890*/  @!P1 BRA `(.L_x_3224) ;  /* 0x0000000400949947 */ /* 0x010fea0003800000 */
[----:B------:R-:W-:-:S04]  /*98a0*/  SHF.L.U32 R12, R10, 0x1f, RZ ;  /* 0x0000001f0a0c7819 */ /* 0x000fc800000006ff */
[----:B------:R-:W4:Y:S02]  /*98b0*/  SYNCS.PHASECHK.TRANS64.TRYWAIT P1, [R15+URZ+0x26840], R12 ;  /* 0x0268400c0f0075a7 */ /* 0x000f24000802017f */
[----:B----4-:R-:W-:Y:S05]  /*98c0*/  @!P1 BRA `(.L_x_3235) ;  /* 0x0000001000789947 */ /* 0x010fea0003800000 */
.L_x_3271:
        /* <DEDUP_REMOVED lines=8> */
.L_x_3236:
        /* <DEDUP_REMOVED lines=41> */
.L_x_3272:
        /* <DEDUP_REMOVED lines=8> */
.L_x_3238:
        /* <DEDUP_REMOVED lines=41> */
.L_x_3224:
[----:B------:R-:W1:Y:S01]  /*9ef0*/  S2R R0, SR_TID.X ;  /* 0x0000000000007919 */ /* 0x000e620000002100 */
[----:B------:R-:W-:Y:S01]  /*9f00*/  IMAD R3, R16, 0x8, R15 ;  /* 0x0000000810037824 */ /* 0x000fe200078e020f */
[----:B-1----:R-:W-:Y:S02]  /*9f10*/  LOP3.LUT R2, R0, 0x7f, RZ, 0xc0, !PT ;  /* 0x0000007f00027812 */ /* 0x002fe400078ec0ff */
[----:B------:R-:W-:Y:S02]  /*9f20*/  SHF.L.U32 R0, R10, 0x1f, RZ ;  /* 0x0000001f0a007819 */ /* 0x000fe400000006ff */
[----:B------:R-:W-:Y:S02]  /*9f30*/  ISETP.NE.AND P1, PT, R2, RZ, PT ;  /* 0x000000ff0200720c */ /* 0x000fe40003f25270 */
[----:B------:R-:W1:Y:S02]  /*9f40*/  SYNCS.PHASECHK.TRANS64.TRYWAIT P0, [R3+URZ+0x26840], R0 ;  /* 0x02684000030075a7 */ /* 0x000e64000800017f */
[----:B-1----:R-:W-:Y:S09]  /*9f50*/  @!P0 BRA `(.L_x_3239) ;  /* 0x0000000800fc8947 */ /* 0x002ff20003800000 */
.L_x_3273:
[----:B------:R-:W-:Y:S05]  /*9f60*/  @P1 BRA `(.L_x_3240) ;  /* 0x0000000000181947 */ /* 0x000fea0003800000 */
[----:B------:R-:W1:Y:S01]  /*9f70*/  S2R R2, SR_TID.X ;  /* 0x0000000000027919 */ /* 0x000e620000002100 */
[----:B------:R-:W-:-:S04]  /*9f80*/  IMAD.MOV.U32 R0, RZ, RZ, 0x3100 ;  /* 0x00003100ff007424 */ /* 0x000fc800078e00ff */
[----:B------:R1:W-:Y:S02]  /*9f90*/  SYNCS.ARRIVE.TRANS64 RZ, [R3+URZ+0x26830], R0 ;  /* 0x0268300003ff79a7 */ /* 0x0003e4000800003f */
[----:B-1----:R-:W-:-:S13]  /*9fa0*/  LOP3.LUT P0, RZ, R2, 0x1f, RZ, 0xc0, !PT ;  /* 0x0000001f02ff7812 */ /* 0x002fda000780c0ff */
[----:B------:R-:W-:Y:S05]  /*9fb0*/  @!P0 BRA `(.L_x_3240) ;  /* 0x0000000000048947 */ /* 0x000fea0003800000 */
[----:B------:R-:W-:Y:S01]  /*9fc0*/  BPT.TRAP 0x1 ;  /* 0x000000040000795c */ /* 0x000fe20000300000 */
.L_x_3240:
        /* <DEDUP_REMOVED lines=48> */
.L_x_3221:
[----:B------:R-:W-:Y:S05]  /*a2d0*/  BSYNC B0 ;  /* 0x0000000000007941 */ /* 0x000fea0003800000 */
.L_x_3217:
[----:B------:R-:W-:-:S03]  /*a2e0*/  UMOV UR7, 0xffffffff ;  /* 0xffffffff00077882 */ /* 0x000fc60000000000 */
[----:B------:R-:W-:Y:S05]  /*a2f0*/  BRA.DIV UR7, `(.L_x_3241) ;  /* 0x0000000a07287947 */ /* 0x000fea000b800000 */
[----:B------:R-:W-:-:S13]  /*a300*/  ELECT P6, URZ, PT ;  /* 0x00000000003f782f */ /* 0x000fda00038c0000 */
.L_x_3276:
[----:B------:R-:W-:Y:S05]  /*a310*/  @!P6 BRA `(.L_x_3123) ;  /* 0x000000000084e947 */ /* 0x000fea0003800000 */
[----:B------:R-:W-:-:S06]  /*a320*/  ULOP3.LUT UR7, UR38, 0x2, URZ, 0xfc, !UPT ;  /* 0x0000000226077892 */ /* 0x000fcc000f8efc3f */
[----:B------:R-:W-:-:S05]  /*a330*/  IMAD.U32 R0, RZ, RZ, UR7 ;  /* 0x00000007ff007e24 */ /* 0x000fca000f8e00ff */
[----:B------:R-:W-:-:S13]  /*a340*/  ISETP.NE.AND P2, PT, R0, 0x3, PT ;  /* 0x000000030000780c */ /* 0x000fda0003f45270 */
[----:B------:R-:W-:Y:S05]  /*a350*/  @!P2 BRA `(.L_x_3242) ;  /* 0x000000000004a947 */ /* 0x000fea0003800000 */
[----:B------:R-:W-:Y:S01]  /*a360*/  BPT.TRAP 0x1 ;  /* 0x000000040000795c */ /* 0x000fe20000300000 */
.L_x_3242:
        /* <DEDUP_REMOVED lines=15> */
.L_x_3277:
[----:B------:R-:W2:Y:S02]  /*a460*/  SYNCS.PHASECHK.TRANS64.TRYWAIT P0, [R3+URZ], R0 ;  /* 0x00000000030075a7 */ /* 0x000ea4000800017f */
[----:B--2---:R-:W-:Y:S05]  /*a470*/  @!P0 BRA `(.L_x_3244) ;  /* 0x0000000400fc8947 */ /* 0x004fea0003800000 */
.L_x_3278:
[----:B------:R-:W-:Y:S05]  /*a480*/  @!P2 BRA `(.L_x_3245) ;  /* 0x000000000004a947 */ /* 0x000fea0003800000 */
[----:B------:R-:W-:Y:S01]  /*a490*/  BPT.TRAP 0x1 ;  /* 0x000000040000795c */ /* 0x000fe20000300000 */
.L_x_3245:
[----:B--2---:R-:W-:-:S04]  /*a4a0*/  VIADD R3, R8, 0x26840 ;  /* 0x0002684008037836 */ /* 0x004fc80000000000 */
[----:B------:R-:W-:-:S04]  /*a4b0*/  IMAD R5, R2, 0x8, R3 ;  /* 0x0000000802057824 */ /* 0x000fc800078e0203 */
[----:B------:R-:W2:Y:S02]  /*a4c0*/  SYNCS.PHASECHK.TRANS64.TRYWAIT P0, [R5+URZ], R4 ;  /* 0x00000004050075a7 */ /* 0x000ea4000800017f */
[----:B--2---:R-:W-:Y:S05]  /*a4d0*/  @!P0 BRA `(.L_x_3246) ;  /* 0x0000000400f88947 */ /* 0x004fea0003800000 */
.L_x_3279:
[----:B------:R-:W-:-:S07]  /*a4e0*/  IMAD R3, R6, 0x8, R3 ;  /* 0x0000000806037824 */ /* 0x000fce00078e0203 */
.L_x_3247:
[----:B---3--:R3:W4:Y:S02]  /*a4f0*/  SYNCS.PHASECHK.TRANS64.TRYWAIT P0, [R3+URZ], R0 ;  /* 0x00000000030075a7 */ /* 0x008724000800017f */
[----:B----4-:R-:W-:Y:S05]  /*a500*/  @!P0 NANOSLEEP.SYNCS 0x989680 ;  /* 0x009896800000895d */ /* 0x010fea0003900000 */
[----:B------:R-:W4:Y:S02]  /*a510*/  @!P0 SYNCS.PHASECHK.TRANS64 P0, [R3+URZ], R0 ;  /* 0x00000000030085a7 */ /* 0x000f24000800007f */
[----:B----4-:R-:W-:Y:S05]  /*a520*/  @!P0 BRA `(.L_x_3247) ;  /* 0xfffffffc00f08947 */ /* 0x010fea000383ffff */
.L_x_3123:
[----:B------:R-:W-:Y:S05]  /*a530*/  BSYNC B6 ;  /* 0x0000000000067941 */ /* 0x000fea0003800000 */
.L_x_3115:
[----:B------:R-:W-:Y:S05]  /*a540*/  EXIT ;  /* 0x000000000000794d */ /* 0x000fea0003800000 */
.L_x_3133:
[----:B------:R-:W-:Y:S02]  /*a550*/  IMAD.MOV.U32 R13, RZ, RZ, R19 ;  /* 0x000000ffff0d7224 */ /* 0x000fe400078e0013 */
[----:B------:R-:W-:Y:S02]  /*a560*/  IMAD.MOV.U32 R12, RZ, RZ, RZ ;  /* 0x000000ffff0c7224 */ /* 0x000fe400078e00ff */
[----:B------:R-:W-:Y:S02]  /*a570*/  IMAD.MOV.U32 R11, RZ, RZ, 0x1f ;  /* 0x0000001fff0b7424 */ /* 0x000fe400078e00ff */
[----:B------:R-:W-:-:S07]  /*a580*/  IMAD.MOV.U32 R15, RZ, RZ, -0x1 ;  /* 0xffffffffff0f7424 */ /* 0x000fce00078e00ff */
[----:B------:R-:W-:Y:S05]  /*a590*/  WARPSYNC.COLLECTIVE R15, `(.L_x_3248) ;  /* 0x000000000f087348 */ /* 0x000fea0003c00000 */
[----:B------:R1:W2:Y:S02]  /*a5a0*/  SHFL.IDX P6, R14, R13, R12, R11 ;  /* 0x0000000c0d0e7389 */ /* 0x0002a400000c000b */
[----:B-12---:R-:W-:Y:S01]  /*a5b0*/  ENDCOLLECTIVE ;  /* 0x000000000000791b */ /* 0x006fe20003800000 */
.L_x_3248:
[----:B------:R-:W-:Y:S05]  /*a5c0*/  BRA `(.L_x_3249) ;  /* 0xffffff7000587947 */ /* 0x000fea000383ffff */
.L_x_3135:
[----:B--2---:R2:W3:Y:S02]  /*a5d0*/  SYNCS.PHASECHK.TRANS64.TRYWAIT P0, [R2+URZ+0x26800], R5 ;  /* 0x02680005020075a7 */ /* 0x0044e4000800017f */
[----:B---3--:R-:W-:Y:S05]  /*a5e0*/  @!P0 NANOSLEEP.SYNCS 0x989680 ;  /* 0x009896800000895d */ /* 0x008fea0003900000 */
[----:B------:R-:W3:Y:S02]  /*a5f0*/  @!P0 SYNCS.PHASECHK.TRANS64 P0, [R2+URZ+0x26800], R5 ;  /* 0x02680005020085a7 */ /* 0x000ee4000800007f */
[----:B---3--:R-:W-:Y:S05]  /*a600*/  @!P0 BRA `(.L_x_3135) ;  /* 0xfffffffc00f08947 */ /* 0x008fea000383ffff */
[----:B------:R-:W-:Y:S05]  /*a610*/  BRA `(.L_x_3134) ;  /* 0xffffff7000807947 */ /* 0x000fea000383ffff */
.L_x_3140:
[----:B--2---:R-:W-:-:S04]  /*a620*/  IMAD.U32 R5, RZ, RZ, UR7 ;  /* 0x00000007ff057e24 */ /* 0x004fc8000f8e00ff */
[----:B------:R2:W3:Y:S03]  /*a630*/  SYNCS.PHASECHK.TRANS64.TRYWAIT P1, [R5+URZ+0x26810], R6 ;  /* 0x02681006050075a7 */ /* 0x0004e6000802017f */
[----:B---3--:R-:W-:Y:S05]  /*a640*/  @!P1 NANOSLEEP.SYNCS 0x989680 ;  /* 0x009896800000995d */ /* 0x008fea0003900000 */
[----:B------:R-:W3:Y:S02]  /*a650*/  @!P1 SYNCS.PHASECHK.TRANS64 P1, [R5+URZ+0x26810], R6 ;  /* 0x02681006050095a7 */ /* 0x000ee4000802007f */
[----:B---3--:R-:W-:Y:S05]  /*a660*/  @!P1 BRA `(.L_x_3140) ;  /* 0xfffffffc00ec9947 */ /* 0x008fea000383ffff */
[----:B------:R-:W-:Y:S05]  /*a670*/  BRA `(.L_x_3139) ;  /* 0xffffff7800d07947 */ /* 0x000fea000383ffff */
.L_x_3144:
[----:B------:R-:W-:-:S04]  /*a680*/  IMAD.U32 R5, RZ, RZ, UR7 ;  /* 0x00000007ff057e24 */ /* 0x000fc8000f8e00ff */
[----:B------:R1:W1:Y:S03]  /*a690*/  SYNCS.PHASECHK.TRANS64.TRYWAIT P1, [R5+URZ+0x26830], R6 ;  /* 0x02683006050075a7 */ /* 0x000266000802017f */
[----:B-1----:R-:W-:Y:S05]  /*a6a0*/  @!P1 NANOSLEEP.SYNCS 0x989680 ;  /* 0x009896800000995d */ /* 0x002fea0003900000 */
[----:B------:R-:W1:Y:S02]  /*a6b0*/  @!P1 SYNCS.PHASECHK.TRANS64 P1, [R5+URZ+0x26830], R6 ;  /* 0x02683006050095a7 */ /* 0x000e64000802007f */
[----:B-1----:R-:W-:Y:S05]  /*a6c0*/  @!P1 BRA `(.L_x_3144) ;  /* 0xfffffffc00ec9947 */ /* 0x002fea000383ffff */
[----:B------:R-:W-:Y:S05]  /*a6d0*/  BRA `(.L_x_3143) ;  /* 0xffffff7c00d87947 */ /* 0x000fea000383ffff */
.L_x_3151:
[----:B------:R-:W-:Y:S01]  /*a6e0*/  BSSY B0, `(.L_x_3250) ;  /* 0x0000005000007945 */ /* 0x000fe20003800000 */
[----:B------:R-:W-:-:S07]  /*a6f0*/  IMAD.MOV.U32 R15, RZ, RZ, -0x1 ;  /* 0xffffffffff0f7424 */ /* 0x000fce00078e00ff */
[----:B-1----:R-:W-:Y:S05]  /*a700*/  WARPSYNC.COLLECTIVE R15, `(.L_x_3251) ;  /* 0x000000000f087348 */ /* 0x002fea0003c00000 */
[----:B------:R-:W-:Y:S01]  /*a710*/  NOP ;  /* 0x0000000000007918 */ /* 0x000fe20000000000 */
[----:B-1----:R-:W-:Y:S01]  /*a720*/  ENDCOLLECTIVE ;  /* 0x000000000000791b */ /* 0x002fe20003800000 */
.L_x_3251:
[----:B------:R-:W-:Y:S05]  /*a730*/  BSYNC B0 ;  /* 0x0000000000007941 */ /* 0x000fea0003800000 */
.L_x_3250:
[----:B------:R-:W-:Y:S05]  /*a740*/  BRA `(.L_x_3252) ;  /* 0xffffffa800a47947 */ /* 0x000fea000383ffff */
.L_x_3160:
[----:B------:R-:W-:Y:S01]  /*a750*/  BSSY B0, `(.L_x_3253) ;  /* 0x0000005000007945 */ /* 0x000fe20003800000 */
[----:B------:R-:W-:-:S07]  /*a760*/  IMAD.MOV.U32 R15, RZ, RZ, -0x1 ;  /* 0xffffffffff0f7424 */ /* 0x000fce00078e00ff */
[----:B-12---:R-:W-:Y:S05]  /*a770*/  WARPSYNC.COLLECTIVE R15, `(.L_x_3254) ;  /* 0x000000000f087348 */ /* 0x006fea0003c00000 */
[----:B------:R-:W-:Y:S01]  /*a780*/  NOP ;  /* 0x0000000000007918 */ /* 0x000fe20000000000 */
[----:B-12---:R-:W-:Y:S01]  /*a790*/  ENDCOLLECTIVE ;  /* 0x000000000000791b */ /* 0x006fe20003800000 */
.L_x_3254:
[----:B------:R-:W-:Y:S05]  /*a7a0*/  BSYNC B0 ;  /* 0x0000000000007941 */ /* 0x000fea0003800000 */
.L_x_3253:
[----:B------:R-:W-:Y:S05]  /*a7b0*/  BRA `(.L_x_3255) ;  /* 0xffffffac00947947 */ /* 0x000fea000383ffff */
.L_x_3177:
[----:B------:R-:W-:Y:S01]  /*a7c0*/  BSSY B0, `(.L_x_3256) ;  /* 0x0000005000007945 */ /* 0x000fe20003800000 */
[----:B------:R-:W-:-:S07]  /*a7d0*/  IMAD.MOV.U32 R15, RZ, RZ, -0x1 ;  /* 0xffffffffff0f7424 */ /* 0x000fce00078e00ff */
[----:B------:R-:W-:Y:S05]  /*a7e0*/  WARPSYNC.COLLECTIVE R15, `(.L_x_3257) ;  /* 0x000000000f087348 */ /* 0x000fea0003c00000 */
[----:B------:R-:W-:Y:S01]  /*a7f0*/  NOP ;  /* 0x0000000000007918 */ /* 0x000fe20000000000 */
[----:B------:R-:W-:Y:S01]  /*a800*/  ENDCOLLECTIVE ;  /* 0x000000000000791b */ /* 0x000fe20003800000 */
.L_x_3257:
[----:B------:R-:W-:Y:S05]  /*a810*/  BSYNC B0 ;  /* 0x0000000000007941 */ /* 0x000fea0003800000 */
.L_x_3256:
[----:B------:R-:W-:Y:S05]  /*a820*/  BRA `(.L_x_3258) ;  /* 0xffffffbc008c7947 */ /* 0x000fea000383ffff */
.L_x_3190:
[----:B------:R-:W-:Y:S01]  /*a830*/  BSSY B0, `(.L_x_3259) ;  /* 0x0000005000007945 */ /* 0x000fe20003800000 */
[----:B------:R-:W-:-:S07]  /*a840*/  IMAD.MOV.U32 R15, RZ, RZ, -0x1 ;  /* 0xffffffffff0f7424 */ /* 0x000fce00078e00ff */
[----:B------:R-:W-:Y:S05]  /*a850*/  WARPSYNC.COLLECTIVE R15, `(.L_x_3260) ;  /* 0x000000000f087348 */ /* 0x000fea0003c00000 */
[----:B------:R-:W-:Y:S01]  /*a860*/  NOP ;  /* 0x0000000000007918 */ /* 0x000fe20000000000 */
[----:B------:R-:W-:Y:S01]  /*a870*/  ENDCOLLECTIVE ;  /* 0x000000000000791b */ /* 0x000fe20003800000 */
.L_x_3260:
[----:B------:R-:W-:Y:S05]  /*a880*/  BSYNC B0 ;  /* 0x0000000000007941 */ /* 0x000fea0003800000 */
.L_x_3259:
[----:B------:R-:W-:Y:S05]  /*a890*/  BRA `(.L_x_3261) ;  /* 0xffffffc4003c7947 */ /* 0x000fea000383ffff */
.L_x_3202:
[----:B------:R-:W-:Y:S01]  /*a8a0*/  BSSY B0, `(.L_x_3262) ;  /* 0x0000005000007945 */ /* 0x000fe20003800000 */
[----:B------:R-:W-:-:S07]  /*a8b0*/  IMAD.MOV.U32 R15, RZ, RZ, -0x1 ;  /* 0xffffffffff0f7424 */ /* 0x000fce00078e00ff */
[----:B------:R-:W-:Y:S05]  /*a8c0*/  WARPSYNC.COLLECTIVE R15, `(.L_x_3263) ;  /* 0x000000000f087348 */ /* 0x000fea0003c00000 */
[----:B------:R-:W-:Y:S01]  /*a8d0*/  NOP ;  /* 0x0000000000007918 */ /* 0x000fe20000000000 */
[----:B------:R-:W-:Y:S01]  /*a8e0*/  ENDCOLLECTIVE ;  /* 0x000000000000791b */ /* 0x000fe20003800000 */
.L_x_3263:
[----:B------:R-:W-:Y:S05]  /*a8f0*/  BSYNC B0 ;  /* 0x0000000000007941 */ /* 0x000fea0003800000 */
.L_x_3262:
[----:B------:R-:W-:Y:S05]  /*a900*/  BRA `(.L_x_3264) ;  /* 0xffffffc800787947 */ /* 0x000fea000383ffff */
.L_x_3222:
[----:B-1----:R1:W2:Y:S02]  /*a910*/  SYNCS.PHASECHK.TRANS64.TRYWAIT P0, [R15+URZ+0x26820], R2 ;  /* 0x026820020f0075a7 */ /* 0x0022a4000800017f */
[----:B--2---:R-:W-:Y:S05]  /*a920*/  @!P0 NANOSLEEP.SYNCS 0x989680 ;  /* 0x009896800000895d */ /* 0x004fea0003900000 */
[----:B------:R-:W2:Y:S02]  /*a930*/  @!P0 SYNCS.PHASECHK.TRANS64 P0, [R15+URZ+0x26820], R2 ;  /* 0x026820020f0085a7 */ /* 0x000ea4000800007f */
[----:B--2---:R-:W-:Y:S05]  /*a940*/  @!P0 BRA `(.L_x_3222) ;  /* 0xfffffffc00f08947 */ /* 0x004fea000383ffff */
[----:B------:R-:W-:Y:S05]  /*a950*/  BRA `(.L_x_3265) ;  /* 0xffffffd800687947 */ /* 0x000fea000383ffff */
.L_x_3226:
[----:B--2---:R2:W3:Y:S02]  /*a960*/  SYNCS.PHASECHK.TRANS64.TRYWAIT P1, [R15+URZ+0x26840], R18 ;  /* 0x026840120f0075a7 */ /* 0x0044e4000802017f */
[----:B---3--:R-:W-:Y:S05]  /*a970*/  @!P1 NANOSLEEP.SYNCS 0x989680 ;  /* 0x009896800000995d */ /* 0x008fea0003900000 */
[----:B------:R-:W3:Y:S02]  /*a980*/  @!P1 SYNCS.PHASECHK.TRANS64 P1, [R15+URZ+0x26840], R18 ;  /* 0x026840120f0095a7 */ /* 0x000ee4000802007f */
[----:B---3--:R-:W-:Y:S05]  /*a990*/  @!P1 BRA `(.L_x_3226) ;  /* 0xfffffffc00f09947 */ /* 0x008fea000383ffff */
[----:B------:R-:W-:Y:S05]  /*a9a0*/  BRA `(.L_x_3266) ;  /* 0xffffffe000847947 */ /* 0x000fea000383ffff */
.L_x_3228:
[----:B-1----:R1:W3:Y:S02]  /*a9b0*/  SYNCS.PHASECHK.TRANS64.TRYWAIT P1, [R15+URZ+0x26828], R18 ;  /* 0x026828120f0075a7 */ /* 0x0022e4000802017f */
[----:B---3--:R-:W-:Y:S05]  /*a9c0*/  @!P1 NANOSLEEP.SYNCS 0x989680 ;  /* 0x009896800000995d */ /* 0x008fea0003900000 */
[----:B------:R-:W3:Y:S02]  /*a9d0*/  @!P1 SYNCS.PHASECHK.TRANS64 P1, [R15+URZ+0x26828], R18 ;  /* 0x026828120f0095a7 */ /* 0x000ee4000802007f */
[----:B---3--:R-:W-:Y:S05]  /*a9e0*/  @!P1 BRA `(.L_x_3228) ;  /* 0xfffffffc00f09947 */ /* 0x008fea000383ffff */
[----:B------:R-:W-:Y:S05]  /*a9f0*/  BRA `(.L_x_3267) ;  /* 0xffffffe400407947 */ /* 0x000fea000383ffff */
.L_x_3230:
[----:B---3--:R3:W4:Y:S02]  /*aa00*/  SYNCS.PHASECHK.TRANS64.TRYWAIT P1, [R15+URZ+0x26848], R18 ;  /* 0x026848120f0075a7 */ /* 0x008724000802017f */
[----:B----4-:R-:W-:Y:S05]  /*aa10*/  @!P1 NANOSLEEP.SYNCS 0x989680 ;  /* 0x009896800000995d */ /* 0x010fea0003900000 */
[----:B------:R-:W4:Y:S02]  /*aa20*/  @!P1 SYNCS.PHASECHK.TRANS64 P1, [R15+URZ+0x26848], R18 ;  /* 0x026848120f0095a7 */ /* 0x000f24000802007f */
[----:B----4-:R-:W-:Y:S05]  /*aa30*/  @!P1 BRA `(.L_x_3230) ;  /* 0xfffffffc00f09947 */ /* 0x010fea000383ffff */
[----:B------:R-:W-:Y:S05]  /*aa40*/  BRA `(.L_x_3268) ;  /* 0xffffffe400fc7947 */ /* 0x000fea000383ffff */
.L_x_3232:
[----:B------:R-:W-:-:S07]  /*aa50*/  SHF.L.U32 R4, R10, 0x1f, RZ ;  /* 0x0000001f0a047819 */ /* 0x000fce00000006ff */
.L_x_3269:
[----:B----4-:R4:W1:Y:S02]  /*aa60*/  SYNCS.PHASECHK.TRANS64.TRYWAIT P1, [R15+URZ+0x26820], R4 ;  /* 0x026820040f0075a7 */ /* 0x010864000802017f */
[----:B-1----:R-:W-:Y:S05]  /*aa70*/  @!P1 NANOSLEEP.SYNCS 0x989680 ;  /* 0x009896800000995d */ /* 0x002fea0003900000 */
[----:B------:R-:W1:Y:S02]  /*aa80*/  @!P1 SYNCS.PHASECHK.TRANS64 P1, [R15+URZ+0x26820], R4 ;  /* 0x026820040f0095a7 */ /* 0x000e64000802007f */
[----:B-1----:R-:W-:Y:S05]  /*aa90*/  @!P1 BRA `(.L_x_3269) ;  /* 0xfffffffc00f09947 */ /* 0x002fea000383ffff */
[----:B------:R-:W-:Y:S05]  /*aaa0*/  BRA `(.L_x_3270) ;  /* 0xffffffe8009c7947 */ /* 0x000fea000383ffff */
.L_x_3235:
[----:B----4-:R4:W1:Y:S02]  /*aab0*/  SYNCS.PHASECHK.TRANS64.TRYWAIT P1, [R15+URZ+0x26840], R12 ;  /* 0x0268400c0f0075a7 */ /* 0x010864000802017f */
[----:B-1----:R-:W-:Y:S05]  /*aac0*/  @!P1 NANOSLEEP.SYNCS 0x989680 ;  /* 0x009896800000995d */ /* 0x002fea0003900000 */
[----:B------:R-:W1:Y:S02]  /*aad0*/  @!P1 SYNCS.PHASECHK.TRANS64 P1, [R15+URZ+0x26840], R12 ;  /* 0x0268400c0f0095a7 */ /* 0x000e64000802007f */
[----:B-1----:R-:W-:Y:S05]  /*aae0*/  @!P1 BRA `(.L_x_3235) ;  /* 0xfffffffc00f09947 */ /* 0x002fea000383ffff */
[----:B------:R-:W-:Y:S05]  /*aaf0*/  BRA `(.L_x_3271) ;  /* 0xffffffec00747947 */ /* 0x000fea000383ffff */
.L_x_3237:
[----:B-1----:R1:W2:Y:S02]  /*ab00*/  SYNCS.PHASECHK.TRANS64.TRYWAIT P1, [R15+URZ+0x26828], R12 ;  /* 0x0268280c0f0075a7 */ /* 0x0022a4000802017f */
[----:B--2---:R-:W-:Y:S05]  /*ab10*/  @!P1 NANOSLEEP.SYNCS 0x989680 ;  /* 0x009896800000995d */ /* 0x004fea0003900000 */
[----:B------:R-:W2:Y:S02]  /*ab20*/  @!P1 SYNCS.PHASECHK.TRANS64 P1, [R15+URZ+0x26828], R12 ;  /* 0x0268280c0f0095a7 */ /* 0x000ea4000802007f */
[----:B--2---:R-:W-:Y:S05]  /*ab30*/  @!P1 BRA `(.L_x_3237) ;  /* 0xfffffffc00f09947 */ /* 0x004fea000383ffff */
[----:B------:R-:W-:Y:S05]  /*ab40*/  BRA `(.L_x_3272) ;  /* 0xfffffff000247947 */ /* 0x000fea000383ffff */
.L_x_3239:
[----:B------:R1:W1:Y:S02]  /*ab50*/  SYNCS.PHASECHK.TRANS64.TRYWAIT P0, [R3+URZ+0x26840], R0 ;  /* 0x02684000030075a7 */ /* 0x000264000800017f */
[----:B-1----:R-:W-:Y:S05]  /*ab60*/  @!P0 NANOSLEEP.SYNCS 0x989680 ;  /* 0x009896800000895d */ /* 0x002fea0003900000 */
[----:B------:R-:W1:Y:S02]  /*ab70*/  @!P0 SYNCS.PHASECHK.TRANS64 P0, [R3+URZ+0x26840], R0 ;  /* 0x02684000030085a7 */ /* 0x000e64000800007f */
[----:B-1----:R-:W-:Y:S05]  /*ab80*/  @!P0 BRA `(.L_x_3239) ;  /* 0xfffffffc00f08947 */ /* 0x002fea000383ffff */
[----:B------:R-:W-:Y:S05]  /*ab90*/  BRA `(.L_x_3273) ;  /* 0xfffffff000f07947 */ /* 0x000fea000383ffff */
.L_x_3241:
[----:B------:R-:W-:Y:S01]  /*aba0*/  BSSY B0, `(.L_x_3274) ;  /* 0x0000006000007945 */ /* 0x000fe20003800000 */
[----:B------:R-:W-:-:S07]  /*abb0*/  IMAD.MOV.U32 R15, RZ, RZ, -0x1 ;  /* 0xffffffffff0f7424 */ /* 0x000fce00078e00ff */
[----:B------:R-:W-:Y:S05]  /*abc0*/  WARPSYNC.COLLECTIVE R15, `(.L_x_3275) ;  /* 0x000000000f0c7348 */ /* 0x000fea0003c00000 */
[----:B------:R-:W-:Y:S02]  /*abd0*/  ELECT P6, UR62, PT ;  /* 0x00000000003e782f */ /* 0x000fe400038c0000 */
[----:B------:R-:W-:Y:S01]  /*abe0*/  MOV R14, UR62 ;  /* 0x0000003e000e7c02 */ /* 0x000fe20008000f00 */
[----:B------:R-:W-:Y:S10]  /*abf0*/  ENDCOLLECTIVE ;  /* 0x000000000000791b */ /* 0x000ff40003800000 */
.L_x_3275:
[----:B------:R-:W-:Y:S05]  /*ac00*/  BSYNC B0 ;  /* 0x0000000000007941 */ /* 0x000fea0003800000 */
.L_x_3274:
[----:B------:R-:W-:Y:S05]  /*ac10*/  BRA `(.L_x_3276) ;  /* 0xfffffff400bc7947 */ /* 0x000fea000383ffff */
.L_x_3243:
[----:B-1----:R1:W2:Y:S02]  /*ac20*/  SYNCS.PHASECHK.TRANS64.TRYWAIT P0, [R7+URZ], R4 ;  /* 0x00000004070075a7 */ /* 0x0022a4000800017f */
[----:B--2---:R-:W-:Y:S05]  /*ac30*/  @!P0 NANOSLEEP.SYNCS 0x989680 ;  /* 0x009896800000895d */ /* 0x004fea0003900000 */
[----:B------:R-:W2:Y:S02]  /*ac40*/  @!P0 SYNCS.PHASECHK.TRANS64 P0, [R7+URZ], R4 ;  /* 0x00000004070085a7 */ /* 0x000ea4000800007f */
[----:B--2---:R-:W-:Y:S05]  /*ac50*/  @!P0 BRA `(.L_x_3243) ;  /* 0xfffffffc00f08947 */ /* 0x004fea000383ffff */
[----:B------:R-:W-:Y:S05]  /*ac60*/  BRA `(.L_x_3277) ;  /* 0xfffffff400fc7947 */ /* 0x000fea000383ffff */
.L_x_3244:
[----:B--2---:R2:W3:Y:S02]  /*ac70*/  SYNCS.PHASECHK.TRANS64.TRYWAIT P0, [R3+URZ], R0 ;  /* 0x00000000030075a7 */ /* 0x0044e4000800017f */
[----:B---3--:R-:W-:Y:S05]  /*ac80*/  @!P0 NANOSLEEP.SYNCS 0x989680 ;  /* 0x009896800000895d */ /* 0x008fea0003900000 */
[----:B------:R-:W3:Y:S02]  /*ac90*/  @!P0 SYNCS.PHASECHK.TRANS64 P0, [R3+URZ], R0 ;  /* 0x00000000030085a7 */ /* 0x000ee4000800007f */
[----:B---3--:R-:W-:Y:S05]  /*aca0*/  @!P0 BRA `(.L_x_3244) ;  /* 0xfffffffc00f08947 */ /* 0x008fea000383ffff */
[----:B------:R-:W-:Y:S05]  /*acb0*/  BRA `(.L_x_3278) ;  /* 0xfffffff400f07947 */ /* 0x000fea000383ffff */
.L_x_3246:
[----:B--2---:R2:W3:Y:S02]  /*acc0*/  SYNCS.PHASECHK.TRANS64.TRYWAIT P0, [R5+URZ], R4 ;  /* 0x00000004050075a7 */ /* 0x0044e4000800017f */
[----:B---3--:R-:W-:Y:S05]  /*acd0*/  @!P0 NANOSLEEP.SYNCS 0x989680 ;  /* 0x009896800000895d */ /* 0x008fea0003900000 */
[----:B------:R-:W3:Y:S02]  /*ace0*/  @!P0 SYNCS.PHASECHK.TRANS64 P0, [R5+URZ], R4 ;  /* 0x00000004050085a7 */ /* 0x000ee4000800007f */
[----:B---3--:R-:W-:Y:S05]  /*acf0*/  @!P0 BRA `(.L_x_3246) ;  /* 0xfffffffc00f08947 */ /* 0x008fea000383ffff */
[----:B------:R-:W-:Y:S05]  /*ad00*/  BRA `(.L_x_3279) ;  /* 0xfffffff400f47947 */ /* 0x000fea000383ffff */
.L_x_3280:
        /* <DEDUP_REMOVED lines=15> */
.L_x_3319:


//--------------------- .text._ZN7cutlass13device_kernelIN5flash22FlashAttnBwdPreprocessIN4cute5tupleIJNS3_1CILi64EEENS5_ILi96EEEEEENS_10bfloat16_tEfNS_4arch4Sm90ELb1ELb1EEEEEvNT_6ParamsE --------------------------
	.section	.text._ZN7cutlass13device_kernelIN5flash22FlashAttnBwdPreprocessIN4cute5tupleIJNS3_1CILi64EEENS5_ILi96EEEEEENS_10bfloat16_tEfNS_4arch4Sm90ELb1ELb1EEEEEvNT_6ParamsE,"ax",@progbits
	.align	128
.text._ZN7cutlass13device_kernelIN5flash22FlashAttnBwdPreprocessIN4cute5tupleIJNS3_1CILi64EEENS5_ILi96EEEEEENS_10bfloat16_tEfNS_4arch4Sm90ELb1ELb1EEEEEvNT_6ParamsE:
        .type           _ZN7cutlass13device_kernelIN5flash22FlashAttnBwdPreprocessIN4cute5tupleIJNS3_1CILi64EEENS5_ILi96EEEEEENS_10bfloat16_tEfNS_4arch4Sm90ELb1ELb1EEEEEvNT_6ParamsE,@function
        .size           _ZN7cutlass13device_kernelIN5flash22FlashAttnBwdPreprocessIN4cute5tupleIJNS3_1CILi64EEENS5_ILi96EEEEEENS_10bfloat16_tEfNS_4arch4Sm90ELb1ELb1EEEEEvNT_6ParamsE,(.L_x_3320 - _ZN7cutlass13device_kernelIN5flash22FlashAttnBwdPreprocessIN4cute5tupleIJNS3_1CILi64EEENS5_ILi96EEEEEENS_10bfloat16_tEfNS_4arch4Sm90ELb1ELb1EEEEEvNT_6ParamsE)
        .other          _ZN7cutlass13device_kernelIN5flash22FlashAttnBwdPreprocessIN4cute5tupleIJNS3_1CILi64EEENS5_ILi96EEEEEENS_10bfloat16_tEfNS_4arch4Sm90ELb1ELb1EEEEEvNT_6ParamsE,@"STO_CUDA_ENTRY STV_DEFAULT"
_ZN7cutlass13device_kernelIN5flash22FlashAttnBwdPreprocessIN4cute5tupleIJNS3_1CILi64EEENS5_ILi96EEEEEENS_10bfloat16_tEfNS_4arch4Sm90ELb1ELb1EEEEEvNT_6ParamsE:
[----:B------:R-:W-:Y:S08]  /*0000*/  LDC R1, c[0x0][0x28] ;  /* 0x00000a00ff017b82 */ /* 0x000ff00000000800 */
[----:B------:R-:W0:Y:S01]  /*0010*/  LDC.64 R4, c[0x0][0x2f8] ;  /* 0x0000be00ff047b82 */ /* 0x000e220000000a00 */
[----:B------:R-:W1:Y:S01]  /*0020*/  S2R R38, SR_CTAID.Z ;  /* 0x0000000000267919 */ /* 0x000e620000002700 */
[----:B------:R-:W-:Y:S01]  /*0030*/  ULDC.64 UR8, c[0x0][0x2f0] ;  /* 0x0000bc0000087ab9 */ /* 0x000fe20000000a00 */
[----:B------:R-:W-:Y:S01]  /*0040*/  ULDC.64 UR4, c[0x0][0x208] ;  /* 0x0000820000047ab9 */ /* 0x000fe20000000a00 */
[----:B------:R-:W-:-:S04]  /*0050*/  ISETP.NE.U32.AND P0, PT, RZ, UR8, PT ;  /* 0x00000008ff007c0c */ /* 0x000fc8000bf05070 */
[----:B------:R-:W1:Y:S01]  /*0060*/  LDC.64 R2, c[0x0][0x2f0] ;  /* 0x0000bc00ff027b82 */ /* 0x000e620000000a00 */
[----:B------:R-:W-:Y:S02]  /*0070*/  ISETP.NE.AND.EX P0, PT, RZ, UR9, PT, P0 ;  /* 0x00000009ff007c0c */ /* 0x000fe4000bf05300 */
[----:B0-----:R-:W-:-:S04]  /*0080*/  ISETP.NE.U32.AND P1, PT, R4, RZ, PT ;  /* 0x000000ff0400720c */ /* 0x001fc80003f25070 */
[----:B------:R-:W-:Y:S01]  /*0090*/  ISETP.NE.AND.EX P1, PT, R5, RZ, PT, P1 ;  /* 0x000000ff0500720c */ /* 0x000fe20003f25310 */
[----:B------:R-:W-:Y:S01]  /*00a0*/  ULDC UR6, c[0x0][0x218] ;  /* 0x0000860000067ab9 */ /* 0x000fe20000000800 */
[----:B-1----:R-:W-:-:S11]  /*00b0*/  IMAD.WIDE R2, R38, 0x4, R2 ;  /* 0x0000000426027825 */ /* 0x002fd600078e0202 */
[----:B------:R-:W0:Y:S01]  /*00c0*/  @P1 LDC.64 R8, c[0x0][0x2f8] ;  /* 0x0000be00ff081b82 */ /* 0x000e220000000a00 */
[----:B------:R-:W-:Y:S01]  /*00d0*/  IMAD.U32 R5, RZ, RZ, UR6 ;  /* 0x00000006ff057e24 */ /* 0x000fe2000f8e00ff */
[----:B------:R1:W5:Y:S01]  /*00e0*/  @P0 LDG.E R7, desc[UR4][R2.64] ;  /* 0x0000000402070981 */ /* 0x000362000c1e1900 */
[----:B------:R-:W2:Y:S01]  /*00f0*/  S2R R6, SR_CTAID.X ;  /* 0x0000000000067919 */ /* 0x000ea20000002500 */
[----:B0-----:R-:W-:-:S05]  /*0100*/  @P1 IMAD.WIDE R8, R38, 0x4, R8 ;  /* 0x0000000426081825 */ /* 0x001fca00078e0208 */
[----:B------:R1:W5:Y:S01]  /*0110*/  @P1 LDG.E R5, desc[UR4][R8.64] ;  /* 0x0000000408051981 */ /* 0x000362000c1e1900 */
[----:B------:R-:W0:Y:S01]  /*0120*/  S2UR UR6, SR_CTAID.Y ;  /* 0x00000000000679c3 */ /* 0x000e220000002600 */
[----:B--2---:R-:W-:Y:S01]  /*0130*/  IMAD.SHL.U32 R4, R6, 0x40, RZ ;  /* 0x0000004006047824 */ /* 0x004fe200078e00ff */
[----:B------:R-:W-:Y:S06]  /*0140*/  @P1 BRA `(.L_x_3281) ;  /* 0x0000000000101947 */ /* 0x000fec0003800000 */
[----:B------:R-:W-:Y:S05]  /*0150*/  @!P0 BRA `(.L_x_3281) ;  /* 0x00000000000c8947 */ /* 0x000fea0003800000 */
[----:B------:R-:W2:Y:S04]  /*0160*/  LDG.E R0, desc[UR4][R2.64] ;  /* 0x0000000402007981 */ /* 0x000ea8000c1e1900 */
[----:B-----5:R-:W2:Y:S02]  /*0170*/  LDG.E R5, desc[UR4][R2.64+0x4] ;  /* 0x0000040402057981 */ /* 0x020ea4000c1e1900 */
[----:B--2---:R-:W-:-:S07]  /*0180*/  IMAD.IADD R5, R5, 0x1, -R0 ;  /* 0x0000000105057824 */ /* 0x004fce00078e0a00 */
.L_x_3281:
[----:B------:R-:W-:Y:S02]  /*0190*/  ISETP.NE.U32.AND P2, PT, RZ, UR8, PT ;  /* 0x00000008ff007c0c */ /* 0x000fe4000bf45070 */
[----:B-----5:R-:W-:Y:S02]  /*01a0*/  ISETP.LE.AND P1, PT, R5, R4, PT ;  /* 0x000000040500720c */ /* 0x020fe40003f23270 */
[----:B------:R-:W-:-:S13]  /*01b0*/  ISETP.NE.AND.EX P2, PT, RZ, UR9, PT, P2 ;  /* 0x00000009ff007c0c */ /* 0x000fda000bf45320 */
[----:B0-----:R-:W-:Y:S05]  /*01c0*/  @P2 EXIT P1 ;  /* 0x000000000000294d */ /* 0x001fea0000800000 */
[----:B-1----:R-:W0:Y:S01]  /*01d0*/  S2R R3, SR_TID.X ;  /* 0x0000000000037919 */ /* 0x002e220000002100 */
[----:B------:R-:W-:Y:S01]  /*01e0*/  IADD3 R2, -R4, R5, RZ ;  /* 0x0000000504027210 */ /* 0x000fe20007ffe1ff */
[----:B------:R-:W-:Y:S01]  /*01f0*/  USHF.R.S32.HI UR7, URZ, 0x1f, UR6 ;  /* 0x0000001f3f077899 */ /* 0x000fe20008011406 */
[----:B------:R-:W-:Y:S01]  /*0200*/  SHF.R.S32.HI R41, RZ, 0x1f, R38 ;  /* 0x0000001fff297819 */ /* 0x000fe20000011426 */
[----:B------:R-:W-:Y:S01]  /*0210*/  BSSY B0, `(.L_x_3282) ;  /* 0x000002e000007945 */ /* 0x000fe20003800000 */
[----:B------:R-:W-:Y:S02]  /*0220*/  CS2R R32, SRZ ;  /* 0x0000000000207805 */ /* 0x000fe4000001ff00 */
[----:B------:R-:W-:Y:S01]  /*0230*/  SEL R0, R38, RZ, !P2 ;  /* 0x000000ff26007207 */ /* 0x000fe20005000000 */
[--C-:B------:R-:W-:Y:S01]  /*0240*/  @P0 IMAD.MOV.U32 R32, RZ, RZ, R7.reuse ;  /* 0x000000ffff200224 */ /* 0x100fe200078e0007 */
[----:B------:R-:W-:Y:S01]  /*0250*/  @P0 SHF.R.S32.HI R33, RZ, 0x1f, R7 ;  /* 0x0000001fff210819 */ /* 0x000fe20000011407 */
[----:B------:R-:W-:Y:S01]  /*0260*/  IMAD.MOV.U32 R42, RZ, RZ, 0x7f800000 ;  /* 0x7f800000ff2a7424 */ /* 0x000fe200078e00ff */
        /* <DEDUP_REMOVED lines=10> */
[----:B------:R-:W-:Y:S02]  /*0310*/  SEL R41, R41, RZ, !P2 ;  /* 0x000000ff29297207 */ /* 0x000fe40005000000 */
[----:B0-----:R-:W-:Y:S02]  /*0320*/  ISETP.GT.AND P1, PT, R3, 0x3f, PT ;  /* 0x0000003f0300780c */ /* 0x001fe40003f24270 */
[----:B------:R-:W-:-:S02]  /*0330*/  SHF.R.S32.HI R24, RZ, 0x1f, R3 ;  /* 0x0000001fff187819 */ /* 0x000fc40000011403 */
[-C--:B------:R-:W-:Y:S02]  /*0340*/  ISETP.GE.OR P4, PT, R3, R2.reuse, P1 ;  /* 0x000000020300720c */ /* 0x080fe40000f86670 */
[----:B------:R-:W-:Y:S02]  /*0350*/  LEA.HI R29, R24, R3, RZ, 0x2 ;  /* 0x00000003181d7211 */ /* 0x000fe400078f10ff */
[----:B------:R-:W-:Y:S02]  /*0360*/  CS2R R24, SRZ ;  /* 0x0000000000187805 */ /* 0x000fe4000001ff00 */
[----:B------:R-:W-:Y:S02]  /*0370*/  LOP3.LUT R40, R29, 0xfffffffc, RZ, 0xc0, !PT ;  /* 0xfffffffc1d287812 */ /* 0x000fe400078ec0ff */
[----:B------:R-:W-:Y:S02]  /*0380*/  SHF.R.S32.HI R39, RZ, 0x2, R29 ;  /* 0x00000002ff277819 */ /* 0x000fe4000001141d */
[----:B------:R-:W-:Y:S01]  /*0390*/  CS2R R28, SRZ ;  /* 0x00000000001c7805 */ /* 0x000fe2000001ff00 */
[----:B------:R-:W-:Y:S01]  /*03a0*/  IMAD.IADD R40, R3, 0x1, -R40 ;  /* 0x0000000103287824 */ /* 0x000fe200078e0a28 */
[----:B------:R-:W-:Y:S01]  /*03b0*/  ISETP.GE.AND P3, PT, R39, R2, PT ;  /* 0x000000022700720c */ /* 0x000fe20003f66270 */
[----:B------:R-:W-:-:S12]  /*03c0*/  @P4 BRA `(.L_x_3283) ;  /* 0x0000000000484947 */ /* 0x000fd80003800000 */
[----:B------:R-:W0:Y:S01]  /*03d0*/  LDC.64 R34, c[0x0][0x290] ;  /* 0x0000a400ff227b82 */ /* 0x000e220000000a00 */
[----:B------:R-:W-:Y:S01]  /*03e0*/  SHF.R.S32.HI R37, RZ, 0x1f, R4 ;  /* 0x0000001fff257819 */ /* 0x000fe20000011404 */
[----:B------:R-:W-:Y:S01]  /*03f0*/  ULDC.64 UR8, c[0x0][0x298] ;  /* 0x0000a60000087ab9 */ /* 0x000fe20000000a00 */
[--C-:B------:R-:W-:Y:S02]  /*0400*/  SHF.R.S32.HI R42, RZ, 0x1f, R3.reuse ;  /* 0x0000001fff2a7819 */ /* 0x100fe40000011403 */
[----:B------:R-:W-:-:S04]  /*0410*/  IADD3 R36, P2, P4, R32, R4, R3 ;  /* 0x0000000420247210 */ /* 0x000fc80007c5e003 */
[----:B------:R-:W-:Y:S01]  /*0420*/  IADD3.X R37, R33, R37, R42, P2, P4 ;  /* 0x0000002521257210 */ /* 0x000fe200017e842a */
[----:B0-----:R-:W-:-:S04]  /*0430*/  IMAD R42, R34, UR7, RZ ;  /* 0x00000007222a7c24 */ /* 0x001fc8000f8e02ff */
[----:B------:R-:W-:Y:S02]  /*0440*/  IMAD R43, R35, UR6, R42 ;  /* 0x00000006232b7c24 */ /* 0x000fe4000f8e022a */
[----:B------:R-:W-:-:S04]  /*0450*/  IMAD.WIDE.U32 R34, R34, UR6, R36 ;  /* 0x0000000622227c25 */ /* 0x000fc8000f8e0024 */
[----:B------:R-:W-:Y:S02]  /*0460*/  IMAD R37, R41, UR8, RZ ;  /* 0x0000000829257c24 */ /* 0x000fe4000f8e02ff */
[----:B------:R-:W-:Y:S02]  /*0470*/  IMAD.IADD R35, R35, 0x1, R43 ;  /* 0x0000000123237824 */ /* 0x000fe400078e022b */
[C---:B------:R-:W-:Y:S02]  /*0480*/  IMAD R37, R0.reuse, UR9, R37 ;  /* 0x0000000900257c24 */ /* 0x040fe4000f8e0225 */
[----:B------:R-:W-:Y:S01]  /*0490*/  IMAD.WIDE.U32 R34, R0, UR8, R34 ;  /* 0x0000000800227c25 */ /* 0x000fe2000f8e0022 */
[----:B------:R-:W-:-:S03]  /*04a0*/  ULDC.64 UR8, c[0x0][0x288] ;  /* 0x0000a20000087ab9 */ /* 0x000fc60000000a00 */
[----:B------:R-:W-:Y:S01]  /*04b0*/  IMAD.IADD R35, R35, 0x1, R37 ;  /* 0x0000000123237824 */ /* 0x000fe200078e0225 */
[----:B------:R-:W-:-:S04]  /*04c0*/  LEA R42, P2, R34, UR8, 0x2 ;  /* 0x00000008222a7c11 */ /* 0x000fc8000f8410ff */
[----:B------:R-:W-:-:S05]  /*04d0*/  LEA.HI.X R43, R34, UR9, R35, 0x2, P2 ;  /* 0x00000009222b7c11 */ /* 0x000fca00090f1423 */
[----:B------:R0:W5:Y:S04]  /*04e0*/  LDG.E R42, desc[UR4][R42.64] ;  /* 0x000000042a2a7981 */ /* 0x000168000c1e1900 */
.L_x_3283:
[----:B------:R-:W-:Y:S05]  /*04f0*/  BSYNC B0 ;  /* 0x0000000000007941 */ /* 0x000fea0003800000 */
.L_x_3282:
[----:B------:R-:W-:Y:S04]  /*0500*/  BSSY B0, `(.L_x_3284) ;  /* 0x0000022000007945 */ /* 0x000fe80003800000 */
[----:B------:R-:W-:Y:S05]  /*0510*/  @P3 BRA `(.L_x_3285) ;  /* 0x0000000000803947 */ /* 0x000fea0003800000 */
[----:B------:R-:W1:Y:S01]  /*0520*/  LDC.64 R34, c[0x0][0x230] ;  /* 0x00008c00ff227b82 */ /* 0x000e620000000a00 */
[----:B------:R-:W-:Y:S01]  /*0530*/  SHF.L.U32 R36, R40, 0x3, RZ ;  /* 0x0000000328247819 */ /* 0x000fe200000006ff */
[----:B------:R-:W-:Y:S01]  /*0540*/  ULDC.64 UR8, c[0x0][0x238] ;  /* 0x00008e0000087ab9 */ /* 0x000fe20000000a00 */
[C---:B------:R-:W-:Y:S01]  /*0550*/  IADD3 R46, P2, R39.reuse, R32, RZ ;  /* 0x00000020272e7210 */ /* 0x040fe20007f5e0ff */
[----:B------:R-:W-:Y:S01]  /*0560*/  ULDC.64 UR10, c[0x0][0x228] ;  /* 0x00008a00000a7ab9 */ /* 0x000fe20000000a00 */
[----:B------:R-:W-:Y:S01]  /*0570*/  SHF.R.S32.HI R37, RZ, 0x1f, R36 ;  /* 0x0000001fff257819 */ /* 0x000fe20000011424 */
[----:B0-----:R-:W-:Y:S01]  /*0580*/  VIADD R43, R36, 0x20 ;  /* 0x00000020242b7836 */ /* 0x001fe20000000000 */
[----:B------:R-:W-:-:S03]  /*0590*/  LEA.HI.X.SX32 R47, R39, R33, 0x1, P2 ;  /* 0x00000021272f7211 */ /* 0x000fc600010f0eff */
[----:B------:R-:W-:-:S04]  /*05a0*/  IMAD.WIDE R46, R6, 0x40, R46 ;  /* 0x00000040062e7825 */ /* 0x000fc800078e022e */
[----:B-1----:R-:W-:-:S04]  /*05b0*/  IMAD R44, R34, UR7, RZ ;  /* 0x00000007222c7c24 */ /* 0x002fc8000f8e02ff */
[----:B------:R-:W-:Y:S02]  /*05c0*/  IMAD R35, R35, UR6, R44 ;  /* 0x0000000623237c24 */ /* 0x000fe4000f8e022c */
[----:B------:R-:W-:-:S04]  /*05d0*/  IMAD.WIDE.U32 R44, R34, UR6, R36 ;  /* 0x00000006222c7c25 */ /* 0x000fc8000f8e0024 */
[----:B------:R-:W-:Y:S02]  /*05e0*/  IMAD R37, R41, UR8, RZ ;  /* 0x0000000829257c24 */ /* 0x000fe4000f8e02ff */
[----:B------:R-:W-:Y:S02]  /*05f0*/  IMAD.IADD R45, R45, 0x1, R35 ;  /* 0x000000012d2d7824 */ /* 0x000fe400078e0223 */
[C---:B------:R-:W-:Y:S02]  /*0600*/  IMAD R37, R0.reuse, UR9, R37 ;  /* 0x0000000900257c24 */ /* 0x040fe4000f8e0225 */
[----:B------:R-:W-:Y:S01]  /*0610*/  IMAD.WIDE.U32 R34, R0, UR8, R44 ;  /* 0x0000000800227c25 */ /* 0x000fe2000f8e002c */
[----:B------:R-:W-:Y:S02]  /*0620*/  ULDC UR8, c[0x0][0x21c] ;  /* 0x0000870000087ab9 */ /* 0x000fe40000000800 */
[----:B------:R-:W-:Y:S01]  /*0630*/  ISETP.GE.AND P2, PT, R36, UR8, PT ;  /* 0x0000000824007c0c */ /* 0x000fe2000bf46270 */
[----:B------:R-:W-:Y:S01]  /*0640*/  IMAD.IADD R35, R35, 0x1, R37 ;  /* 0x0000000123237824 */ /* 0x000fe200078e0225 */
[----:B------:R-:W-:Y:S01]  /*0650*/  ISETP.GE.AND P4, PT, R43, UR8, PT ;  /* 0x000000082b007c0c */ /* 0x000fe2000bf86270 */
[----:B------:R-:W-:-:S02]  /*0660*/  IMAD R44, R47, UR10, RZ ;  /* 0x0000000a2f2c7c24 */ /* 0x000fc4000f8e02ff */
[----:B------:R-:W-:Y:S02]  /*0670*/  VIADD R37, R36, 0x40 ;  /* 0x0000004024257836 */ /* 0x000fe40000000000 */
[C---:B------:R-:W-:Y:S02]  /*0680*/  IMAD R44, R46.reuse, UR11, R44 ;  /* 0x0000000b2e2c7c24 */ /* 0x040fe4000f8e022c */
[----:B------:R-:W-:Y:S01]  /*0690*/  IMAD.WIDE.U32 R34, R46, UR10, R34 ;  /* 0x0000000a2e227c25 */ /* 0x000fe2000f8e0022 */
[----:B------:R-:W-:Y:S01]  /*06a0*/  ISETP.GE.AND P5, PT, R37, UR8, PT ;  /* 0x0000000825007c0c */ /* 0x000fe2000bfa6270 */
[----:B------:R-:W-:-:S03]  /*06b0*/  ULDC.64 UR8, c[0x0][0x210] ;  /* 0x0000840000087ab9 */ /* 0x000fc60000000a00 */
[----:B------:R-:W-:Y:S02]  /*06c0*/  IADD3 R35, R35, R44, RZ ;  /* 0x0000002c23237210 */ /* 0x000fe40007ffe0ff */
[----:B------:R-:W-:-:S04]  /*06d0*/  LEA R36, P6, R34, UR8, 0x1 ;  /* 0x0000000822247c11 */ /* 0x000fc8000f8c08ff */
[----:B------:R-:W-:-:S05]  /*06e0*/  LEA.HI.X R37, R34, UR9, R35, 0x1, P6 ;  /* 0x0000000922257c11 */ /* 0x000fca000b0f0c23 */
[----:B------:R1:W5:Y:S04]  /*06f0*/  @!P2 LDG.E.128 R8, desc[UR4][R36.64] ;  /* 0x000000042408a981 */ /* 0x000368000c1e1d00 */
[----:B------:R1:W5:Y:S04]  /*0700*/  @!P4 LDG.E.128 R12, desc[UR4][R36.64+0x40] ;  /* 0x00004004240cc981 */ /* 0x000368000c1e1d00 */
[----:B------:R1:W5:Y:S02]  /*0710*/  @!P5 LDG.E.128 R24, desc[UR4][R36.64+0x80] ;  /* 0x000080042418d981 */ /* 0x000364000c1e1d00 */
.L_x_3285:
[----:B------:R-:W-:Y:S05]  /*0720*/  BSYNC B0 ;  /* 0x0000000000007941 */ /* 0x000fea0003800000 */
.L_x_3284:
[----:B------:R-:W-:Y:S04]  /*0730*/  BSSY B0, `(.L_x_3286) ;  /* 0x0000022000007945 */ /* 0x000fe80003800000 */
[----:B------:R-:W-:Y:S05]  /*0740*/  @P3 BRA `(.L_x_3287) ;  /* 0x0000000000803947 */ /* 0x000fea0003800000 */
[----:B------:R-:W2:Y:S01]  /*0750*/  LDC.64 R34, c[0x0][0x250] ;  /* 0x00009400ff227b82 */ /* 0x000ea20000000a00 */
[----:B-1----:R-:W-:Y:S01]  /*0760*/  IMAD.SHL.U32 R36, R40, 0x8, RZ ;  /* 0x0000000828247824 */ /* 0x002fe200078e00ff */
[C---:B------:R-:W-:Y:S01]  /*0770*/  IADD3 R32, P2, R39.reuse, R32, RZ ;  /* 0x0000002027207210 */ /* 0x040fe20007f5e0ff */
[----:B------:R-:W-:Y:S01]  /*0780*/  ULDC.64 UR8, c[0x0][0x258] ;  /* 0x0000960000087ab9 */ /* 0x000fe20000000a00 */
[----:B------:R-:W-:Y:S02]  /*0790*/  ULDC UR10, c[0x0][0x21c] ;  /* 0x00008700000a7ab9 */ /* 0x000fe40000000800 */
[----:B------:R-:W-:Y:S02]  /*07a0*/  SHF.R.S32.HI R37, RZ, 0x1f, R36 ;  /* 0x0000001fff257819 */ /* 0x000fe40000011424 */
[----:B------:R-:W-:Y:S02]  /*07b0*/  LEA.HI.X.SX32 R33, R39, R33, 0x1, P2 ;  /* 0x0000002127217211 */ /* 0x000fe400010f0eff */
[----:B------:R-:W-:Y:S01]  /*07c0*/  ISETP.GE.AND P3, PT, R36, UR10, PT ;  /* 0x0000000a24007c0c */ /* 0x000fe2000bf66270 */
[----:B------:R-:W-:-:S04]  /*07d0*/  IMAD.WIDE R32, R6, 0x40, R32 ;  /* 0x0000004006207825 */ /* 0x000fc800078e0220 */
[----:B--2---:R-:W-:-:S04]  /*07e0*/  IMAD R44, R34, UR7, RZ ;  /* 0x00000007222c7c24 */ /* 0x004fc8000f8e02ff */
[----:B0-----:R-:W-:Y:S02]  /*07f0*/  IMAD R43, R35, UR6, R44 ;  /* 0x00000006232b7c24 */ /* 0x001fe4000f8e022c */
[----:B------:R-:W-:-:S04]  /*0800*/  IMAD.WIDE.U32 R34, R34, UR6, R36 ;  /* 0x0000000622227c25 */ /* 0x000fc8000f8e0024 */
[----:B------:R-:W-:Y:S02]  /*0810*/  IMAD R37, R41, UR8, RZ ;  /* 0x0000000829257c24 */ /* 0x000fe4000f8e02ff */
[----:B------:R-:W-:Y:S02]  /*0820*/  IMAD.IADD R35, R35, 0x1, R43 ;  /* 0x0000000123237824 */ /* 0x000fe400078e022b */
[C---:B------:R-:W-:Y:S02]  /*0830*/  IMAD R37, R0.reuse, UR9, R37 ;  /* 0x0000000900257c24 */ /* 0x040fe4000f8e0225 */
[----:B------:R-:W-:Y:S01]  /*0840*/  IMAD.WIDE.U32 R34, R0, UR8, R34 ;  /* 0x0000000800227c25 */ /* 0x000fe2000f8e0022 */
[----:B------:R-:W-:-:S03]  /*0850*/  ULDC.64 UR8, c[0x0][0x248] ;  /* 0x0000920000087ab9 */ /* 0x000fc60000000a00 */
[----:B------:R-:W-:Y:S01]  /*0860*/  IMAD.IADD R35, R35, 0x1, R37 ;  /* 0x0000000123237824 */ /* 0x000fe200078e0225 */
[C---:B------:R-:W-:Y:S01]  /*0870*/  IADD3 R37, R36.reuse, 0x40, RZ ;  /* 0x0000004024257810 */ /* 0x040fe20007ffe0ff */
[----:B------:R-:W-:Y:S02]  /*0880*/  IMAD R33, R33, UR8, RZ ;  /* 0x0000000821217c24 */ /* 0x000fe4000f8e02ff */
[----:B------:R-:W-:Y:S01]  /*0890*/  VIADD R43, R36, 0x20 ;  /* 0x00000020242b7836 */ /* 0x000fe20000000000 */
[----:B------:R-:W-:Y:S01]  /*08a0*/  ISETP.GE.AND P5, PT, R37, UR10, PT ;  /* 0x0000000a25007c0c */ /* 0x000fe2000bfa6270 */
[C---:B------:R-:W-:Y:S02]  /*08b0*/  IMAD R33, R32.reuse, UR9, R33 ;  /* 0x0000000920217c24 */ /* 0x040fe4000f8e0221 */
[----:B------:R-:W-:Y:S01]  /*08c0*/  IMAD.WIDE.U32 R34, R32, UR8, R34 ;  /* 0x0000000820227c25 */ /* 0x000fe2000f8e0022 */
[----:B------:R-:W-:Y:S01]  /*08d0*/  ISETP.GE.AND P4, PT, R43, UR10, PT ;  /* 0x0000000a2b007c0c */ /* 0x000fe2000bf86270 */
[----:B------:R-:W-:-:S02]  /*08e0*/  ULDC.64 UR8, c[0x0][0x240] ;  /* 0x0000900000087ab9 */ /* 0x000fc40000000a00 */
[----:B------:R-:W-:Y:S01]  /*08f0*/  IMAD.IADD R33, R35, 0x1, R33 ;  /* 0x0000000123217824 */ /* 0x000fe200078e0221 */
[----:B------:R-:W-:-:S04]  /*0900*/  LEA R32, P2, R34, UR8, 0x1 ;  /* 0x0000000822207c11 */ /* 0x000fc8000f8408ff */
[----:B------:R-:W-:-:S05]  /*0910*/  LEA.HI.X R33, R34, UR9, R33, 0x1, P2 ;  /* 0x0000000922217c11 */ /* 0x000fca00090f0c21 */
[----:B------:R2:W5:Y:S04]  /*0920*/  @!P3 LDG.E.128 R16, desc[UR4][R32.64] ;  /* 0x000000042010b981 */ /* 0x000568000c1e1d00 */
[----:B------:R2:W5:Y:S04]  /*0930*/  @!P4 LDG.E.128 R20, desc[UR4][R32.64+0x40] ;  /* 0x000040042014c981 */ /* 0x000568000c1e1d00 */
[----:B------:R2:W5:Y:S02]  /*0940*/  @!P5 LDG.E.128 R28, desc[UR4][R32.64+0x80] ;  /* 0x00008004201cd981 */ /* 0x000564000c1e1d00 */
.L_x_3287:
[----:B------:R-:W-:Y:S05]  /*0950*/  BSYNC B0 ;  /* 0x0000000000007941 */ /* 0x000fea0003800000 */
.L_x_3286:
[C---:B--2--5:R-:W-:Y:S01]  /*0960*/  LOP3.LUT R32, R8.reuse, 0xffff0000, RZ, 0xc0, !PT ;  /* 0xffff000008207812 */ /* 0x064fe200078ec0ff */
[----:B------:R-:W-:Y:S01]  /*0970*/  IMAD.U32 R8, R8, 0x10000, RZ ;  /* 0x0001000008087824 */ /* 0x000fe200078e00ff */
[C---:B------:R-:W-:Y:S01]  /*0980*/  LOP3.LUT R35, R16.reuse, 0xffff0000, RZ, 0xc0, !PT ;  /* 0xffff000010237812 */ /* 0x040fe200078ec0ff */
[----:B------:R-:W-:Y:S01]  /*0990*/  IMAD.U32 R33, R16, 0x10000, RZ ;  /* 0x0001000010217824 */ /* 0x000fe200078e00ff */
[----:B------:R-:W-:Y:S01]  /*09a0*/  ISETP.NE.AND P2, PT, R40, RZ, PT ;  /* 0x000000ff2800720c */ /* 0x000fe20003f45270 */
[----:B------:R-:W-:Y:S01]  /*09b0*/  IMAD.U32 R16, R9, 0x10000, RZ ;  /* 0x0001000009107824 */ /* 0x000fe200078e00ff */
[----:B------:R-:W-:Y:S01]  /*09c0*/  BSSY B0, `(.L_x_3288) ;  /* 0x0000064000007945 */ /* 0x000fe20003800000 */
[----:B-1----:R-:W-:Y:S01]  /*09d0*/  FMUL.FTZ R37, R32, R35 ;  /* 0x0000002320257220 */ /* 0x002fe20000410000 */
[C---:B------:R-:W-:Y:S01]  /*09e0*/  SHF.L.U32 R35, R17.reuse, 0x10, RZ ;  /* 0x0000001011237819 */ /* 0x040fe200000006ff */
[----:B------:R-:W-:Y:S01]  /*09f0*/  @P0 IMAD R7, R38, 0x40, R7 ;  /* 0x0000004026070824 */ /* 0x000fe200078e0207 */
        /* <DEDUP_REMOVED lines=10> */
[C---:B------:R-:W-:Y:S01]  /*0aa0*/  IMAD.U32 R9, R11.reuse, 0x10000, RZ ;  /* 0x000100000b097824 */ /* 0x040fe200078e00ff */
[----:B------:R-:W-:Y:S01]  /*0ab0*/  LOP3.LUT R10, R11, 0xffff0000, RZ, 0xc0, !PT ;  /* 0xffff00000b0a7812 */ /* 0x000fe200078ec0ff */
[C---:B------:R-:W-:Y:S02]  /*0ac0*/  IMAD.U32 R16, R19.reuse, 0x10000, RZ ;  /* 0x0001000013107824 */ /* 0x040fe400078e00ff */
[----:B------:R-:W-:Y:S01]  /*0ad0*/  FFMA.FTZ R8, R8, R17, R33 ;  /* 0x0000001108087223 */ /* 0x000fe20000010021 */
[----:B------:R-:W-:Y:S01]  /*0ae0*/  LOP3.LUT R19, R19, 0xffff0000, RZ, 0xc0, !PT ;  /* 0xffff000013137812 */ /* 0x000fe200078ec0ff */
[----:B------:R-:W-:-:S02]  /*0af0*/  IMAD.U32 R11, R20, 0x10000, RZ ;  /* 0x00010000140b7824 */ /* 0x000fc400078e00ff */
[----:B------:R-:W-:Y:S01]  /*0b00*/  FFMA.FTZ R9, R9, R16, R8 ;  /* 0x0000001009097223 */ /* 0x000fe20000010008 */
[----:B------:R-:W-:-:S03]  /*0b10*/  SHF.L.U32 R8, R12, 0x10, RZ ;  /* 0x000000100c087819 */ /* 0x000fc600000006ff */
[----:B------:R-:W-:Y:S01]  /*0b20*/  FFMA.FTZ R19, R10, R19, R9 ;  /* 0x000000130a137223 */ /* 0x000fe20000010009 */
[----:B------:R-:W-:Y:S02]  /*0b30*/  LOP3.LUT R9, R12, 0xffff0000, RZ, 0xc0, !PT ;  /* 0xffff00000c097812 */ /* 0x000fe400078ec0ff */
[----:B------:R-:W-:Y:S01]  /*0b40*/  LOP3.LUT R10, R20, 0xffff0000, RZ, 0xc0, !PT ;  /* 0xffff0000140a7812 */ /* 0x000fe200078ec0ff */
[----:B------:R-:W-:Y:S01]  /*0b50*/  FFMA.FTZ R12, R8, R11, R19 ;  /* 0x0000000b080c7223 */ /* 0x000fe20000010013 */
[----:B------:R-:W-:Y:S02]  /*0b60*/  IMAD.U32 R8, R13, 0x10000, RZ ;  /* 0x000100000d087824 */ /* 0x000fe400078e00ff */
[----:B------:R-:W-:Y:S02]  /*0b70*/  IMAD.U32 R11, R21, 0x10000, RZ ;  /* 0x00010000150b7824 */ /* 0x000fe400078e00ff */
[----:B------:R-:W-:Y:S01]  /*0b80*/  FFMA.FTZ R9, R9, R10, R12 ;  /* 0x0000000a09097223 */ /* 0x000fe2000001000c */
[----:B------:R-:W-:-:S02]  /*0b90*/  LOP3.LUT R12, R13, 0xffff0000, RZ, 0xc0, !PT ;  /* 0xffff00000d0c7812 */ /* 0x000fc400078ec0ff */
[----:B------:R-:W-:Y:S01]  /*0ba0*/  LOP3.LUT R21, R21, 0xffff0000, RZ, 0xc0, !PT ;  /* 0xffff000015157812 */ /* 0x000fe200078ec0ff */
[----:B------:R-:W-:Y:S01]  /*0bb0*/  FFMA.FTZ R9, R8, R11, R9 ;  /* 0x0000000b08097223 */ /* 0x000fe20000010009 */
[----:B------:R-:W-:Y:S01]  /*0bc0*/  SHF.L.U32 R11, R22, 0x10, RZ ;  /* 0x00000010160b7819 */ /* 0x000fe200000006ff */
[----:B------:R-:W-:Y:S01]  /*0bd0*/  IMAD.U32 R8, R14, 0x10000, RZ ;  /* 0x000100000e087824 */ /* 0x000fe200078e00ff */
[----:B------:R-:W-:Y:S01]  /*0be0*/  LOP3.LUT R10, R22, 0xffff0000, RZ, 0xc0, !PT ;  /* 0xffff0000160a7812 */ /* 0x000fe200078ec0ff */
[----:B------:R-:W-:Y:S01]  /*0bf0*/  FFMA.FTZ R21, R12, R21, R9 ;  /* 0x000000150c157223 */ /* 0x000fe20000010009 */
[----:B------:R-:W-:Y:S02]  /*0c00*/  LOP3.LUT R9, R14, 0xffff0000, RZ, 0xc0, !PT ;  /* 0xffff00000e097812 */ /* 0x000fe400078ec0ff */
[C---:B------:R-:W-:Y:S01]  /*0c10*/  LOP3.LUT R14, R15.reuse, 0xffff0000, RZ, 0xc0, !PT ;  /* 0xffff00000f0e7812 */ /* 0x040fe200078ec0ff */
[----:B------:R-:W-:Y:S01]  /*0c20*/  FFMA.FTZ R12, R8, R11, R21 ;  /* 0x0000000b080c7223 */ /* 0x000fe20000010015 */
[----:B------:R-:W-:-:S02]  /*0c30*/  IMAD.U32 R8, R15, 0x10000, RZ ;  /* 0x000100000f087824 */ /* 0x000fc400078e00ff */
[----:B------:R-:W-:Y:S02]  /*0c40*/  IMAD.U32 R11, R23, 0x10000, RZ ;  /* 0x00010000170b7824 */ /* 0x000fe400078e00ff */
        /* <DEDUP_REMOVED lines=8> */
[----:B------:R-:W-:-:S03]  /*0cd0*/  LOP3.LUT R11, R28, 0xffff0000, RZ, 0xc0, !PT ;  /* 0xffff00001c0b7812 */ /* 0x000fc600078ec0ff */
[----:B------:R-:W-:Y:S01]  /*0ce0*/  FFMA.FTZ R23, R8, R9, R23 ;  /* 0x0000000908177223 */ /* 0x000fe20000010017 */
[C---:B------:R-:W-:Y:S01]  /*0cf0*/  IMAD.U32 R8, R25.reuse, 0x10000, RZ ;  /* 0x0001000019087824 */ /* 0x040fe200078e00ff */
[----:B------:R-:W-:Y:S01]  /*0d00*/  LOP3.LUT R25, R25, 0xffff0000, RZ, 0xc0, !PT ;  /* 0xffff000019197812 */ /* 0x000fe200078ec0ff */
[----:B------:R-:W-:Y:S02]  /*0d10*/  IMAD.U32 R9, R29, 0x10000, RZ ;  /* 0x000100001d097824 */ /* 0x000fe400078e00ff */
[----:B------:R-:W-:-:S04]  /*0d20*/  FFMA.FTZ R11, R24, R11, R23 ;  /* 0x0000000b180b7223 */ /* 0x000fc80000010017 */
        /* <DEDUP_REMOVED lines=8> */
[C---:B------:R-:W-:Y:S01]  /*0db0*/  IMAD.U32 R8, R27.reuse, 0x10000, RZ ;  /* 0x000100001b087824 */ /* 0x040fe200078e00ff */
[----:B------:R-:W-:Y:S01]  /*0dc0*/  LOP3.LUT R27, R27, 0xffff0000, RZ, 0xc0, !PT ;  /* 0xffff00001b1b7812 */ /* 0x000fe200078ec0ff */
[----:B------:R-:W-:-:S02]  /*0dd0*/  IMAD.U32 R9, R31, 0x10000, RZ ;  /* 0x000100001f097824 */ /* 0x000fc400078e00ff */
[----:B------:R-:W-:-:S04]  /*0de0*/  FFMA.FTZ R11, R26, R11, R25 ;  /* 0x0000000b1a0b7223 */ /* 0x000fc80000010019 */
[----:B------:R-:W-:-:S04]  /*0df0*/  FFMA.FTZ R8, R8, R9, R11 ;  /* 0x0000000908087223 */ /* 0x000fc8000001000b */
[----:B------:R-:W-:Y:S01]  /*0e00*/  FFMA.FTZ R27, R27, R10, R8 ;  /* 0x0000000a1b1b7223 */ /* 0x000fe20000010008 */
[----:B------:R-:W-:-:S04]  /*0e10*/  @P0 SHF.R.S32.HI R10, RZ, 0x1f, R7 ;  /* 0x0000001fff0a0819 */ /* 0x000fc80000011407 */
[----:B------:R-:W1:Y:S01]  /*0e20*/  SHFL.BFLY PT, R8, R27, 0x2, 0x1f ;  /* 0x0c401f001b087f89 */ /* 0x000e6200000e0000 */
[----:B------:R-:W-:Y:S01]  /*0e30*/  @P0 LEA.HI R10, R10, R7, RZ, 0x6 ;  /* 0x000000070a0a0211 */ /* 0x000fe200078f30ff */
[----:B------:R-:W-:-:S06]  /*0e40*/  HFMA2.MMA R7, -RZ, RZ, 0, 0 ;  /* 0x00000000ff077435 */ /* 0x000fcc00000001ff */
[----:B------:R-:W-:Y:S01]  /*0e50*/  @P0 LOP3.LUT R7, R10, 0xffffffc0, RZ, 0xc0, !PT ;  /* 0xffffffc00a070812 */ /* 0x000fe200078ec0ff */
[----:B-1----:R-:W-:Y:S02]  /*0e60*/  FADD.FTZ R11, R27, R8 ;  /* 0x000000081b0b7221 */ /* 0x002fe40000010000 */
[----:B------:R-:W1:Y:S03]  /*0e70*/  LDC.64 R8, c[0x0][0x2d0] ;  /* 0x0000b400ff087b82 */ /* 0x000e660000000a00 */
[----:B------:R-:W2:Y:S02]  /*0e80*/  SHFL.BFLY PT, R12, R11, 0x1, 0x1f ;  /* 0x0c201f000b0c7f89 */ /* 0x000ea400000e0000 */
[----:B--2---:R-:W-:Y:S01]  /*0e90*/  FADD.FTZ R16, R11, R12 ;  /* 0x0000000c0b107221 */ /* 0x004fe20000010000 */
[----:B------:R-:W-:Y:S06]  /*0ea0*/  @P2 BRA `(.L_x_3289) ;  /* 0x0000000000542947 */ /* 0x000fec0003800000 */
[----:B------:R-:W2:Y:S01]  /*0eb0*/  LDC.64 R14, c[0x0][0x278] ;  /* 0x00009e00ff0e7b82 */ /* 0x000ea20000000a00 */
[----:B------:R-:W-:Y:S01]  /*0ec0*/  SHF.R.S32.HI R12, RZ, 0x1f, R39 ;  /* 0x0000001fff0c7819 */ /* 0x000fe20000011427 */
[----:B------:R-:W-:Y:S01]  /*0ed0*/  ULDC.64 UR8, c[0x0][0x280] ;  /* 0x0000a00000087ab9 */ /* 0x000fe20000000a00 */
[--C-:B------:R-:W-:Y:S02]  /*0ee0*/  IADD3 R10, P0, P2, R7, R39, R4.reuse ;  /* 0x00000027070a7210 */ /* 0x100fe40007a1e004 */
[----:B------:R-:W-:Y:S02]  /*0ef0*/  SHF.R.S32.HI R13, RZ, 0x1f, R4 ;  /* 0x0000001fff0d7819 */ /* 0x000fe40000011404 */
[----:B------:R-:W-:-:S04]  /*0f00*/  SHF.R.S32.HI R11, RZ, 0x1f, R7 ;  /* 0x0000001fff0b7819 */ /* 0x000fc80000011407 */
[----:B------:R-:W-:Y:S02]  /*0f10*/  IADD3.X R11, R11, R12, R13, P0, P2 ;  /* 0x0000000c0b0b7210 */ /* 0x000fe400007e440d */
[----:B------:R-:W-:Y:S01]  /*0f20*/  ISETP.GE.AND P0, PT, R39, R2, PT ;  /* 0x000000022700720c */ /* 0x000fe20003f06270 */
[C---:B--2---:R-:W-:Y:S02]  /*0f30*/  IMAD R12, R14.reuse, UR7, RZ ;  /* 0x000000070e0c7c24 */ /* 0x044fe4000f8e02ff */
[----:B------:R-:W-:-:S04]  /*0f40*/  IMAD.WIDE.U32 R10, R14, UR6, R10 ;  /* 0x000000060e0a7c25 */ /* 0x000fc8000f8e000a */
[----:B------:R-:W-:Y:S02]  /*0f50*/  IMAD R13, R15, UR6, R12 ;  /* 0x000000060f0d7c24 */ /* 0x000fe4000f8e020c */
[----:B------:R-:W-:Y:S02]  /*0f60*/  IMAD R15, R41, UR8, RZ ;  /* 0x00000008290f7c24 */ /* 0x000fe4000f8e02ff */
[----:B------:R-:W-:Y:S02]  /*0f70*/  IMAD.IADD R11, R11, 0x1, R13 ;  /* 0x000000010b0b7824 */ /* 0x000fe400078e020d */
[C---:B------:R-:W-:Y:S02]  /*0f80*/  IMAD R15, R0.reuse, UR9, R15 ;  /* 0x00000009000f7c24 */ /* 0x040fe4000f8e020f */
[----:B------:R-:W-:Y:S01]  /*0f90*/  IMAD.WIDE.U32 R10, R0, UR8, R10 ;  /* 0x00000008000a7c25 */ /* 0x000fe2000f8e000a */
[----:B------:R-:W-:-:S03]  /*0fa0*/  ULDC.64 UR8, c[0x0][0x260] ;  /* 0x0000980000087ab9 */ /* 0x000fc60000000a00 */
[----:B------:R-:W-:Y:S01]  /*0fb0*/  IMAD.IADD R11, R11, 0x1, R15 ;  /* 0x000000010b0b7824 */ /* 0x000fe200078e020f */
[----:B------:R-:W-:-:S04]  /*0fc0*/  LEA R12, P2, R10, UR8, 0x2 ;  /* 0x000000080a0c7c11 */ /* 0x000fc8000f8410ff */
[----:B------:R-:W-:Y:S02]  /*0fd0*/  LEA.HI.X R13, R10, UR9, R11, 0x2, P2 ;  /* 0x000000090a0d7c11 */ /* 0x000fe400090f140b */
[----:B------:R-:W-:-:S05]  /*0fe0*/  FSEL R11, R16, RZ, !P0 ;  /* 0x000000ff100b7208 */ /* 0x000fca0004000000 */
[----:B------:R2:W-:Y:S02]  /*0ff0*/  STG.E desc[UR4][R12.64], R11 ;  /* 0x0000000b0c007986 */ /* 0x0005e4000c101904 */
.L_x_3289:
[----:B------:R-:W-:Y:S05]  /*1000*/  BSYNC B0 ;  /* 0x0000000000007941 */ /* 0x000fea0003800000 */
.L_x_3288:
[----:B------:R-:W-:Y:S01]  /*1010*/  VIADD R5, R5, 0x3f ;  /* 0x0000003f05057836 */ /* 0x000fe20000000000 */
[----:B--2---:R-:W-:Y:S01]  /*1020*/  SHF.L.U32 R12, R3, 0x2, RZ ;  /* 0x00000002030c7819 */ /* 0x004fe200000006ff */
[----:B------:R-:W-:Y:S01]  /*1030*/  IMAD R10, R7, 0x60, RZ ;  /* 0x00000060070a7824 */ /* 0x000fe200078e02ff */
[----:B------:R-:W-:Y:S01]  /*1040*/  BSSY B0, `(.L_x_3290) ;  /* 0x0000027000007945 */ /* 0x000fe20003800000 */
[----:B------:R-:W-:Y:S01]  /*1050*/  IMAD R11, R6, 0x1800, RZ ;  /* 0x00001800060b7824 */ /* 0x000fe200078e02ff */
[----:B------:R-:W-:Y:S01]  /*1060*/  SHF.R.S32.HI R2, RZ, 0x1f, R5 ;  /* 0x0000001fff027819 */ /* 0x000fe20000011405 */
[----:B-1----:R-:W-:Y:S01]  /*1070*/  IMAD R16, R8, UR7, RZ ;  /* 0x0000000708107c24 */ /* 0x002fe2000f8e02ff */
[----:B------:R-:W-:Y:S02]  /*1080*/  SHF.R.S32.HI R13, RZ, 0x1f, R10 ;  /* 0x0000001fff0d7819 */ /* 0x000fe4000001140a */
[----:B------:R-:W-:Y:S02]  /*1090*/  LEA.HI R2, R2, R5, RZ, 0x6 ;  /* 0x0000000502027211 */ /* 0x000fe400078f30ff */
[----:B------:R-:W-:-:S02]  /*10a0*/  IADD3 R10, P0, P2, R10, R12, R11 ;  /* 0x0000000c0a0a7210 */ /* 0x000fc40007a1e00b */
[----:B------:R-:W-:Y:S02]  /*10b0*/  LOP3.LUT R5, R2, 0xffffffc0, RZ, 0xc0, !PT ;  /* 0xffffffc002057812 */ /* 0x000fe400078ec0ff */
[----:B------:R-:W-:Y:S02]  /*10c0*/  SHF.R.S32.HI R14, RZ, 0x1f, R11 ;  /* 0x0000001fff0e7819 */ /* 0x000fe4000001140b */
[----:B------:R-:W-:Y:S01]  /*10d0*/  SHF.R.S32.HI R12, RZ, 0x1f, R12 ;  /* 0x0000001fff0c7819 */ /* 0x000fe2000001140c */
[----:B------:R-:W-:Y:S02]  /*10e0*/  IMAD.IADD R2, R5, 0x1, -R4 ;  /* 0x0000000105027824 */ /* 0x000fe400078e0a04 */
[----:B------:R-:W-:Y:S01]  /*10f0*/  IMAD R5, R9, UR6, R16 ;  /* 0x0000000609057c24 */ /* 0x000fe2000f8e0210 */
[----:B------:R-:W-:Y:S02]  /*1100*/  IADD3.X R11, R13, R12, R14, P0, P2 ;  /* 0x0000000c0d0b7210 */ /* 0x000fe400007e440e */
[----:B------:R-:W-:Y:S01]  /*1110*/  ISETP.GE.OR P1, PT, R3, R2, P1 ;  /* 0x000000020300720c */ /* 0x000fe20000f26670 */
[----:B------:R-:W-:-:S04]  /*1120*/  IMAD.WIDE.U32 R8, R8, UR6, R10 ;  /* 0x0000000608087c25 */ /* 0x000fc8000f8e000a */
[----:B------:R-:W-:-:S08]  /*1130*/  IMAD.IADD R5, R9, 0x1, R5 ;  /* 0x0000000109057824 */ /* 0x000fd000078e0205 */
[----:B------:R-:W-:Y:S05]  /*1140*/  @P1 BRA `(.L_x_3291) ;  /* 0x0000000000581947 */ /* 0x000fea0003800000 */
[----:B------:R-:W1:Y:S01]  /*1150*/  LDC.64 R12, c[0x0][0x2a8] ;  /* 0x0000aa00ff0c7b82 */ /* 0x000e620000000a00 */
[----:B------:R-:W-:Y:S01]  /*1160*/  IADD3 R10, P0, P1, R7, R4, R3 ;  /* 0x00000004070a7210 */ /* 0x000fe2000791e003 */
[----:B------:R-:W-:Y:S01]  /*1170*/  ULDC.64 UR8, c[0x0][0x2b0] ;  /* 0x0000ac0000087ab9 */ /* 0x000fe20000000a00 */
[----:B------:R-:W-:Y:S02]  /*1180*/  SHF.R.S32.HI R11, RZ, 0x1f, R7 ;  /* 0x0000001fff0b7819 */ /* 0x000fe40000011407 */
[----:B------:R-:W-:Y:S02]  /*1190*/  SHF.R.S32.HI R2, RZ, 0x1f, R4 ;  /* 0x0000001fff027819 */ /* 0x000fe40000011404 */
[----:B------:R-:W-:-:S04]  /*11a0*/  SHF.R.S32.HI R7, RZ, 0x1f, R3 ;  /* 0x0000001fff077819 */ /* 0x000fc80000011403 */
[----:B------:R-:W-:Y:S02]  /*11b0*/  IADD3.X R11, R11, R2, R7, P0, P1 ;  /* 0x000000020b0b7210 */ /* 0x000fe400007e2407 */
[----:B------:R-:W-:Y:S01]  /*11c0*/  FSETP.NEU.FTZ.AND P0, PT, R42, -INF , PT ;  /* 0xff8000002a00780b */ /* 0x000fe20003f1d000 */
[C---:B-1----:R-:W-:Y:S02]  /*11d0*/  IMAD R2, R12.reuse, UR7, RZ ;  /* 0x000000070c027c24 */ /* 0x042fe4000f8e02ff */
[----:B------:R-:W-:-:S04]  /*11e0*/  IMAD.WIDE.U32 R10, R12, UR6, R10 ;  /* 0x000000060c0a7c25 */ /* 0x000fc8000f8e000a */
[----:B------:R-:W-:Y:S02]  /*11f0*/  IMAD R7, R13, UR6, R2 ;  /* 0x000000060d077c24 */ /* 0x000fe4000f8e0202 */
[----:B------:R-:W-:Y:S01]  /*1200*/  FMUL.FTZ R2, R42, 1.4426950216293334961 ;  /* 0x3fb8aa3b2a027820 */ /* 0x000fe20000410000 */
[----:B------:R-:W-:Y:S02]  /*1210*/  IMAD R13, R41, UR8, RZ ;  /* 0x00000008290d7c24 */ /* 0x000fe4000f8e02ff */
[----:B------:R-:W-:Y:S02]  /*1220*/  IMAD.IADD R11, R11, 0x1, R7 ;  /* 0x000000010b0b7824 */ /* 0x000fe400078e0207 */
[C---:B------:R-:W-:Y:S02]  /*1230*/  IMAD R7, R0.reuse, UR9, R13 ;  /* 0x0000000900077c24 */ /* 0x040fe4000f8e020d */
[----:B------:R-:W-:Y:S01]  /*1240*/  IMAD.WIDE.U32 R10, R0, UR8, R10 ;  /* 0x00000008000a7c25 */ /* 0x000fe2000f8e000a */
[----:B------:R-:W-:-:S04]  /*1250*/  ULDC.64 UR8, c[0x0][0x2a0] ;  /* 0x0000a80000087ab9 */ /* 0x000fc80000000a00 */
[----:B------:R-:W-:Y:S02]  /*1260*/  IADD3 R7, R11, R7, RZ ;  /* 0x000000070b077210 */ /* 0x000fe40007ffe0ff */
[----:B------:R-:W-:-:S04]  /*1270*/  LEA R12, P1, R10, UR8, 0x2 ;  /* 0x000000080a0c7c11 */ /* 0x000fc8000f8210ff */
[----:B------:R-:W-:Y:S02]  /*1280*/  LEA.HI.X R13, R10, UR9, R7, 0x2, P1 ;  /* 0x000000090a0d7c11 */ /* 0x000fe400088f1407 */
[----:B------:R-:W-:-:S05]  /*1290*/  FSEL R7, R2, RZ, P0 ;  /* 0x000000ff02077208 */ /* 0x000fca0000000000 */
[----:B------:R1:W-:Y:S02]  /*12a0*/  STG.E desc[UR4][R12.64], R7 ;  /* 0x000000070c007986 */ /* 0x0003e4000c101904 */
.L_x_3291:
[----:B------:R-:W-:Y:S05]  /*12b0*/  BSYNC B0 ;  /* 0x0000000000007941 */ /* 0x000fea0003800000 */
.L_x_3290:
[----:B------:R-:W-:Y:S01]  /*12c0*/  ULDC.64 UR10, c[0x0][0x2e8] ;  /* 0x0000ba00000a7ab9 */ /* 0x000fe20000000a00 */
[----:B------:R-:W-:Y:S01]  /*12d0*/  ULDC.64 UR8, c[0x0][0x2d8] ;  /* 0x0000b60000087ab9 */ /* 0x000fe20000000a00 */
[----:B------:R-:W-:Y:S01]  /*12e0*/  ISETP.NE.U32.AND P0, PT, RZ, UR10, PT ;  /* 0x0000000aff007c0c */ /* 0x000fe2000bf05070 */
[----:B------:R-:W-:Y:S02]  /*12f0*/  IMAD R41, R41, UR8, RZ ;  /* 0x0000000829297c24 */ /* 0x000fe4000f8e02ff */
[----:B------:R-:W-:Y:S01]  /*1300*/  IMAD.MOV.U32 R4, RZ, RZ, R8 ;  /* 0x000000ffff047224 */ /* 0x000fe200078e0008 */
[----:B------:R-:W-:Y:S01]  /*1310*/  ISETP.NE.AND.EX P0, PT, RZ, UR11, PT, P0 ;  /* 0x0000000bff007c0c */ /* 0x000fe2000bf05300 */
[C---:B------:R-:W-:Y:S02]  /*1320*/  IMAD R41, R0.reuse, UR9, R41 ;  /* 0x0000000900297c24 */ /* 0x040fe4000f8e0229 */
[----:B------:R-:W-:Y:S01]  /*1330*/  IMAD.WIDE.U32 R4, R0, UR8, R4 ;  /* 0x0000000800047c25 */ /* 0x000fe2000f8e0004 */
[----:B------:R-:W-:Y:S01]  /*1340*/  ISETP.NE.OR P0, PT, R3, RZ, !P0 ;  /* 0x000000ff0300720c */ /* 0x000fe20004705670 */
[----:B------:R-:W-:-:S02]  /*1350*/  ULDC.64 UR8, c[0x0][0x2b8] ;  /* 0x0000ae0000087ab9 */ /* 0x000fc40000000a00 */
[----:B------:R-:W-:Y:S01]  /*1360*/  IMAD.IADD R5, R5, 0x1, R41 ;  /* 0x0000000105057824 */ /* 0x000fe200078e0229 */
[----:B------:R-:W-:-:S04]  /*1370*/  LEA R8, P1, R4, UR8, 0x2 ;  /* 0x0000000804087c11 */ /* 0x000fc8000f8210ff */
[----:B------:R-:W-:-:S05]  /*1380*/  LEA.HI.X R9, R4, UR9, R5, 0x2, P1 ;  /* 0x0000000904097c11 */ /* 0x000fca00088f1405 */
[----:B------:R2:W-:Y:S04]  /*1390*/  STG.E.128 desc[UR4][R8.64], RZ ;  /* 0x000000ff08007986 */ /* 0x0005e8000c101d04 */
[----:B------:R2:W-:Y:S04]  /*13a0*/  STG.E.128 desc[UR4][R8.64+0x1000], RZ ;  /* 0x001000ff08007986 */ /* 0x0005e8000c101d04 */
[----:B------:R2:W-:Y:S04]  /*13b0*/  STG.E.128 desc[UR4][R8.64+0x2000], RZ ;  /* 0x002000ff08007986 */ /* 0x0005e8000c101d04 */
[----:B------:R2:W-:Y:S04]  /*13c0*/  STG.E.128 desc[UR4][R8.64+0x3000], RZ ;  /* 0x003000ff08007986 */ /* 0x0005e8000c101d04 */
[----:B------:R2:W-:Y:S04]  /*13d0*/  STG.E.128 desc[UR4][R8.64+0x4000], RZ ;  /* 0x004000ff08007986 */ /* 0x0005e8000c101d04 */
[----:B------:R2:W-:Y:S01]  /*13e0*/  STG.E.128 desc[UR4][R8.64+0x5000], RZ ;  /* 0x005000ff08007986 */ /* 0x0005e2000c101d04 */
[----:B------:R-:W-:Y:S05]  /*13f0*/  @P0 EXIT ;  /* 0x000000000000094d */ /* 0x000fea0003800000 */
[----:B------:R-:W3:Y:S01]  /*1400*/  LDC R5, c[0x0][0x220] ;  /* 0x00008800ff057b82 */ /* 0x000ee20000000800 */
[----:B------:R-:W-:Y:S02]  /*1410*/  ULDC UR7, c[0x0][0x2e0] ;  /* 0x0000b80000077ab9 */ /* 0x000fe40000000800 */
[----:B------:R-:W-:-:S05]  /*1420*/  IMAD R6, R6, UR7, R38 ;  /* 0x0000000706067c24 */ /* 0x000fca000f8e0226 */
[----:B------:R-:W4:Y:S01]  /*1430*/  LDC.64 R2, c[0x0][0x2e8] ;  /* 0x0000ba00ff027b82 */ /* 0x000f220000000a00 */
[----:B---3--:R-:W-:-:S04]  /*1440*/  IMAD R5, R6, R5, UR6 ;  /* 0x0000000606057e24 */ /* 0x008fc8000f8e0205 */
[----:B----4-:R-:W-:-:S05]  /*1450*/  IMAD.WIDE R2, R5, 0x4, R2 ;  /* 0x0000000405027825 */ /* 0x010fca00078e0202 */
[----:B------:R-:W-:Y:S01]  /*1460*/  STG.E desc[UR4][R2.64], RZ ;  /* 0x000000ff02007986 */ /* 0x000fe2000c101904 */
[----:B------:R-:W-:Y:S05]  /*1470*/  EXIT ;  /* 0x000000000000794d */ /* 0x000fea0003800000 */
.L_x_3292:
        /* <DEDUP_REMOVED lines=16> */
.L_x_3320:


//--------------------- .nv.global.init           --------------------------
	.section	.nv.global.init,"aw",@progbits
.nv.global.init:
	.type		$str$23,@object
	.size		$str$23,($str$24 - $str$23)
$str$23:
        /*0000*/ 	.byte	0x28, 0x61, 0x64, 0x64, 0x72, 0x65, 0x73, 0x73, 0x20, 0x26, 0x20, 0x6d, 0x61, 0x73, 0x6b, 0x29
        /*0010*/ 	.byte	0x20, 0x3d, 0x3d, 0x20, 0x30, 0x00
	.type		$str$24,@object
	.size		$str$24,(__unnamed_5 - $str$24)
$str$24:
        /*0016*/ 	.byte	0x2f, 0x74, 0x6d, 0x70, 0x2f, 0x6f, 0x73, 0x73, 0x5f, 0x6b, 0x65, 0x72, 0x6e, 0x65, 0x6c, 0x73
        /*0026*/ 	.byte	0x5f, 0x73, 0x72, 0x63, 0x2f, 0x66, 0x6c, 0x61, 0x73, 0x68, 0x5f, 0x61, 0x74, 0x74, 0x65, 0x6e
        /*0036*/ 	.byte	0x74, 0x69, 0x6f, 0x6e, 0x2f, 0x63, 0x73, 0x72, 0x63, 0x2f, 0x63, 0x75, 0x74, 0x6c, 0x61, 0x73
        /*0046*/ 	.byte	0x73, 0x2f, 0x69, 0x6e, 0x63, 0x6c, 0x75, 0x64, 0x65, 0x2f, 0x63, 0x75, 0x74, 0x65, 0x2f, 0x70
        /*0056*/ 	.byte	0x6f, 0x69, 0x6e, 0x74, 0x65, 0x72, 0x5f, 0x66, 0x6c, 0x61, 0x67, 0x67, 0x65, 0x64, 0x2e, 0x68
        /*0066*/ 	.byte	0x70, 0x70, 0x00
	.type		__unnamed_5,@object
	.size		__unnamed_5,(__unnamed_2 - __unnamed_5)
__unnamed_5:
        /*0069*/ 	.byte	0x61, 0x75, 0x74, 0x6f, 0x20, 0x63, 0x75, 0x74, 0x65, 0x3a, 0x3a, 0x61, 0x73, 0x5f, 0x70, 0x6f
        /* <DEDUP_REMOVED lines=19> */
        /*01a9*/ 	.byte	0x75, 0x74, 0x65, 0x3a, 0x3a, 0x43, 0x3c, 0x33, 0x32, 0x3e, 0x3e, 0x3e, 0x3e, 0x5d, 0x00
	.type		__unnamed_2,@object
	.size		__unnamed_2,(__unnamed_4 - __unnamed_2)
__unnamed_2:
        /* <DEDUP_REMOVED lines=22> */
        /*0318*/ 	.byte	0x31, 0x39, 0x32, 0x3e, 0x3e, 0x3e, 0x3e, 0x20, 0x26, 0x5d, 0x00
	.type		__unnamed_4,@object
	.size		__unnamed_4,(__unnamed_3 - __unnamed_4)
__unnamed_4:
        /* <DEDUP_REMOVED lines=24> */
        /*04a3*/ 	.byte	0x5d, 0x00
	.type		__unnamed_3,@object
	.size		__unnamed_3,(__unnamed_1 - __unnamed_3)
__unnamed_3:
        /* <DEDUP_REMOVED lines=24> */
        /*0625*/ 	.byte	0x20, 0x26, 0x5d, 0x00
	.type		__unnamed_1,@object
	.size		__unnamed_1,(.L_0 - __unnamed_1)
__unnamed_1:
        /* <DEDUP_REMOVED lines=29> */
.L_0:


//--------------------- .nv.shared._ZN7cutlass13device_kernelIN5flash11enable_sm90INS1_16FlashAttnBwdSm90INS1_25CollectiveMainloopBwdSm90ILi2ELi2ELi2EN4cute5tupleIJNS5_1CILi1EEES8_S8_EEENS6_IJNS7_ILi64EEENS7_ILi128EEENS7_ILi96EEEEEENS_10bfloat16_tEfNS_4arch4Sm90ELb0ELb0ELb0ELb0ELb0ELb1ELb0ELb0ELi2ELi1ELi2ELi1ELb1EEENS1_21CollectiveEpilogueBwdISD_SE_SG_Li256ELb0ELb0ELi1EEENS1_19SingleTileSchedulerILb0ELb0ELb0ELi128EEEEEEEEEvNT_6ParamsE --------------------------
	.section	.nv.shared._ZN7cutlass13device_kernelIN5flash11enable_sm90INS1_16FlashAttnBwdSm90INS1_25CollectiveMainloopBwdSm90ILi2ELi2ELi2EN4cute5tupleIJNS5_1CILi1EEES8_S8_EEENS6_IJNS7_ILi64EEENS7_ILi128EEENS7_ILi96EEEEEENS_10bfloat16_tEfNS_4arch4Sm90ELb0ELb0ELb0ELb0ELb0ELb1ELb0ELb0ELi2ELi1ELi2ELi1ELb1EEENS1_21CollectiveEpilogueBwdISD_SE_SG_Li256ELb0ELb0ELi1EEENS1_19SingleTileSchedulerILb0ELb0ELb0ELi128EEEEEEEEEvNT_6ParamsE,"aw",@nobits
	.sectionflags	@""
	.align	16
	.zero		1024


//--------------------- .nv.shared.reserved.0     --------------------------
	.section	.nv.shared.reserved.0,"aw",@nobits
	.weak		__nv_reservedSMEM_offset_0_alias
	.size		__nv_reservedSMEM_offset_0_alias, 0, 0
	.other		__nv_reservedSMEM_offset_0_alias,@"STO_CUDA_RESERVED_SHARED STV_DEFAULT"
__nv_reservedSMEM_offset_0_alias:
	.zero		0


//--------------------- .nv.global                --------------------------
	.section	.nv.global,"aw",@nobits
.nv.global:
	.type		_ZN65_INTERNAL_63387ab6_29_flash_bwd_hdim96_bf16_sm90_cu_3fbc093a_28204cute1_E,@object
	.size		_ZN65_INTERNAL_63387ab6_29_flash_bwd_hdim96_bf16_sm90_cu_3fbc093a_28204cute1_E,(_ZN65_INTERNAL_63387ab6_29_flash_bwd_hdim96_bf16_sm90_cu_3fbc093a_28204cuda3std3__45__cpo6cbeginE - _ZN65_INTERNAL_63387ab6_29_flash_bwd_hdim96_bf16_sm90_cu_3fbc093a_28204cute1_E)
_ZN65_INTERNAL_63387ab6_29_flash_bwd_hdim96_bf16_sm90_cu_3fbc093a_28204cute1_E:
	.zero		1
	.type		_ZN65_INTERNAL_63387ab6_29_flash_bwd_hdim96_bf16_sm90_cu_3fbc093a_28204cuda3std3__45__cpo6cbeginE,@object
	.size		_ZN65_INTERNAL_63387ab6_29_flash_bwd_hdim96_bf16_sm90_cu_3fbc093a_28204cuda3std3__45__cpo6cbeginE,(_ZN65_INTERNAL_63387ab6_29_flash_bwd_hdim96_bf16_sm90_cu_3fbc093a_28204cuda3std3__48in_placeE - _ZN65_INTERNAL_63387ab6_29_flash_bwd_hdim96_bf16_sm90_cu_3fbc093a_28204cuda3std3__45__cpo6cbeginE)
_ZN65_INTERNAL_63387ab6_29_flash_bwd_hdim96_bf16_sm90_cu_3fbc093a_28204cuda3std3__45__cpo6cbeginE:
	.zero		1
	.type		_ZN65_INTERNAL_63387ab6_29_flash_bwd_hdim96_bf16_sm90_cu_3fbc093a_28204cuda3std3__48in_placeE,@object
	.size		_ZN65_INTERNAL_63387ab6_29_flash_bwd_hdim96_bf16_sm90_cu_3fbc093a_28204cuda3std3__48in_placeE,(_ZN65_INTERNAL_63387ab6_29_flash_bwd_hdim96_bf16_sm90_cu_3fbc093a_28204cuda3std6ranges3__45__cpo9iter_moveE - _ZN65_INTERNAL_63387ab6_29_flash_bwd_hdim96_bf16_sm90_cu_3fbc093a_28204cuda3std3__48in_placeE)
_ZN65_INTERNAL_63387ab6_29_flash_bwd_hdim96_bf16_sm90_cu_3fbc093a_28204cuda3std3__48in_placeE:
	.zero		1
	.type		_ZN65_INTERNAL_63387ab6_29_flash_bwd_hdim96_bf16_sm90_cu_3fbc093a_28204cuda3std6ranges3__45__cpo9iter_moveE,@object
	.size		_ZN65_INTERNAL_63387ab6_29_flash_bwd_hdim96_bf16_sm90_cu_3fbc093a_28204cuda3std6ranges3__45__cpo9iter_moveE,(_ZN65_INTERNAL_63387ab6_29_flash_bwd_hdim96_bf16_sm90_cu_3fbc093a_28204cuda3std3__45__cpo5beginE - _ZN65_INTERNAL_63387ab6_29_flash_bwd_hdim96_bf16_sm90_cu_3fbc093a_28204cuda3std6ranges3__45__cpo9iter_moveE)
_ZN65_INTERNAL_63387ab6_29_flash_bwd_hdim96_bf16_sm90_cu_3fbc093a_28204cuda3std6ranges3__45__cpo9iter_moveE:
	.zero		1
	.type		_ZN65_INTERNAL_63387ab6_29_flash_bwd_hdim96_bf16_sm90_cu_3fbc093a_28204cuda3std3__45__cpo5beginE,@object
	.size		_ZN65_INTERNAL_63387ab6_29_flash_bwd_hdim96_bf16_sm90_cu_3fbc093a_28204cuda3std3__45__cpo5beginE,(_ZN65_INTERNAL_63387ab6_29_flash_bwd_hdim96_bf16_sm90_cu_3fbc093a_28204cuda3std3__467_GLOBAL__N__63387ab6_29_flash_bwd_hdim96_bf16_sm90_cu_3fbc093a_28206ignoreE - _ZN65_INTERNAL_63387ab6_29_flash_bwd_hdim96_bf16_sm90_cu_3fbc093a_28204cuda3std3__45__cpo5beginE)
_ZN65_INTERNAL_63387ab6_29_flash_bwd_hdim96_bf16_sm90_cu_3fbc093a_28204cuda3std3__45__cpo5beginE:
	.zero		1
	.type		_ZN65_INTERNAL_63387ab6_29_flash_bwd_hdim96_bf16_sm90_cu_3fbc093a_28204cuda3std3__467_GLOBAL__N__63387ab6_29_flash_bwd_hdim96_bf16_sm90_cu_3fbc093a_28206ignoreE,@object
	.size		_ZN65_INTERNAL_63387ab6_29_flash_bwd_hdim96_bf16_sm90_cu_3fbc093a_28204cuda3std3__467_GLOBAL__N__63387ab6_29_flash_bwd_hdim96_bf16_sm90_cu_3fbc093a_28206ignoreE,(_ZN65_INTERNAL_63387ab6_29_flash_bwd_hdim96_bf16_sm90_cu_3fbc093a_28204cute7productE - _ZN65_INTERNAL_63387ab6_29_flash_bwd_hdim96_bf16_sm90_cu_3fbc093a_28204cuda3std3__467_GLOBAL__N__63387ab6_29_flash_bwd_hdim96_bf16_sm90_cu_3fbc093a_28206ignoreE)
_ZN65_INTERNAL_63387ab6_29_flash_bwd_hdim96_bf16_sm90_cu_3fbc093a_28204cuda3std3__467_GLOBAL__N__63387ab6_29_flash_bwd_hdim96_bf16_sm90_cu_3fbc093a_28206ignoreE:
	.zero		1
	.type		_ZN65_INTERNAL_63387ab6_29_flash_bwd_hdim96_bf16_sm90_cu_3fbc093a_28204cute7productE,@object
	.size		_ZN65_INTERNAL_63387ab6_29_flash_bwd_hdim96_bf16_sm90_cu_3fbc093a_28204cute7productE,(_ZN65_INTERNAL_63387ab6_29_flash_bwd_hdim96_bf16_sm90_cu_3fbc093a_28204cuda3std3__45__cpo3endE - _ZN65_INTERNAL_63387ab6_29_flash_bwd_hdim96_bf16_sm90_cu_3fbc093a_28204cute7productE)
_ZN65_INTERNAL_63387ab6_29_flash_bwd_hdim96_bf16_sm90_cu_3fbc093a_28204cute7productE:
	.zero		1
	.type		_ZN65_INTERNAL_63387ab6_29_flash_bwd_hdim96_bf16_sm90_cu_3fbc093a_28204cuda3std3__45__cpo3endE,@object
	.size		_ZN65_INTERNAL_63387ab6_29_flash_bwd_hdim96_bf16_sm90_cu_3fbc093a_28204cuda3std3__45__cpo3endE,(_ZN65_INTERNAL_63387ab6_29_flash_bwd_hdim96_bf16_sm90_cu_3fbc093a_28204cuda3std3__419piecewise_constructE - _ZN65_INTERNAL_63387ab6_29_flash_bwd_hdim96_bf16_sm90_cu_3fbc093a_28204cuda3std3__45__cpo3endE)
_ZN65_INTERNAL_63387ab6_29_flash_bwd_hdim96_bf16_sm90_cu_3fbc093a_28204cuda3std3__45__cpo3endE:
	.zero		1
	.type		_ZN65_INTERNAL_63387ab6_29_flash_bwd_hdim96_bf16_sm90_cu_3fbc093a_28204cuda3std3__419piecewise_constructE,@object
	.size		_ZN65_INTERNAL_63387ab6_29_flash_bwd_hdim96_bf16_sm90_cu_3fbc093a_28204cuda3std3__419piecewise_constructE,(_ZN65_INTERNAL_63387ab6_29_flash_bwd_hdim96_bf16_sm90_cu_3fbc093a_28204cuda3std3__45__cpo4cendE - _ZN65_INTERNAL_63387ab6_29_flash_bwd_hdim96_bf16_sm90_cu_3fbc093a_28204cuda3std3__419piecewise_constructE)
_ZN65_INTERNAL_63387ab6_29_flash_bwd_hdim96_bf16_sm90_cu_3fbc093a_28204cuda3std3__419piecewise_constructE:
	.zero		1
	.type		_ZN65_INTERNAL_63387ab6_29_flash_bwd_hdim96_bf16_sm90_cu_3fbc093a_28204cuda3std3__45__cpo4cendE,@object
	.size		_ZN65_INTERNAL_63387ab6_29_flash_bwd_hdim96_bf16_sm90_cu_3fbc093a_28204cuda3std3__45__cpo4cendE,(_ZN65_INTERNAL_63387ab6_29_flash_bwd_hdim96_bf16_sm90_cu_3fbc093a_28204cuda3std6ranges3__45__cpo4swapE - _ZN65_INTERNAL_63387ab6_29_flash_bwd_hdim96_bf16_sm90_cu_3fbc093a_28204cuda3std3__45__cpo4cendE)
_ZN65_INTERNAL_63387ab6_29_flash_bwd_hdim96_bf16_sm90_cu_3fbc093a_28204cuda3std3__45__cpo4cendE:
	.zero		1
	.type		_ZN65_INTERNAL_63387ab6_29_flash_bwd_hdim96_bf16_sm90_cu_3fbc093a_28204cuda3std6ranges3__45__cpo4swapE,@object
	.size		_ZN65_INTERNAL_63387ab6_29_flash_bwd_hdim96_bf16_sm90_cu_3fbc093a_28204cuda3std6ranges3__45__cpo4swapE,(.L_12 - _ZN65_INTERNAL_63387ab6_29_flash_bwd_hdim96_bf16_sm90_cu_3fbc093a_28204cuda3std6ranges3__45__cpo4swapE)
_ZN65_INTERNAL_63387ab6_29_flash_bwd_hdim96_bf16_sm90_cu_3fbc093a_28204cuda3std6ranges3__45__cpo4swapE:
	.zero		1
.L_12:


//--------------------- .nv.shared._ZN7cutlass13device_kernelIN5flash11enable_sm90INS1_16FlashAttnBwdSm90INS1_25CollectiveMainloopBwdSm90ILi2ELi2ELi2EN4cute5tupleIJNS5_1CILi1EEES8_S8_EEENS6_IJNS7_ILi64EEENS7_ILi128EEENS7_ILi96EEEEEENS_10bfloat16_tEfNS_4arch4Sm90ELb0ELb0ELb0ELb0ELb1ELb1ELb0ELb0ELi2ELi1ELi2ELi1ELb1EEENS1_21CollectiveEpilogueBwdISD_SE_SG_Li256ELb0ELb0ELi1EEENS1_19SingleTileSchedulerILb0ELb0ELb0ELi128EEEEEEEEEvNT_6ParamsE --------------------------
	.section	.nv.shared._ZN7cutlass13device_kernelIN5flash11enable_sm90INS1_16FlashAttnBwdSm90INS1_25CollectiveMainloopBwdSm90ILi2ELi2ELi2EN4cute5tupleIJNS5_1CILi1EEES8_S8_EEENS6_IJNS7_ILi64EEENS7_ILi128EEENS7_ILi96EEEEEENS_10bfloat16_tEfNS_4arch4Sm90ELb0ELb0ELb0ELb0ELb1ELb1ELb0ELb0ELi2ELi1ELi2ELi1ELb1EEENS1_21CollectiveEpilogueBwdISD_SE_SG_Li256ELb0ELb0ELi1EEENS1_19SingleTileSchedulerILb0ELb0ELb0ELi128EEEEEEEEEvNT_6ParamsE,"aw",@nobits
	.sectionflags	@""
	.align	16
	.zero		1024


//--------------------- .nv.shared._ZN7cutlass13device_kernelIN5flash11enable_sm90INS1_16FlashAttnBwdSm90INS1_25CollectiveMainloopBwdSm90ILi2ELi2ELi2EN4cute5tupleIJNS5_1CILi1EEES8_S8_EEENS6_IJNS7_ILi64EEENS7_ILi128EEENS7_ILi96EEEEEENS_10bfloat16_tEfNS_4arch4Sm90ELb0ELb0ELb0ELb0ELb0ELb1ELb0ELb0ELi2ELi1ELi2ELi1ELb1EEENS1_24CollectiveEpilogueBwdGQAISD_fSG_Li256ELb0ELb0EEENS1_19SingleTileSchedulerILb0ELb0ELb0ELi128EEEEEEEEEvNT_6ParamsE --------------------------
	.section	.nv.shared._ZN7cutlass13device_kernelIN5flash11enable_sm90INS1_16FlashAttnBwdSm90INS1_25CollectiveMainloopBwdSm90ILi2ELi2ELi2EN4cute5tupleIJNS5_1CILi1EEES8_S8_EEENS6_IJNS7_ILi64EEENS7_ILi128EEENS7_ILi96EEEEEENS_10bfloat16_tEfNS_4arch4Sm90ELb0ELb0ELb0ELb0ELb0ELb1ELb0ELb0ELi2ELi1ELi2ELi1ELb1EEENS1_24CollectiveEpilogueBwdGQAISD_fSG_Li256ELb0ELb0EEENS1_19SingleTileSchedulerILb0ELb0ELb0ELi128EEEEEEEEEvNT_6ParamsE,"aw",@nobits
	.sectionflags	@""
	.align	16
	.zero		1024


//--------------------- .nv.shared._ZN7cutlass13device_kernelIN5flash11enable_sm90INS1_16FlashAttnBwdSm90INS1_25CollectiveMainloopBwdSm90ILi2ELi2ELi2EN4cute5tupleIJNS5_1CILi1EEES8_S8_EEENS6_IJNS7_ILi64EEENS7_ILi128EEENS7_ILi96EEEEEENS_10bfloat16_tEfNS_4arch4Sm90ELb0ELb0ELb0ELb0ELb1ELb1ELb0ELb0ELi2ELi1ELi2ELi1ELb1EEENS1_24CollectiveEpilogueBwdGQAISD_fSG_Li256ELb0ELb1EEENS1_19SingleTileSchedulerILb0ELb0ELb0ELi128EEEEEEEEEvNT_6ParamsE --------------------------
	.section	.nv.shared._ZN7cutlass13device_kernelIN5flash11enable_sm90INS1_16FlashAttnBwdSm90INS1_25CollectiveMainloopBwdSm90ILi2ELi2ELi2EN4cute5tupleIJNS5_1CILi1EEES8_S8_EEENS6_IJNS7_ILi64EEENS7_ILi128EEENS7_ILi96EEEEEENS_10bfloat16_tEfNS_4arch4Sm90ELb0ELb0ELb0ELb0ELb1ELb1ELb0ELb0ELi2ELi1ELi2ELi1ELb1EEENS1_24CollectiveEpilogueBwdGQAISD_fSG_Li256ELb0ELb1EEENS1_19SingleTileSchedulerILb0ELb0ELb0ELi128EEEEEEEEEvNT_6ParamsE,"aw",@nobits
	.sectionflags	@""
	.align	16
	.zero		1024


//--------------------- .nv.shared._ZN7cutlass13device_kernelIN5flash11enable_sm90INS1_16FlashAttnBwdSm90INS1_25CollectiveMainloopBwdSm90ILi2ELi2ELi2EN4cute5tupleIJNS5_1CILi1EEES8_S8_EEENS6_IJNS7_ILi64EEENS7_ILi128EEENS7_ILi96EEEEEENS_10bfloat16_tEfNS_4arch4Sm90ELb0ELb0ELb0ELb1ELb0ELb1ELb0ELb0ELi2ELi1ELi2ELi1ELb1EEENS1_21CollectiveEpilogueBwdISD_SE_SG_Li256ELb1ELb0ELi1EEENS1_19SingleTileSchedulerILb1ELb0ELb0ELi128EEEEEEEEEvNT_6ParamsE --------------------------
	.section	.nv.shared._ZN7cutlass13device_kernelIN5flash11enable_sm90INS1_16FlashAttnBwdSm90INS1_25CollectiveMainloopBwdSm90ILi2ELi2ELi2EN4cute5tupleIJNS5_1CILi1EEES8_S8_EEENS6_IJNS7_ILi64EEENS7_ILi128EEENS7_ILi96EEEEEENS_10bfloat16_tEfNS_4arch4Sm90ELb0ELb0ELb0ELb1ELb0ELb1ELb0ELb0ELi2ELi1ELi2ELi1ELb1EEENS1_21CollectiveEpilogueBwdISD_SE_SG_Li256ELb1ELb0ELi1EEENS1_19SingleTileSchedulerILb1ELb0ELb0ELi128EEEEEEEEEvNT_6ParamsE,"aw",@nobits
	.sectionflags	@""
	.align	16
	.zero		1024


//--------------------- .nv.shared._ZN7cutlass13device_kernelIN5flash11enable_sm90INS1_16FlashAttnBwdSm90INS1_25CollectiveMainloopBwdSm90ILi2ELi2ELi2EN4cute5tupleIJNS5_1CILi1EEES8_S8_EEENS6_IJNS7_ILi64EEENS7_ILi128EEENS7_ILi96EEEEEENS_10bfloat16_tEfNS_4arch4Sm90ELb0ELb0ELb0ELb1ELb1ELb1ELb0ELb0ELi2ELi1ELi2ELi1ELb1EEENS1_21CollectiveEpilogueBwdISD_SE_SG_Li256ELb1ELb0ELi1EEENS1_19SingleTileSchedulerILb1ELb0ELb0ELi128EEEEEEEEEvNT_6ParamsE --------------------------
	.section	.nv.shared._ZN7cutlass13device_kernelIN5flash11enable_sm90INS1_16FlashAttnBwdSm90INS1_25CollectiveMainloopBwdSm90ILi2ELi2ELi2EN4cute5tupleIJNS5_1CILi1EEES8_S8_EEENS6_IJNS7_ILi64EEENS7_ILi128EEENS7_ILi96EEEEEENS_10bfloat16_tEfNS_4arch4Sm90ELb0ELb0ELb0ELb1ELb1ELb1ELb0ELb0ELi2ELi1ELi2ELi1ELb1EEENS1_21CollectiveEpilogueBwdISD_SE_SG_Li256ELb1ELb0ELi1EEENS1_19SingleTileSchedulerILb1ELb0ELb0ELi128EEEEEEEEEvNT_6ParamsE,"aw",@nobits
	.sectionflags	@""
	.align	16
	.zero		1024


//--------------------- .nv.shared._ZN7cutlass13device_kernelIN5flash11enable_sm90INS1_16FlashAttnBwdSm90INS1_25CollectiveMainloopBwdSm90ILi2ELi2ELi2EN4cute5tupleIJNS5_1CILi1EEES8_S8_EEENS6_IJNS7_ILi64EEENS7_ILi128EEENS7_ILi96EEEEEENS_10bfloat16_tEfNS_4arch4Sm90ELb0ELb0ELb0ELb1ELb0ELb1ELb0ELb0ELi2ELi1ELi2ELi1ELb1EEENS1_24CollectiveEpilogueBwdGQAISD_fSG_Li256ELb1ELb0EEENS1_19SingleTileSchedulerILb1ELb0ELb0ELi128EEEEEEEEEvNT_6ParamsE --------------------------
	.section	.nv.shared._ZN7cutlass13device_kernelIN5flash11enable_sm90INS1_16FlashAttnBwdSm90INS1_25CollectiveMainloopBwdSm90ILi2ELi2ELi2EN4cute5tupleIJNS5_1CILi1EEES8_S8_EEENS6_IJNS7_ILi64EEENS7_ILi128EEENS7_ILi96EEEEEENS_10bfloat16_tEfNS_4arch4Sm90ELb0ELb0ELb0ELb1ELb0ELb1ELb0ELb0ELi2ELi1ELi2ELi1ELb1EEENS1_24CollectiveEpilogueBwdGQAISD_fSG_Li256ELb1ELb0EEENS1_19SingleTileSchedulerILb1ELb0ELb0ELi128EEEEEEEEEvNT_6ParamsE,"aw",@nobits
	.sectionflags	@""
	.align	16
	.zero		1024


//--------------------- .nv.shared._ZN7cutlass13device_kernelIN5flash11enable_sm90INS1_16FlashAttnBwdSm90INS1_25CollectiveMainloopBwdSm90ILi2ELi2ELi2EN4cute5tupleIJNS5_1CILi1EEES8_S8_EEENS6_IJNS7_ILi64EEENS7_ILi128EEENS7_ILi96EEEEEENS_10bfloat16_tEfNS_4arch4Sm90ELb0ELb0ELb0ELb1ELb1ELb1ELb0ELb0ELi2ELi1ELi2ELi1ELb1EEENS1_24CollectiveEpilogueBwdGQAISD_fSG_Li256ELb1ELb1EEENS1_19SingleTileSchedulerILb1ELb0ELb0ELi128EEEEEEEEEvNT_6ParamsE --------------------------
	.section	.nv.shared._ZN7cutlass13device_kernelIN5flash11enable_sm90INS1_16FlashAttnBwdSm90INS1_25CollectiveMainloopBwdSm90ILi2ELi2ELi2EN4cute5tupleIJNS5_1CILi1EEES8_S8_EEENS6_IJNS7_ILi64EEENS7_ILi128EEENS7_ILi96EEEEEENS_10bfloat16_tEfNS_4arch4Sm90ELb0ELb0ELb0ELb1ELb1ELb1ELb0ELb0ELi2ELi1ELi2ELi1ELb1EEENS1_24CollectiveEpilogueBwdGQAISD_fSG_Li256ELb1ELb1EEENS1_19SingleTileSchedulerILb1ELb0ELb0ELi128EEEEEEEEEvNT_6ParamsE,"aw",@nobits
	.sectionflags	@""
	.align	16
	.zero		1024


//--------------------- .nv.shared._ZN7cutlass13device_kernelIN5flash11enable_sm90INS1_16FlashAttnBwdSm90INS1_25CollectiveMainloopBwdSm90ILi2ELi2ELi2EN4cute5tupleIJNS5_1CILi1EEES8_S8_EEENS6_IJNS7_ILi64EEENS7_ILi128EEENS7_ILi96EEEEEENS_10bfloat16_tEfNS_4arch4Sm90ELb0ELb1ELb0ELb0ELb0ELb1ELb0ELb0ELi2ELi1ELi2ELi1ELb1EEENS1_21CollectiveEpilogueBwdISD_SE_SG_Li256ELb0ELb0ELi1EEENS1_19SingleTileSchedulerILb0ELb0ELb0ELi128EEEEEEEEEvNT_6ParamsE --------------------------
	.section	.nv.shared._ZN7cutlass13device_kernelIN5flash11enable_sm90INS1_16FlashAttnBwdSm90INS1_25CollectiveMainloopBwdSm90ILi2ELi2ELi2EN4cute5tupleIJNS5_1CILi1EEES8_S8_EEENS6_IJNS7_ILi64EEENS7_ILi128EEENS7_ILi96EEEEEENS_10bfloat16_tEfNS_4arch4Sm90ELb0ELb1ELb0ELb0ELb0ELb1ELb0ELb0ELi2ELi1ELi2ELi1ELb1EEENS1_21CollectiveEpilogueBwdISD_SE_SG_Li256ELb0ELb0ELi1EEENS1_19SingleTileSchedulerILb0ELb0ELb0ELi128EEEEEEEEEvNT_6ParamsE,"aw",@nobits
	.sectionflags	@""
	.align	16
	.zero		1024


//--------------------- .nv.shared._ZN7cutlass13device_kernelIN5flash11enable_sm90INS1_16FlashAttnBwdSm90INS1_25CollectiveMainloopBwdSm90ILi2ELi2ELi2EN4cute5tupleIJNS5_1CILi1EEES8_S8_EEENS6_IJNS7_ILi64EEENS7_ILi128EEENS7_ILi96EEEEEENS_10bfloat16_tEfNS_4arch4Sm90ELb0ELb1ELb0ELb0ELb1ELb1ELb0ELb0ELi2ELi1ELi2ELi1ELb1EEENS1_21CollectiveEpilogueBwdISD_SE_SG_Li256ELb0ELb0ELi1EEENS1_19SingleTileSchedulerILb0ELb0ELb0ELi128EEEEEEEEEvNT_6ParamsE --------------------------
	.section	.nv.shared._ZN7cutlass13device_kernelIN5flash11enable_sm90INS1_16FlashAttnBwdSm90INS1_25CollectiveMainloopBwdSm90ILi2ELi2ELi2EN4cute5tupleIJNS5_1CILi1EEES8_S8_EEENS6_IJNS7_ILi64EEENS7_ILi128EEENS7_ILi96EEEEEENS_10bfloat16_tEfNS_4arch4Sm90ELb0ELb1ELb0ELb0ELb1ELb1ELb0ELb0ELi2ELi1ELi2ELi1ELb1EEENS1_21CollectiveEpilogueBwdISD_SE_SG_Li256ELb0ELb0ELi1EEENS1_19SingleTileSchedulerILb0ELb0ELb0ELi128EEEEEEEEEvNT_6ParamsE,"aw",@nobits
	.sectionflags	@""
	.align	16
	.zero		1024


//--------------------- .nv.shared._ZN7cutlass13device_kernelIN5flash11enable_sm90INS1_16FlashAttnBwdSm90INS1_25CollectiveMainloopBwdSm90ILi2ELi2ELi2EN4cute5tupleIJNS5_1CILi1EEES8_S8_EEENS6_IJNS7_ILi64EEENS7_ILi128EEENS7_ILi96EEEEEENS_10bfloat16_tEfNS_4arch4Sm90ELb0ELb1ELb0ELb0ELb0ELb1ELb0ELb0ELi2ELi1ELi2ELi1ELb1EEENS1_24CollectiveEpilogueBwdGQAISD_fSG_Li256ELb0ELb0EEENS1_19SingleTileSchedulerILb0ELb0ELb0ELi128EEEEEEEEEvNT_6ParamsE --------------------------
	.section	.nv.shared._ZN7cutlass13device_kernelIN5flash11enable_sm90INS1_16FlashAttnBwdSm90INS1_25CollectiveMainloopBwdSm90ILi2ELi2ELi2EN4cute5tupleIJNS5_1CILi1EEES8_S8_EEENS6_IJNS7_ILi64EEENS7_ILi128EEENS7_ILi96EEEEEENS_10bfloat16_tEfNS_4arch4Sm90ELb0ELb1ELb0ELb0ELb0ELb1ELb0ELb0ELi2ELi1ELi2ELi1ELb1EEENS1_24CollectiveEpilogueBwdGQAISD_fSG_Li256ELb0ELb0EEENS1_19SingleTileSchedulerILb0ELb0ELb0ELi128EEEEEEEEEvNT_6ParamsE,"aw",@nobits
	.sectionflags	@""
	.align	16
	.zero		1024


//--------------------- .nv.shared._ZN7cutlass13device_kernelIN5flash11enable_sm90INS1_16FlashAttnBwdSm90INS1_25CollectiveMainloopBwdSm90ILi2ELi2ELi2EN4cute5tupleIJNS5_1CILi1EEES8_S8_EEENS6_IJNS7_ILi64EEENS7_ILi128EEENS7_ILi96EEEEEENS_10bfloat16_tEfNS_4arch4Sm90ELb0ELb1ELb0ELb0ELb1ELb1ELb0ELb0ELi2ELi1ELi2ELi1ELb1EEENS1_24CollectiveEpilogueBwdGQAISD_fSG_Li256ELb0ELb1EEENS1_19SingleTileSchedulerILb0ELb0ELb0ELi128EEEEEEEEEvNT_6ParamsE --------------------------
	.section	.nv.shared._ZN7cutlass13device_kernelIN5flash11enable_sm90INS1_16FlashAttnBwdSm90INS1_25CollectiveMainloopBwdSm90ILi2ELi2ELi2EN4cute5tupleIJNS5_1CILi1EEES8_S8_EEENS6_IJNS7_ILi64EEENS7_ILi128EEENS7_ILi96EEEEEENS_10bfloat16_tEfNS_4arch4Sm90ELb0ELb1ELb0ELb0ELb1ELb1ELb0ELb0ELi2ELi1ELi2ELi1ELb1EEENS1_24CollectiveEpilogueBwdGQAISD_fSG_Li256ELb0ELb1EEENS1_19SingleTileSchedulerILb0ELb0ELb0ELi128EEEEEEEEEvNT_6ParamsE,"aw",@nobits
	.sectionflags	@""
	.align	16
	.zero		1024


//--------------------- .nv.shared._ZN7cutlass13device_kernelIN5flash11enable_sm90INS1_16FlashAttnBwdSm90INS1_25CollectiveMainloopBwdSm90ILi2ELi2ELi2EN4cute5tupleIJNS5_1CILi1EEES8_S8_EEENS6_IJNS7_ILi64EEENS7_ILi128EEENS7_ILi96EEEEEENS_10bfloat16_tEfNS_4arch4Sm90ELb0ELb1ELb0ELb1ELb0ELb1ELb0ELb0ELi2ELi1ELi2ELi1ELb1EEENS1_21CollectiveEpilogueBwdISD_SE_SG_Li256ELb1ELb0ELi1EEENS1_19SingleTileSchedulerILb1ELb0ELb0ELi128EEEEEEEEEvNT_6ParamsE --------------------------
	.section	.nv.shared._ZN7cutlass13device_kernelIN5flash11enable_sm90INS1_16FlashAttnBwdSm90INS1_25CollectiveMainloopBwdSm90ILi2ELi2ELi2EN4cute5tupleIJNS5_1CILi1EEES8_S8_EEENS6_IJNS7_ILi64EEENS7_ILi128EEENS7_ILi96EEEEEENS_10bfloat16_tEfNS_4arch4Sm90ELb0ELb1ELb0ELb1ELb0ELb1ELb0ELb0ELi2ELi1ELi2ELi1ELb1EEENS1_21CollectiveEpilogueBwdISD_SE_SG_Li256ELb1ELb0ELi1EEENS1_19SingleTileSchedulerILb1ELb0ELb0ELi128EEEEEEEEEvNT_6ParamsE,"aw",@nobits
	.sectionflags	@""
	.align	16
	.zero		1024


//--------------------- .nv.shared._ZN7cutlass13device_kernelIN5flash11enable_sm90INS1_16FlashAttnBwdSm90INS1_25CollectiveMainloopBwdSm90ILi2ELi2ELi2EN4cute5tupleIJNS5_1CILi1EEES8_S8_EEENS6_IJNS7_ILi64EEENS7_ILi128EEENS7_ILi96EEEEEENS_10bfloat16_tEfNS_4arch4Sm90ELb0ELb1ELb0ELb1ELb1ELb1ELb0ELb0ELi2ELi1ELi2ELi1ELb1EEENS1_21CollectiveEpilogueBwdISD_SE_SG_Li256ELb1ELb0ELi1EEENS1_19SingleTileSchedulerILb1ELb0ELb0ELi128EEEEEEEEEvNT_6ParamsE --------------------------
	.section	.nv.shared._ZN7cutlass13device_kernelIN5flash11enable_sm90INS1_16FlashAttnBwdSm90INS1_25CollectiveMainloopBwdSm90ILi2ELi2ELi2EN4cute5tupleIJNS5_1CILi1EEES8_S8_EEENS6_IJNS7_ILi64EEENS7_ILi128EEENS7_ILi96EEEEEENS_10bfloat16_tEfNS_4arch4Sm90ELb0ELb1ELb0ELb1ELb1ELb1ELb0ELb0ELi2ELi1ELi2ELi1ELb1EEENS1_21CollectiveEpilogueBwdISD_SE_SG_Li256ELb1ELb0ELi1EEENS1_19SingleTileSchedulerILb1ELb0ELb0ELi128EEEEEEEEEvNT_6ParamsE,"aw",@nobits
	.sectionflags	@""
	.align	16
	.zero		1024


//--------------------- .nv.shared._ZN7cutlass13device_kernelIN5flash11enable_sm90INS1_16FlashAttnBwdSm90INS1_25CollectiveMainloopBwdSm90ILi2ELi2ELi2EN4cute5tupleIJNS5_1CILi1EEES8_S8_EEENS6_IJNS7_ILi64EEENS7_ILi128EEENS7_ILi96EEEEEENS_10bfloat16_tEfNS_4arch4Sm90ELb0ELb1ELb0ELb1ELb0ELb1ELb0ELb0ELi2ELi1ELi2ELi1ELb1EEENS1_24CollectiveEpilogueBwdGQAISD_fSG_Li256ELb1ELb0EEENS1_19SingleTileSchedulerILb1ELb0ELb0ELi128EEEEEEEEEvNT_6ParamsE --------------------------
	.section	.nv.shared._ZN7cutlass13device_kernelIN5flash11enable_sm90INS1_16FlashAttnBwdSm90INS1_25CollectiveMainloopBwdSm90ILi2ELi2ELi2EN4cute5tupleIJNS5_1CILi1EEES8_S8_EEENS6_IJNS7_ILi64EEENS7_ILi128EEENS7_ILi96EEEEEENS_10bfloat16_tEfNS_4arch4Sm90ELb0ELb1ELb0ELb1ELb0ELb1ELb0ELb0ELi2ELi1ELi2ELi1ELb1EEENS1_24CollectiveEpilogueBwdGQAISD_fSG_Li256ELb1ELb0EEENS1_19SingleTileSchedulerILb1ELb0ELb0ELi128EEEEEEEEEvNT_6ParamsE,"aw",@nobits
	.sectionflags	@""
	.align	16
	.zero		1024


//--------------------- .nv.shared._ZN7cutlass13device_kernelIN5flash11enable_sm90INS1_16FlashAttnBwdSm90INS1_25CollectiveMainloopBwdSm90ILi2ELi2ELi2EN4cute5tupleIJNS5_1CILi1EEES8_S8_EEENS6_IJNS7_ILi64EEENS7_ILi128EEENS7_ILi96EEEEEENS_10bfloat16_tEfNS_4arch4Sm90ELb0ELb1ELb0ELb1ELb1ELb1ELb0ELb0ELi2ELi1ELi2ELi1ELb1EEENS1_24CollectiveEpilogueBwdGQAISD_fSG_Li256ELb1ELb1EEENS1_19SingleTileSchedulerILb1ELb0ELb0ELi128EEEEEEEEEvNT_6ParamsE --------------------------
	.section	.nv.shared._ZN7cutlass13device_kernelIN5flash11enable_sm90INS1_16FlashAttnBwdSm90INS1_25CollectiveMainloopBwdSm90ILi2ELi2ELi2EN4cute5tupleIJNS5_1CILi1EEES8_S8_EEENS6_IJNS7_ILi64EEENS7_ILi128EEENS7_ILi96EEEEEENS_10bfloat16_tEfNS_4arch4Sm90ELb0ELb1ELb0ELb1ELb1ELb1ELb0ELb0ELi2ELi1ELi2ELi1ELb1EEENS1_24CollectiveEpilogueBwdGQAISD_fSG_Li256ELb1ELb1EEENS1_19SingleTileSchedulerILb1ELb0ELb0ELi128EEEEEEEEEvNT_6ParamsE,"aw",@nobits
	.sectionflags	@""
	.align	16
	.zero		1024


//--------------------- .nv.shared._ZN7cutlass13device_kernelIN5flash11enable_sm90INS1_16FlashAttnBwdSm90INS1_25CollectiveMainloopBwdSm90ILi2ELi2ELi2EN4cute5tupleIJNS5_1CILi1EEES8_S8_EEENS6_IJNS7_ILi64EEENS7_ILi128EEENS7_ILi96EEEEEENS_10bfloat16_tEfNS_4arch4Sm90ELb1ELb0ELb0ELb0ELb0ELb1ELb0ELb0ELi2ELi1ELi2ELi1ELb1EEENS1_21CollectiveEpilogueBwdISD_SE_SG_Li256ELb0ELb0ELi1EEENS1_25SingleTileBwdLPTSchedulerILb0ELi128ELb0EEEEEEEEEvNT_6ParamsE --------------------------
	.section	.nv.shared._ZN7cutlass13device_kernelIN5flash11enable_sm90INS1_16FlashAttnBwdSm90INS1_25CollectiveMainloopBwdSm90ILi2ELi2ELi2EN4cute5tupleIJNS5_1CILi1EEES8_S8_EEENS6_IJNS7_ILi64EEENS7_ILi128EEENS7_ILi96EEEEEENS_10bfloat16_tEfNS_4arch4Sm90ELb1ELb0ELb0ELb0ELb0ELb1ELb0ELb0ELi2ELi1ELi2ELi1ELb1EEENS1_21CollectiveEpilogueBwdISD_SE_SG_Li256ELb0ELb0ELi1EEENS1_25SingleTileBwdLPTSchedulerILb0ELi128ELb0EEEEEEEEEvNT_6ParamsE,"aw",@nobits
	.sectionflags	@""
	.align	16
	.zero		1024


//--------------------- .nv.shared._ZN7cutlass13device_kernelIN5flash11enable_sm90INS1_16FlashAttnBwdSm90INS1_25CollectiveMainloopBwdSm90ILi2ELi2ELi2EN4cute5tupleIJNS5_1CILi1EEES8_S8_EEENS6_IJNS7_ILi64EEENS7_ILi128EEENS7_ILi96EEEEEENS_10bfloat16_tEfNS_4arch4Sm90ELb1ELb0ELb0ELb0ELb1ELb1ELb0ELb0ELi2ELi1ELi2ELi1ELb1EEENS1_21CollectiveEpilogueBwdISD_SE_SG_Li256ELb0ELb0ELi1EEENS1_25SingleTileBwdLPTSchedulerILb0ELi128ELb1EEEEEEEEEvNT_6ParamsE --------------------------
	.section	.nv.shared._ZN7cutlass13device_kernelIN5flash11enable_sm90INS1_16FlashAttnBwdSm90INS1_25CollectiveMainloopBwdSm90ILi2ELi2ELi2EN4cute5tupleIJNS5_1CILi1EEES8_S8_EEENS6_IJNS7_ILi64EEENS7_ILi128EEENS7_ILi96EEEEEENS_10bfloat16_tEfNS_4arch4Sm90ELb1ELb0ELb0ELb0ELb1ELb1ELb0ELb0ELi2ELi1ELi2ELi1ELb1EEENS1_21CollectiveEpilogueBwdISD_SE_SG_Li256ELb0ELb0ELi1EEENS1_25SingleTileBwdLPTSchedulerILb0ELi128ELb1EEEEEEEEEvNT_6ParamsE,"aw",@nobits
	.sectionflags	@""
	.align	16
	.zero		1024


//--------------------- .nv.shared._ZN7cutlass13device_kernelIN5flash11enable_sm90INS1_16FlashAttnBwdSm90INS1_25CollectiveMainloopBwdSm90ILi2ELi2ELi2EN4cute5tupleIJNS5_1CILi1EEES8_S8_EEENS6_IJNS7_ILi64EEENS7_ILi128EEENS7_ILi96EEEEEENS_10bfloat16_tEfNS_4arch4Sm90ELb1ELb0ELb0ELb0ELb0ELb1ELb0ELb0ELi2ELi1ELi2ELi1ELb1EEENS1_24CollectiveEpilogueBwdGQAISD_fSG_Li256ELb0ELb0EEENS1_25SingleTileBwdLPTSchedulerILb0ELi128ELb0EEEEEEEEEvNT_6ParamsE --------------------------
	.section	.nv.shared._ZN7cutlass13device_kernelIN5flash11enable_sm90INS1_16FlashAttnBwdSm90INS1_25CollectiveMainloopBwdSm90ILi2ELi2ELi2EN4cute5tupleIJNS5_1CILi1EEES8_S8_EEENS6_IJNS7_ILi64EEENS7_ILi128EEENS7_ILi96EEEEEENS_10bfloat16_tEfNS_4arch4Sm90ELb1ELb0ELb0ELb0ELb0ELb1ELb0ELb0ELi2ELi1ELi2ELi1ELb1EEENS1_24CollectiveEpilogueBwdGQAISD_fSG_Li256ELb0ELb0EEENS1_25SingleTileBwdLPTSchedulerILb0ELi128ELb0EEEEEEEEEvNT_6ParamsE,"aw",@nobits
	.sectionflags	@""
	.align	16
	.zero		1024


//--------------------- .nv.shared._ZN7cutlass13device_kernelIN5flash11enable_sm90INS1_16FlashAttnBwdSm90INS1_25CollectiveMainloopBwdSm90ILi2ELi2ELi2EN4cute5tupleIJNS5_1CILi1EEES8_S8_EEENS6_IJNS7_ILi64EEENS7_ILi128EEENS7_ILi96EEEEEENS_10bfloat16_tEfNS_4arch4Sm90ELb1ELb0ELb0ELb0ELb1ELb1ELb0ELb0ELi2ELi1ELi2ELi1ELb1EEENS1_24CollectiveEpilogueBwdGQAISD_fSG_Li256ELb0ELb1EEENS1_25SingleTileBwdLPTSchedulerILb0ELi128ELb1EEEEEEEEEvNT_6ParamsE --------------------------
	.section	.nv.shared._ZN7cutlass13device_kernelIN5flash11enable_sm90INS1_16FlashAttnBwdSm90INS1_25CollectiveMainloopBwdSm90ILi2ELi2ELi2EN4cute5tupleIJNS5_1CILi1EEES8_S8_EEENS6_IJNS7_ILi64EEENS7_ILi128EEENS7_ILi96EEEEEENS_10bfloat16_tEfNS_4arch4Sm90ELb1ELb0ELb0ELb0ELb1ELb1ELb0ELb0ELi2ELi1ELi2ELi1ELb1EEENS1_24CollectiveEpilogueBwdGQAISD_fSG_Li256ELb0ELb1EEENS1_25SingleTileBwdLPTSchedulerILb0ELi128ELb1EEEEEEEEEvNT_6ParamsE,"aw",@nobits
	.sectionflags	@""
	.align	16
	.zero		1024


//--------------------- .nv.shared._ZN7cutlass13device_kernelIN5flash22FlashAttnBwdPreprocessIN4cute5tupleIJNS3_1CILi64EEENS5_ILi96EEEEEENS_10bfloat16_tEfNS_4arch4Sm90ELb1ELb0EEEEEvNT_6ParamsE --------------------------
	.section	.nv.shared._ZN7cutlass13device_kernelIN5flash22FlashAttnBwdPreprocessIN4cute5tupleIJNS3_1CILi64EEENS5_ILi96EEEEEENS_10bfloat16_tEfNS_4arch4Sm90ELb1ELb0EEEEEvNT_6ParamsE,"aw",@nobits
	.sectionflags	@""
	.align	16
	.zero		1024


//--------------------- .nv.shared._ZN7cutlass13device_kernelIN5flash11enable_sm90INS1_16FlashAttnBwdSm90INS1_25CollectiveMainloopBwdSm90ILi2ELi2ELi2EN4cute5tupleIJNS5_1CILi1EEES8_S8_EEENS6_IJNS7_ILi64EEENS7_ILi128EEENS7_ILi96EEEEEENS_10bfloat16_tEfNS_4arch4Sm90ELb1ELb0ELb0ELb1ELb0ELb1ELb0ELb0ELi2ELi1ELi2ELi1ELb1EEENS1_21CollectiveEpilogueBwdISD_SE_SG_Li256ELb1ELb0ELi1EEENS1_25SingleTileBwdLPTSchedulerILb1ELi128ELb0EEEEEEEEEvNT_6ParamsE --------------------------
	.section	.nv.shared._ZN7cutlass13device_kernelIN5flash11enable_sm90INS1_16FlashAttnBwdSm90INS1_25CollectiveMainloopBwdSm90ILi2ELi2ELi2EN4cute5tupleIJNS5_1CILi1EEES8_S8_EEENS6_IJNS7_ILi64EEENS7_ILi128EEENS7_ILi96EEEEEENS_10bfloat16_tEfNS_4arch4Sm90ELb1ELb0ELb0ELb1ELb0ELb1ELb0ELb0ELi2ELi1ELi2ELi1ELb1EEENS1_21CollectiveEpilogueBwdISD_SE_SG_Li256ELb1ELb0ELi1EEENS1_25SingleTileBwdLPTSchedulerILb1ELi128ELb0EEEEEEEEEvNT_6ParamsE,"aw",@nobits
	.sectionflags	@""
	.align	16
	.zero		1024


//--------------------- .nv.shared._ZN7cutlass13device_kernelIN5flash11enable_sm90INS1_16FlashAttnBwdSm90INS1_25CollectiveMainloopBwdSm90ILi2ELi2ELi2EN4cute5tupleIJNS5_1CILi1EEES8_S8_EEENS6_IJNS7_ILi64EEENS7_ILi128EEENS7_ILi96EEEEEENS_10bfloat16_tEfNS_4arch4Sm90ELb1ELb0ELb0ELb1ELb1ELb1ELb0ELb0ELi2ELi1ELi2ELi1ELb1EEENS1_21CollectiveEpilogueBwdISD_SE_SG_Li256ELb1ELb0ELi1EEENS1_25SingleTileBwdLPTSchedulerILb1ELi128ELb1EEEEEEEEEvNT_6ParamsE --------------------------
	.section	.nv.shared._ZN7cutlass13device_kernelIN5flash11enable_sm90INS1_16FlashAttnBwdSm90INS1_25CollectiveMainloopBwdSm90ILi2ELi2ELi2EN4cute5tupleIJNS5_1CILi1EEES8_S8_EEENS6_IJNS7_ILi64EEENS7_ILi128EEENS7_ILi96EEEEEENS_10bfloat16_tEfNS_4arch4Sm90ELb1ELb0ELb0ELb1ELb1ELb1ELb0ELb0ELi2ELi1ELi2ELi1ELb1EEENS1_21CollectiveEpilogueBwdISD_SE_SG_Li256ELb1ELb0ELi1EEENS1_25SingleTileBwdLPTSchedulerILb1ELi128ELb1EEEEEEEEEvNT_6ParamsE,"aw",@nobits
	.sectionflags	@""
	.align	16
	.zero		1024


//--------------------- .nv.shared._ZN7cutlass13device_kernelIN5flash11enable_sm90INS1_16FlashAttnBwdSm90INS1_25CollectiveMainloopBwdSm90ILi2ELi2ELi2EN4cute5tupleIJNS5_1CILi1EEES8_S8_EEENS6_IJNS7_ILi64EEENS7_ILi128EEENS7_ILi96EEEEEENS_10bfloat16_tEfNS_4arch4Sm90ELb1ELb0ELb0ELb1ELb0ELb1ELb0ELb0ELi2ELi1ELi2ELi1ELb1EEENS1_24CollectiveEpilogueBwdGQAISD_fSG_Li256ELb1ELb0EEENS1_25SingleTileBwdLPTSchedulerILb1ELi128ELb0EEEEEEEEEvNT_6ParamsE --------------------------
	.section	.nv.shared._ZN7cutlass13device_kernelIN5flash11enable_sm90INS1_16FlashAttnBwdSm90INS1_25CollectiveMainloopBwdSm90ILi2ELi2ELi2EN4cute5tupleIJNS5_1CILi1EEES8_S8_EEENS6_IJNS7_ILi64EEENS7_ILi128EEENS7_ILi96EEEEEENS_10bfloat16_tEfNS_4arch4Sm90ELb1ELb0ELb0ELb1ELb0ELb1ELb0ELb0ELi2ELi1ELi2ELi1ELb1EEENS1_24CollectiveEpilogueBwdGQAISD_fSG_Li256ELb1ELb0EEENS1_25SingleTileBwdLPTSchedulerILb1ELi128ELb0EEEEEEEEEvNT_6ParamsE,"aw",@nobits
	.sectionflags	@""
	.align	16
	.zero		1024


//--------------------- .nv.shared._ZN7cutlass13device_kernelIN5flash32FlashAttnBwdPostprocessConvertdQIN4cute5tupleIJNS3_1CILi128EEENS5_ILi96EEEEEENS_10bfloat16_tEfNS_4arch4Sm90ELi256ENS3_8TiledMMAINS3_8MMA_AtomIJNS3_4SM904GMMA27MMA_64x96x16_F32BF16BF16_RSILNSF_5MajorE0ELSH_1ELNSF_7ScaleInE1ELSI_1EEEEEENS3_6LayoutINS4_IJNS5_ILi2EEENS5_ILi1EEESN_EEENS4_IJSN_NS5_ILi0EEESP_EEEEENS4_IJNS3_10UnderscoreESS_SS_EEEEELb0EEEEEvNT_6ParamsE --------------------------
	.section	.nv.shared._ZN7cutlass13device_kernelIN5flash32FlashAttnBwdPostprocessConvertdQIN4cute5tupleIJNS3_1CILi128EEENS5_ILi96EEEEEENS_10bfloat16_tEfNS_4arch4Sm90ELi256ENS3_8TiledMMAINS3_8MMA_AtomIJNS3_4SM904GMMA27MMA_64x96x16_F32BF16BF16_RSILNSF_5MajorE0ELSH_1ELNSF_7ScaleInE1ELSI_1EEEEEENS3_6LayoutINS4_IJNS5_ILi2EEENS5_ILi1EEESN_EEENS4_IJSN_NS5_ILi0EEESP_EEEEENS4_IJNS3_10UnderscoreESS_SS_EEEEELb0EEEEEvNT_6ParamsE,"aw",@nobits
	.sectionflags	@""
	.align	16
	.zero		1024


//--------------------- .nv.shared._ZN7cutlass13device_kernelIN5flash32FlashAttnBwdPostprocessConvertdQIN4cute5tupleIJNS3_1CILi64EEENS5_ILi96EEEEEENS_10bfloat16_tEfNS_4arch4Sm90ELi256ENS3_8TiledMMAINS3_8MMA_AtomIJNS3_4SM904GMMA27MMA_64x16x16_F32BF16BF16_SSILNSF_5MajorE0ELSH_1ELNSF_7ScaleInE1ELSI_1EEEEEENS3_6LayoutINS4_IJNS5_ILi1EEENS5_ILi2EEESM_EEENS4_IJNS5_ILi0EEESM_SP_EEEEENS4_IJNS3_10UnderscoreESS_SS_EEEEELb0EEEEEvNT_6ParamsE --------------------------
	.section	.nv.shared._ZN7cutlass13device_kernelIN5flash32FlashAttnBwdPostprocessConvertdQIN4cute5tupleIJNS3_1CILi64EEENS5_ILi96EEEEEENS_10bfloat16_tEfNS_4arch4Sm90ELi256ENS3_8TiledMMAINS3_8MMA_AtomIJNS3_4SM904GMMA27MMA_64x16x16_F32BF16BF16_SSILNSF_5MajorE0ELSH_1ELNSF_7ScaleInE1ELSI_1EEEEEENS3_6LayoutINS4_IJNS5_ILi1EEENS5_ILi2EEESM_EEENS4_IJNS5_ILi0EEESM_SP_EEEEENS4_IJNS3_10UnderscoreESS_SS_EEEEELb0EEEEEvNT_6ParamsE,"aw",@nobits
	.sectionflags	@""
	.align	16
	.zero		1024


//--------------------- .nv.shared._ZN7cutlass13device_kernelIN5flash11enable_sm90INS1_16FlashAttnBwdSm90INS1_25CollectiveMainloopBwdSm90ILi2ELi2ELi2EN4cute5tupleIJNS5_1CILi1EEES8_S8_EEENS6_IJNS7_ILi64EEENS7_ILi128EEENS7_ILi96EEEEEENS_10bfloat16_tEfNS_4arch4Sm90ELb1ELb0ELb0ELb1ELb1ELb1ELb0ELb0ELi2ELi1ELi2ELi1ELb1EEENS1_24CollectiveEpilogueBwdGQAISD_fSG_Li256ELb1ELb1EEENS1_25SingleTileBwdLPTSchedulerILb1ELi128ELb1EEEEEEEEEvNT_6ParamsE --------------------------
	.section	.nv.shared._ZN7cutlass13device_kernelIN5flash11enable_sm90INS1_16FlashAttnBwdSm90INS1_25CollectiveMainloopBwdSm90ILi2ELi2ELi2EN4cute5tupleIJNS5_1CILi1EEES8_S8_EEENS6_IJNS7_ILi64EEENS7_ILi128EEENS7_ILi96EEEEEENS_10bfloat16_tEfNS_4arch4Sm90ELb1ELb0ELb0ELb1ELb1ELb1ELb0ELb0ELi2ELi1ELi2ELi1ELb1EEENS1_24CollectiveEpilogueBwdGQAISD_fSG_Li256ELb1ELb1EEENS1_25SingleTileBwdLPTSchedulerILb1ELi128ELb1EEEEEEEEEvNT_6ParamsE,"aw",@nobits
	.sectionflags	@""
	.align	16
	.zero		1024


//--------------------- .nv.shared._ZN7cutlass13device_kernelIN5flash22FlashAttnBwdPreprocessIN4cute5tupleIJNS3_1CILi64EEENS5_ILi96EEEEEENS_10bfloat16_tEfNS_4arch4Sm90ELb1ELb1EEEEEvNT_6ParamsE --------------------------
	.section	.nv.shared._ZN7cutlass13device_kernelIN5flash22FlashAttnBwdPreprocessIN4cute5tupleIJNS3_1CILi64EEENS5_ILi96EEEEEENS_10bfloat16_tEfNS_4arch4Sm90ELb1ELb1EEEEEvNT_6ParamsE,"aw",@nobits
	.sectionflags	@""
	.align	16
	.zero		1024


//--------------------- .nv.constant0._ZN7cutlass13device_kernelIN5flash11enable_sm90INS1_16FlashAttnBwdSm90INS1_25CollectiveMainloopBwdSm90ILi2ELi2ELi2EN4cute5tupleIJNS5_1CILi1EEES8_S8_EEENS6_IJNS7_ILi64EEENS7_ILi128EEENS7_ILi96EEEEEENS_10bfloat16_tEfNS_4arch4Sm90ELb0ELb0ELb0ELb0ELb0ELb1ELb0ELb0ELi2ELi1ELi2ELi1ELb1EEENS1_21CollectiveEpilogueBwdISD_SE_SG_Li256ELb0ELb0ELi1EEENS1_19SingleTileSchedulerILb0ELb0ELb0ELi128EEEEEEEEEvNT_6ParamsE --------------------------
	.section	.nv.constant0._ZN7cutlass13device_kernelIN5flash11enable_sm90INS1_16FlashAttnBwdSm90INS1_25CollectiveMainloopBwdSm90ILi2ELi2ELi2EN4cute5tupleIJNS5_1CILi1EEES8_S8_EEENS6_IJNS7_ILi64EEENS7_ILi128EEENS7_ILi96EEEEEENS_10bfloat16_tEfNS_4arch4Sm90ELb0ELb0ELb0ELb0ELb0ELb1ELb0ELb0ELi2ELi1ELi2ELi1ELb1EEENS1_21CollectiveEpilogueBwdISD_SE_SG_Li256ELb0ELb0ELi1EEENS1_19SingleTileSchedulerILb0ELb0ELb0ELi128EEEEEEEEEvNT_6ParamsE,"a",@progbits
	.sectionflags	@""
	.align	4
.nv.constant0._ZN7cutlass13device_kernelIN5flash11enable_sm90INS1_16FlashAttnBwdSm90INS1_25CollectiveMainloopBwdSm90ILi2ELi2ELi2EN4cute5tupleIJNS5_1CILi1EEES8_S8_EEENS6_IJNS7_ILi64EEENS7_ILi128EEENS7_ILi96EEEEEENS_10bfloat16_tEfNS_4arch4Sm90ELb0ELb0ELb0ELb0ELb0ELb1ELb0ELb0ELi2ELi1ELi2ELi1ELb1EEENS1_21CollectiveEpilogueBwdISD_SE_SG_Li256ELb0ELb0ELi1EEENS1_19SingleTileSchedulerILb0ELb0ELb0ELi128EEEEEEEEEvNT_6ParamsE:
	.zero		2944


//--------------------- .nv.constant0._ZN7cutlass13device_kernelIN5flash11enable_sm90INS1_16FlashAttnBwdSm90INS1_25CollectiveMainloopBwdSm90ILi2ELi2ELi2EN4cute5tupleIJNS5_1CILi1EEES8_S8_EEENS6_IJNS7_ILi64EEENS7_ILi128EEENS7_ILi96EEEEEENS_10bfloat16_tEfNS_4arch4Sm90ELb0ELb0ELb0ELb0ELb1ELb1ELb0ELb0ELi2ELi1ELi2ELi1ELb1EEENS1_21CollectiveEpilogueBwdISD_SE_SG_Li256ELb0ELb0ELi1EEENS1_19SingleTileSchedulerILb0ELb0ELb0ELi128EEEEEEEEEvNT_6ParamsE --------------------------
	.section	.nv.constant0._ZN7cutlass13device_kernelIN5flash11enable_sm90INS1_16FlashAttnBwdSm90INS1_25CollectiveMainloopBwdSm90ILi2ELi2ELi2EN4cute5tupleIJNS5_1CILi1EEES8_S8_EEENS6_IJNS7_ILi64EEENS7_ILi128EEENS7_ILi96EEEEEENS_10bfloat16_tEfNS_4arch4Sm90ELb0ELb0ELb0ELb0ELb1ELb1ELb0ELb0ELi2ELi1ELi2ELi1ELb1EEENS1_21CollectiveEpilogueBwdISD_SE_SG_Li256ELb0ELb0ELi1EEENS1_19SingleTileSchedulerILb0ELb0ELb0ELi128EEEEEEEEEvNT_6ParamsE,"a",@progbits
	.sectionflags	@""
	.align	4
.nv.constant0._ZN7cutlass13device_kernelIN5flash11enable_sm90INS1_16FlashAttnBwdSm90INS1_25CollectiveMainloopBwdSm90ILi2ELi2ELi2EN4cute5tupleIJNS5_1CILi1EEES8_S8_EEENS6_IJNS7_ILi64EEENS7_ILi128EEENS7_ILi96EEEEEENS_10bfloat16_tEfNS_4arch4Sm90ELb0ELb0ELb0ELb0ELb1ELb1ELb0ELb0ELi2ELi1ELi2ELi1ELb1EEENS1_21CollectiveEpilogueBwdISD_SE_SG_Li256ELb0ELb0ELi1EEENS1_19SingleTileSchedulerILb0ELb0ELb0ELi128EEEEEEEEEvNT_6ParamsE:
	.zero		2944


//--------------------- .nv.constant0._ZN7cutlass13device_kernelIN5flash11enable_sm90INS1_16FlashAttnBwdSm90INS1_25CollectiveMainloopBwdSm90ILi2ELi2ELi2EN4cute5tupleIJNS5_1CILi1EEES8_S8_EEENS6_IJNS7_ILi64EEENS7_ILi128EEENS7_ILi96EEEEEENS_10bfloat16_tEfNS_4arch4Sm90ELb0ELb0ELb0ELb0ELb0ELb1ELb0ELb0ELi2ELi1ELi2ELi1ELb1EEENS1_24CollectiveEpilogueBwdGQAISD_fSG_Li256ELb0ELb0EEENS1_19SingleTileSchedulerILb0ELb0ELb0ELi128EEEEEEEEEvNT_6ParamsE --------------------------
	.section	.nv.constant0._ZN7cutlass13device_kernelIN5flash11enable_sm90INS1_16FlashAttnBwdSm90INS1_25CollectiveMainloopBwdSm90ILi2ELi2ELi2EN4cute5tupleIJNS5_1CILi1EEES8_S8_EEENS6_IJNS7_ILi64EEENS7_ILi128EEENS7_ILi96EEEEEENS_10bfloat16_tEfNS_4arch4Sm90ELb0ELb0ELb0ELb0ELb0ELb1ELb0ELb0ELi2ELi1ELi2ELi1ELb1EEENS1_24CollectiveEpilogueBwdGQAISD_fSG_Li256ELb0ELb0EEENS1_19SingleTileSchedulerILb0ELb0ELb0ELi128EEEEEEEEEvNT_6ParamsE,"a",@progbits
	.sectionflags	@""
	.align	4
.nv.constant0._ZN7cutlass13device_kernelIN5flash11enable_sm90INS1_16FlashAttnBwdSm90INS1_25CollectiveMainloopBwdSm90ILi2ELi2ELi2EN4cute5tupleIJNS5_1CILi1EEES8_S8_EEENS6_IJNS7_ILi64EEENS7_ILi128EEENS7_ILi96EEEEEENS_10bfloat16_tEfNS_4arch4Sm90ELb0ELb0ELb0ELb0ELb0ELb1ELb0ELb0ELi2ELi1ELi2ELi1ELb1EEENS1_24CollectiveEpilogueBwdGQAISD_fSG_Li256ELb0ELb0EEENS1_19SingleTileSchedulerILb0ELb0ELb0ELi128EEEEEEEEEvNT_6ParamsE:
	.zero		2304


//--------------------- .nv.constant0._ZN7cutlass13device_kernelIN5flash11enable_sm90INS1_16FlashAttnBwdSm90INS1_25CollectiveMainloopBwdSm90ILi2ELi2ELi2EN4cute5tupleIJNS5_1CILi1EEES8_S8_EEENS6_IJNS7_ILi64EEENS7_ILi128EEENS7_ILi96EEEEEENS_10bfloat16_tEfNS_4arch4Sm90ELb0ELb0ELb0ELb0ELb1ELb1ELb0ELb0ELi2ELi1ELi2ELi1ELb1EEENS1_24CollectiveEpilogueBwdGQAISD_fSG_Li256ELb0ELb1EEENS1_19SingleTileSchedulerILb0ELb0ELb0ELi128EEEEEEEEEvNT_6ParamsE --------------------------
	.section	.nv.constant0._ZN7cutlass13device_kernelIN5flash11enable_sm90INS1_16FlashAttnBwdSm90INS1_25CollectiveMainloopBwdSm90ILi2ELi2ELi2EN4cute5tupleIJNS5_1CILi1EEES8_S8_EEENS6_IJNS7_ILi64EEENS7_ILi128EEENS7_ILi96EEEEEENS_10bfloat16_tEfNS_4arch4Sm90ELb0ELb0ELb0ELb0ELb1ELb1ELb0ELb0ELi2ELi1ELi2ELi1ELb1EEENS1_24CollectiveEpilogueBwdGQAISD_fSG_Li256ELb0ELb1EEENS1_19SingleTileSchedulerILb0ELb0ELb0ELi128EEEEEEEEEvNT_6ParamsE,"a",@progbits
	.sectionflags	@""
	.align	4
.nv.constant0._ZN7cutlass13device_kernelIN5flash11enable_sm90INS1_16FlashAttnBwdSm90INS1_25CollectiveMainloopBwdSm90ILi2ELi2ELi2EN4cute5tupleIJNS5_1CILi1EEES8_S8_EEENS6_IJNS7_ILi64EEENS7_ILi128EEENS7_ILi96EEEEEENS_10bfloat16_tEfNS_4arch4Sm90ELb0ELb0ELb0ELb0ELb1ELb1ELb0ELb0ELi2ELi1ELi2ELi1ELb1EEENS1_24CollectiveEpilogueBwdGQAISD_fSG_Li256ELb0ELb1EEENS1_19SingleTileSchedulerILb0ELb0ELb0ELi128EEEEEEEEEvNT_6ParamsE:
	.zero		2304


//--------------------- .nv.constant0._ZN7cutlass13device_kernelIN5flash11enable_sm90INS1_16FlashAttnBwdSm90INS1_25CollectiveMainloopBwdSm90ILi2ELi2ELi2EN4cute5tupleIJNS5_1CILi1EEES8_S8_EEENS6_IJNS7_ILi64EEENS7_ILi128EEENS7_ILi96EEEEEENS_10bfloat16_tEfNS_4arch4Sm90ELb0ELb0ELb0ELb1ELb0ELb1ELb0ELb0ELi2ELi1ELi2ELi1ELb1EEENS1_21CollectiveEpilogueBwdISD_SE_SG_Li256ELb1ELb0ELi1EEENS1_19SingleTileSchedulerILb1ELb0ELb0ELi128EEEEEEEEEvNT_6ParamsE --------------------------
	.section	.nv.constant0._ZN7cutlass13device_kernelIN5flash11enable_sm90INS1_16FlashAttnBwdSm90INS1_25CollectiveMainloopBwdSm90ILi2ELi2ELi2EN4cute5tupleIJNS5_1CILi1EEES8_S8_EEENS6_IJNS7_ILi64EEENS7_ILi128EEENS7_ILi96EEEEEENS_10bfloat16_tEfNS_4arch4Sm90ELb0ELb0ELb0ELb1ELb0ELb1ELb0ELb0ELi2ELi1ELi2ELi1ELb1EEENS1_21CollectiveEpilogueBwdISD_SE_SG_Li256ELb1ELb0ELi1EEENS1_19SingleTileSchedulerILb1ELb0ELb0ELi128EEEEEEEEEvNT_6ParamsE,"a",@progbits
	.sectionflags	@""
	.align	4
.nv.constant0._ZN7cutlass13device_kernelIN5flash11enable_sm90INS1_16FlashAttnBwdSm90INS1_25CollectiveMainloopBwdSm90ILi2ELi2ELi2EN4cute5tupleIJNS5_1CILi1EEES8_S8_EEENS6_IJNS7_ILi64EEENS7_ILi128EEENS7_ILi96EEEEEENS_10bfloat16_tEfNS_4arch4Sm90ELb0ELb0ELb0ELb1ELb0ELb1ELb0ELb0ELi2ELi1ELi2ELi1ELb1EEENS1_21CollectiveEpilogueBwdISD_SE_SG_Li256ELb1ELb0ELi1EEENS1_19SingleTileSchedulerILb1ELb0ELb0ELi128EEEEEEEEEvNT_6ParamsE:
	.zero		2304


//--------------------- .nv.constant0._ZN7cutlass13device_kernelIN5flash11enable_sm90INS1_16FlashAttnBwdSm90INS1_25CollectiveMainloopBwdSm90ILi2ELi2ELi2EN4cute5tupleIJNS5_1CILi1EEES8_S8_EEENS6_IJNS7_ILi64EEENS7_ILi128EEENS7_ILi96EEEEEENS_10bfloat16_tEfNS_4arch4Sm90ELb0ELb0ELb0ELb1ELb1ELb1ELb0ELb0ELi2ELi1ELi2ELi1ELb1EEENS1_21CollectiveEpilogueBwdISD_SE_SG_Li256ELb1ELb0ELi1EEENS1_19SingleTileSchedulerILb1ELb0ELb0ELi128EEEEEEEEEvNT_6ParamsE --------------------------
	.section	.nv.constant0._ZN7cutlass13device_kernelIN5flash11enable_sm90INS1_16FlashAttnBwdSm90INS1_25CollectiveMainloopBwdSm90ILi2ELi2ELi2EN4cute5tupleIJNS5_1CILi1EEES8_S8_EEENS6_IJNS7_ILi64EEENS7_ILi128EEENS7_ILi96EEEEEENS_10bfloat16_tEfNS_4arch4Sm90ELb0ELb0ELb0ELb1ELb1ELb1ELb0ELb0ELi2ELi1ELi2ELi1ELb1EEENS1_21CollectiveEpilogueBwdISD_SE_SG_Li256ELb1ELb0ELi1EEENS1_19SingleTileSchedulerILb1ELb0ELb0ELi128EEEEEEEEEvNT_6ParamsE,"a",@progbits
	.sectionflags	@""
	.align	4
.nv.constant0._ZN7cutlass13device_kernelIN5flash11enable_sm90INS1_16FlashAttnBwdSm90INS1_25CollectiveMainloopBwdSm90ILi2ELi2ELi2EN4cute5tupleIJNS5_1CILi1EEES8_S8_EEENS6_IJNS7_ILi64EEENS7_ILi128EEENS7_ILi96EEEEEENS_10bfloat16_tEfNS_4arch4Sm90ELb0ELb0ELb0ELb1ELb1ELb1ELb0ELb0ELi2ELi1ELi2ELi1ELb1EEENS1_21CollectiveEpilogueBwdISD_SE_SG_Li256ELb1ELb0ELi1EEENS1_19SingleTileSchedulerILb1ELb0ELb0ELi128EEEEEEEEEvNT_6ParamsE:
	.zero		2304


//--------------------- .nv.constant0._ZN7cutlass13device_kernelIN5flash11enable_sm90INS1_16FlashAttnBwdSm90INS1_25CollectiveMainloopBwdSm90ILi2ELi2ELi2EN4cute5tupleIJNS5_1CILi1EEES8_S8_EEENS6_IJNS7_ILi64EEENS7_ILi128EEENS7_ILi96EEEEEENS_10bfloat16_tEfNS_4arch4Sm90ELb0ELb0ELb0ELb1ELb0ELb1ELb0ELb0ELi2ELi1ELi2ELi1ELb1EEENS1_24CollectiveEpilogueBwdGQAISD_fSG_Li256ELb1ELb0EEENS1_19SingleTileSchedulerILb1ELb0ELb0ELi128EEEEEEEEEvNT_6ParamsE --------------------------
	.section	.nv.constant0._ZN7cutlass13device_kernelIN5flash11enable_sm90INS1_16FlashAttnBwdSm90INS1_25CollectiveMainloopBwdSm90ILi2ELi2ELi2EN4cute5tupleIJNS5_1CILi1EEES8_S8_EEENS6_IJNS7_ILi64EEENS7_ILi128EEENS7_ILi96EEEEEENS_10bfloat16_tEfNS_4arch4Sm90ELb0ELb0ELb0ELb1ELb0ELb1ELb0ELb0ELi2ELi1ELi2ELi1ELb1EEENS1_24CollectiveEpilogueBwdGQAISD_fSG_Li256ELb1ELb0EEENS1_19SingleTileSchedulerILb1ELb0ELb0ELi128EEEEEEEEEvNT_6ParamsE,"a",@progbits
	.sectionflags	@""
	.align	4
.nv.constant0._ZN7cutlass13device_kernelIN5flash11enable_sm90INS1_16FlashAttnBwdSm90INS1_25CollectiveMainloopBwdSm90ILi2ELi2ELi2EN4cute5tupleIJNS5_1CILi1EEES8_S8_EEENS6_IJNS7_ILi64EEENS7_ILi128EEENS7_ILi96EEEEEENS_10bfloat16_tEfNS_4arch4Sm90ELb0ELb0ELb0ELb1ELb0ELb1ELb0ELb0ELi2ELi1ELi2ELi1ELb1EEENS1_24CollectiveEpilogueBwdGQAISD_fSG_Li256ELb1ELb0EEENS1_19SingleTileSchedulerILb1ELb0ELb0ELi128EEEEEEEEEvNT_6ParamsE:
	.zero		2304


//--------------------- .nv.constant0._ZN7cutlass13device_kernelIN5flash11enable_sm90INS1_16FlashAttnBwdSm90INS1_25CollectiveMainloopBwdSm90ILi2ELi2ELi2EN4cute5tupleIJNS5_1CILi1EEES8_S8_EEENS6_IJNS7_ILi64EEENS7_ILi128EEENS7_ILi96EEEEEENS_10bfloat16_tEfNS_4arch4Sm90ELb0ELb0ELb0ELb1ELb1ELb1ELb0ELb0ELi2ELi1ELi2ELi1ELb1EEENS1_24CollectiveEpilogueBwdGQAISD_fSG_Li256ELb1ELb1EEENS1_19SingleTileSchedulerILb1ELb0ELb0ELi128EEEEEEEEEvNT_6ParamsE --------------------------
	.section	.nv.constant0._ZN7cutlass13device_kernelIN5flash11enable_sm90INS1_16FlashAttnBwdSm90INS1_25CollectiveMainloopBwdSm90ILi2ELi2ELi2EN4cute5tupleIJNS5_1CILi1EEES8_S8_EEENS6_IJNS7_ILi64EEENS7_ILi128EEENS7_ILi96EEEEEENS_10bfloat16_tEfNS_4arch4Sm90ELb0ELb0ELb0ELb1ELb1ELb1ELb0ELb0ELi2ELi1ELi2ELi1ELb1EEENS1_24CollectiveEpilogueBwdGQAISD_fSG_Li256ELb1ELb1EEENS1_19SingleTileSchedulerILb1ELb0ELb0ELi128EEEEEEEEEvNT_6ParamsE,"a",@progbits
	.sectionflags	@""
	.align	4
.nv.constant0._ZN7cutlass13device_kernelIN5flash11enable_sm90INS1_16FlashAttnBwdSm90INS1_25CollectiveMainloopBwdSm90ILi2ELi2ELi2EN4cute5tupleIJNS5_1CILi1EEES8_S8_EEENS6_IJNS7_ILi64EEENS7_ILi128EEENS7_ILi96EEEEEENS_10bfloat16_tEfNS_4arch4Sm90ELb0ELb0ELb0ELb1ELb1ELb1ELb0ELb0ELi2ELi1ELi2ELi1ELb1EEENS1_24CollectiveEpilogueBwdGQAISD_fSG_Li256ELb1ELb1EEENS1_19SingleTileSchedulerILb1ELb0ELb0ELi128EEEEEEEEEvNT_6ParamsE:
	.zero		2304


//--------------------- .nv.constant0._ZN7cutlass13device_kernelIN5flash11enable_sm90INS1_16FlashAttnBwdSm90INS1_25CollectiveMainloopBwdSm90ILi2ELi2ELi2EN4cute5tupleIJNS5_1CILi1EEES8_S8_EEENS6_IJNS7_ILi64EEENS7_ILi128EEENS7_ILi96EEEEEENS_10bfloat16_tEfNS_4arch4Sm90ELb0ELb1ELb0ELb0ELb0ELb1ELb0ELb0ELi2ELi1ELi2ELi1ELb1EEENS1_21CollectiveEpilogueBwdISD_SE_SG_Li256ELb0ELb0ELi1EEENS1_19SingleTileSchedulerILb0ELb0ELb0ELi128EEEEEEEEEvNT_6ParamsE --------------------------
	.section	.nv.constant0._ZN7cutlass13device_kernelIN5flash11enable_sm90INS1_16FlashAttnBwdSm90INS1_25CollectiveMainloopBwdSm90ILi2ELi2ELi2EN4cute5tupleIJNS5_1CILi1EEES8_S8_EEENS6_IJNS7_ILi64EEENS7_ILi128EEENS7_ILi96EEEEEENS_10bfloat16_tEfNS_4arch4Sm90ELb0ELb1ELb0ELb0ELb0ELb1ELb0ELb0ELi2ELi1ELi2ELi1ELb1EEENS1_21CollectiveEpilogueBwdISD_SE_SG_Li256ELb0ELb0ELi1EEENS1_19SingleTileSchedulerILb0ELb0ELb0ELi128EEEEEEEEEvNT_6ParamsE,"a",@progbits
	.sectionflags	@""
	.align	4
.nv.constant0._ZN7cutlass13device_kernelIN5flash11enable_sm90INS1_16FlashAttnBwdSm90INS1_25CollectiveMainloopBwdSm90ILi2ELi2ELi2EN4cute5tupleIJNS5_1CILi1EEES8_S8_EEENS6_IJNS7_ILi64EEENS7_ILi128EEENS7_ILi96EEEEEENS_10bfloat16_tEfNS_4arch4Sm90ELb0ELb1ELb0ELb0ELb0ELb1ELb0ELb0ELi2ELi1ELi2ELi1ELb1EEENS1_21CollectiveEpilogueBwdISD_SE_SG_Li256ELb0ELb0ELi1EEENS1_19SingleTileSchedulerILb0ELb0ELb0ELi128EEEEEEEEEvNT_6ParamsE:
	.zero		2944


//--------------------- .nv.constant0._ZN7cutlass13device_kernelIN5flash11enable_sm90INS1_16FlashAttnBwdSm90INS1_25CollectiveMainloopBwdSm90ILi2ELi2ELi2EN4cute5tupleIJNS5_1CILi1EEES8_S8_EEENS6_IJNS7_ILi64EEENS7_ILi128EEENS7_ILi96EEEEEENS_10bfloat16_tEfNS_4arch4Sm90ELb0ELb1ELb0ELb0ELb1ELb1ELb0ELb0ELi2ELi1ELi2ELi1ELb1EEENS1_21CollectiveEpilogueBwdISD_SE_SG_Li256ELb0ELb0ELi1EEENS1_19SingleTileSchedulerILb0ELb0ELb0ELi128EEEEEEEEEvNT_6ParamsE --------------------------
	.section	.nv.constant0._ZN7cutlass13device_kernelIN5flash11enable_sm90INS1_16FlashAttnBwdSm90INS1_25CollectiveMainloopBwdSm90ILi2ELi2ELi2EN4cute5tupleIJNS5_1CILi1EEES8_S8_EEENS6_IJNS7_ILi64EEENS7_ILi128EEENS7_ILi96EEEEEENS_10bfloat16_tEfNS_4arch4Sm90ELb0ELb1ELb0ELb0ELb1ELb1ELb0ELb0ELi2ELi1ELi2ELi1ELb1EEENS1_21CollectiveEpilogueBwdISD_SE_SG_Li256ELb0ELb0ELi1EEENS1_19SingleTileSchedulerILb0ELb0ELb0ELi128EEEEEEEEEvNT_6ParamsE,"a",@progbits
	.sectionflags	@""
	.align	4
.nv.constant0._ZN7cutlass13device_kernelIN5flash11enable_sm90INS1_16FlashAttnBwdSm90INS1_25CollectiveMainloopBwdSm90ILi2ELi2ELi2EN4cute5tupleIJNS5_1CILi1EEES8_S8_EEENS6_IJNS7_ILi64EEENS7_ILi128EEENS7_ILi96EEEEEENS_10bfloat16_tEfNS_4arch4Sm90ELb0ELb1ELb0ELb0ELb1ELb1ELb0ELb0ELi2ELi1ELi2ELi1ELb1EEENS1_21CollectiveEpilogueBwdISD_SE_SG_Li256ELb0ELb0ELi1EEENS1_19SingleTileSchedulerILb0ELb0ELb0ELi128EEEEEEEEEvNT_6ParamsE:
	.zero		2944


//--------------------- .nv.constant0._ZN7cutlass13device_kernelIN5flash11enable_sm90INS1_16FlashAttnBwdSm90INS1_25CollectiveMainloopBwdSm90ILi2ELi2ELi2EN4cute5tupleIJNS5_1CILi1EEES8_S8_EEENS6_IJNS7_ILi64EEENS7_ILi128EEENS7_ILi96EEEEEENS_10bfloat16_tEfNS_4arch4Sm90ELb0ELb1ELb0ELb0ELb0ELb1ELb0ELb0ELi2ELi1ELi2ELi1ELb1EEENS1_24CollectiveEpilogueBwdGQAISD_fSG_Li256ELb0ELb0EEENS1_19SingleTileSchedulerILb0ELb0ELb0ELi128EEEEEEEEEvNT_6ParamsE --------------------------
	.section	.nv.constant0._ZN7cutlass13device_kernelIN5flash11enable_sm90INS1_16FlashAttnBwdSm90INS1_25CollectiveMainloopBwdSm90ILi2ELi2ELi2EN4cute5tupleIJNS5_1CILi1EEES8_S8_EEENS6_IJNS7_ILi64EEENS7_ILi128EEENS7_ILi96EEEEEENS_10bfloat16_tEfNS_4arch4Sm90ELb0ELb1ELb0ELb0ELb0ELb1ELb0ELb0ELi2ELi1ELi2ELi1ELb1EEENS1_24CollectiveEpilogueBwdGQAISD_fSG_Li256ELb0ELb0EEENS1_19SingleTileSchedulerILb0ELb0ELb0ELi128EEEEEEEEEvNT_6ParamsE,"a",@progbits
	.sectionflags	@""
	.align	4
.nv.constant0._ZN7cutlass13device_kernelIN5flash11enable_sm90INS1_16FlashAttnBwdSm90INS1_25CollectiveMainloopBwdSm90ILi2ELi2ELi2EN4cute5tupleIJNS5_1CILi1EEES8_S8_EEENS6_IJNS7_ILi64EEENS7_ILi128EEENS7_ILi96EEEEEENS_10bfloat16_tEfNS_4arch4Sm90ELb0ELb1ELb0ELb0ELb0ELb1ELb0ELb0ELi2ELi1ELi2ELi1ELb1EEENS1_24CollectiveEpilogueBwdGQAISD_fSG_Li256ELb0ELb0EEENS1_19SingleTileSchedulerILb0ELb0ELb0ELi128EEEEEEEEEvNT_6ParamsE:
	.zero		2304


//--------------------- .nv.constant0._ZN7cutlass13device_kernelIN5flash11enable_sm90INS1_16FlashAttnBwdSm90INS1_25CollectiveMainloopBwdSm90ILi2ELi2ELi2EN4cute5tupleIJNS5_1CILi1EEES8_S8_EEENS6_IJNS7_ILi64EEENS7_ILi128EEENS7_ILi96EEEEEENS_10bfloat16_tEfNS_4arch4Sm90ELb0ELb1ELb0ELb0ELb1ELb1ELb0ELb0ELi2ELi1ELi2ELi1ELb1EEENS1_24CollectiveEpilogueBwdGQAISD_fSG_Li256ELb0ELb1EEENS1_19SingleTileSchedulerILb0ELb0ELb0ELi128EEEEEEEEEvNT_6ParamsE --------------------------
	.section	.nv.constant0._ZN7cutlass13device_kernelIN5flash11enable_sm90INS1_16FlashAttnBwdSm90INS1_25CollectiveMainloopBwdSm90ILi2ELi2ELi2EN4cute5tupleIJNS5_1CILi1EEES8_S8_EEENS6_IJNS7_ILi64EEENS7_ILi128EEENS7_ILi96EEEEEENS_10bfloat16_tEfNS_4arch4Sm90ELb0ELb1ELb0ELb0ELb1ELb1ELb0ELb0ELi2ELi1ELi2ELi1ELb1EEENS1_24CollectiveEpilogueBwdGQAISD_fSG_Li256ELb0ELb1EEENS1_19SingleTileSchedulerILb0ELb0ELb0ELi128EEEEEEEEEvNT_6ParamsE,"a",@progbits
	.sectionflags	@""
	.align	4
.nv.constant0._ZN7cutlass13device_kernelIN5flash11enable_sm90INS1_16FlashAttnBwdSm90INS1_25CollectiveMainloopBwdSm90ILi2ELi2ELi2EN4cute5tupleIJNS5_1CILi1EEES8_S8_EEENS6_IJNS7_ILi64EEENS7_ILi128EEENS7_ILi96EEEEEENS_10bfloat16_tEfNS_4arch4Sm90ELb0ELb1ELb0ELb0ELb1ELb1ELb0ELb0ELi2ELi1ELi2ELi1ELb1EEENS1_24CollectiveEpilogueBwdGQAISD_fSG_Li256ELb0ELb1EEENS1_19SingleTileSchedulerILb0ELb0ELb0ELi128EEEEEEEEEvNT_6ParamsE:
	.zero		2304


//--------------------- .nv.constant0._ZN7cutlass13device_kernelIN5flash11enable_sm90INS1_16FlashAttnBwdSm90INS1_25CollectiveMainloopBwdSm90ILi2ELi2ELi2EN4cute5tupleIJNS5_1CILi1EEES8_S8_EEENS6_IJNS7_ILi64EEENS7_ILi128EEENS7_ILi96EEEEEENS_10bfloat16_tEfNS_4arch4Sm90ELb0ELb1ELb0ELb1ELb0ELb1ELb0ELb0ELi2ELi1ELi2ELi1ELb1EEENS1_21CollectiveEpilogueBwdISD_SE_SG_Li256ELb1ELb0ELi1EEENS1_19SingleTileSchedulerILb1ELb0ELb0ELi128EEEEEEEEEvNT_6ParamsE --------------------------
	.section	.nv.constant0._ZN7cutlass13device_kernelIN5flash11enable_sm90INS1_16FlashAttnBwdSm90INS1_25CollectiveMainloopBwdSm90ILi2ELi2ELi2EN4cute5tupleIJNS5_1CILi1EEES8_S8_EEENS6_IJNS7_ILi64EEENS7_ILi128EEENS7_ILi96EEEEEENS_10bfloat16_tEfNS_4arch4Sm90ELb0ELb1ELb0ELb1ELb0ELb1ELb0ELb0ELi2ELi1ELi2ELi1ELb1EEENS1_21CollectiveEpilogueBwdISD_SE_SG_Li256ELb1ELb0ELi1EEENS1_19SingleTileSchedulerILb1ELb0ELb0ELi128EEEEEEEEEvNT_6ParamsE,"a",@progbits
	.sectionflags	@""
	.align	4
.nv.constant0._ZN7cutlass13device_kernelIN5flash11enable_sm90INS1_16FlashAttnBwdSm90INS1_25CollectiveMainloopBwdSm90ILi2ELi2ELi2EN4cute5tupleIJNS5_1CILi1EEES8_S8_EEENS6_IJNS7_ILi64EEENS7_ILi128EEENS7_ILi96EEEEEENS_10bfloat16_tEfNS_4arch4Sm90ELb0ELb1ELb0ELb1ELb0ELb1ELb0ELb0ELi2ELi1ELi2ELi1ELb1EEENS1_21CollectiveEpilogueBwdISD_SE_SG_Li256ELb1ELb0ELi1EEENS1_19SingleTileSchedulerILb1ELb0ELb0ELi128EEEEEEEEEvNT_6ParamsE:
	.zero		2304


//--------------------- .nv.constant0._ZN7cutlass13device_kernelIN5flash11enable_sm90INS1_16FlashAttnBwdSm90INS1_25CollectiveMainloopBwdSm90ILi2ELi2ELi2EN4cute5tupleIJNS5_1CILi1EEES8_S8_EEENS6_IJNS7_ILi64EEENS7_ILi128EEENS7_ILi96EEEEEENS_10bfloat16_tEfNS_4arch4Sm90ELb0ELb1ELb0ELb1ELb1ELb1ELb0ELb0ELi2ELi1ELi2ELi1ELb1EEENS1_21CollectiveEpilogueBwdISD_SE_SG_Li256ELb1ELb0ELi1EEENS1_19SingleTileSchedulerILb1ELb0ELb0ELi128EEEEEEEEEvNT_6ParamsE --------------------------
	.section	.nv.constant0._ZN7cutlass13device_kernelIN5flash11enable_sm90INS1_16FlashAttnBwdSm90INS1_25CollectiveMainloopBwdSm90ILi2ELi2ELi2EN4cute5tupleIJNS5_1CILi1EEES8_S8_EEENS6_IJNS7_ILi64EEENS7_ILi128EEENS7_ILi96EEEEEENS_10bfloat16_tEfNS_4arch4Sm90ELb0ELb1ELb0ELb1ELb1ELb1ELb0ELb0ELi2ELi1ELi2ELi1ELb1EEENS1_21CollectiveEpilogueBwdISD_SE_SG_Li256ELb1ELb0ELi1EEENS1_19SingleTileSchedulerILb1ELb0ELb0ELi128EEEEEEEEEvNT_6ParamsE,"a",@progbits
	.sectionflags	@""
	.align	4
.nv.constant0._ZN7cutlass13device_kernelIN5flash11enable_sm90INS1_16FlashAttnBwdSm90INS1_25CollectiveMainloopBwdSm90ILi2ELi2ELi2EN4cute5tupleIJNS5_1CILi1EEES8_S8_EEENS6_IJNS7_ILi64EEENS7_ILi128EEENS7_ILi96EEEEEENS_10bfloat16_tEfNS_4arch4Sm90ELb0ELb1ELb0ELb1ELb1ELb1ELb0ELb0ELi2ELi1ELi2ELi1ELb1EEENS1_21CollectiveEpilogueBwdISD_SE_SG_Li256ELb1ELb0ELi1EEENS1_19SingleTileSchedulerILb1ELb0ELb0ELi128EEEEEEEEEvNT_6ParamsE:
	.zero		2304


//--------------------- .nv.constant0._ZN7cutlass13device_kernelIN5flash11enable_sm90INS1_16FlashAttnBwdSm90INS1_25CollectiveMainloopBwdSm90ILi2ELi2ELi2EN4cute5tupleIJNS5_1CILi1EEES8_S8_EEENS6_IJNS7_ILi64EEENS7_ILi128EEENS7_ILi96EEEEEENS_10bfloat16_tEfNS_4arch4Sm90ELb0ELb1ELb0ELb1ELb0ELb1ELb0ELb0ELi2ELi1ELi2ELi1ELb1EEENS1_24CollectiveEpilogueBwdGQAISD_fSG_Li256ELb1ELb0EEENS1_19SingleTileSchedulerILb1ELb0ELb0ELi128EEEEEEEEEvNT_6ParamsE --------------------------
	.section	.nv.constant0._ZN7cutlass13device_kernelIN5flash11enable_sm90INS1_16FlashAttnBwdSm90INS1_25CollectiveMainloopBwdSm90ILi2ELi2ELi2EN4cute5tupleIJNS5_1CILi1EEES8_S8_EEENS6_IJNS7_ILi64EEENS7_ILi128EEENS7_ILi96EEEEEENS_10bfloat16_tEfNS_4arch4Sm90ELb0ELb1ELb0ELb1ELb0ELb1ELb0ELb0ELi2ELi1ELi2ELi1ELb1EEENS1_24CollectiveEpilogueBwdGQAISD_fSG_Li256ELb1ELb0EEENS1_19SingleTileSchedulerILb1ELb0ELb0ELi128EEEEEEEEEvNT_6ParamsE,"a",@progbits
	.sectionflags	@""
	.align	4
.nv.constant0._ZN7cutlass13device_kernelIN5flash11enable_sm90INS1_16FlashAttnBwdSm90INS1_25CollectiveMainloopBwdSm90ILi2ELi2ELi2EN4cute5tupleIJNS5_1CILi1EEES8_S8_EEENS6_IJNS7_ILi64EEENS7_ILi128EEENS7_ILi96EEEEEENS_10bfloat16_tEfNS_4arch4Sm90ELb0ELb1ELb0ELb1ELb0ELb1ELb0ELb0ELi2ELi1ELi2ELi1ELb1EEENS1_24CollectiveEpilogueBwdGQAISD_fSG_Li256ELb1ELb0EEENS1_19SingleTileSchedulerILb1ELb0ELb0ELi128EEEEEEEEEvNT_6ParamsE:
	.zero		2304


//--------------------- .nv.constant0._ZN7cutlass13device_kernelIN5flash11enable_sm90INS1_16FlashAttnBwdSm90INS1_25CollectiveMainloopBwdSm90ILi2ELi2ELi2EN4cute5tupleIJNS5_1CILi1EEES8_S8_EEENS6_IJNS7_ILi64EEENS7_ILi128EEENS7_ILi96EEEEEENS_10bfloat16_tEfNS_4arch4Sm90ELb0ELb1ELb0ELb1ELb1ELb1ELb0ELb0ELi2ELi1ELi2ELi1ELb1EEENS1_24CollectiveEpilogueBwdGQAISD_fSG_Li256ELb1ELb1EEENS1_19SingleTileSchedulerILb1ELb0ELb0ELi128EEEEEEEEEvNT_6ParamsE --------------------------
	.section	.nv.constant0._ZN7cutlass13device_kernelIN5flash11enable_sm90INS1_16FlashAttnBwdSm90INS1_25CollectiveMainloopBwdSm90ILi2ELi2ELi2EN4cute5tupleIJNS5_1CILi1EEES8_S8_EEENS6_IJNS7_ILi64EEENS7_ILi128EEENS7_ILi96EEEEEENS_10bfloat16_tEfNS_4arch4Sm90ELb0ELb1ELb0ELb1ELb1ELb1ELb0ELb0ELi2ELi1ELi2ELi1ELb1EEENS1_24CollectiveEpilogueBwdGQAISD_fSG_Li256ELb1ELb1EEENS1_19SingleTileSchedulerILb1ELb0ELb0ELi128EEEEEEEEEvNT_6ParamsE,"a",@progbits
	.sectionflags	@""
	.align	4
.nv.constant0._ZN7cutlass13device_kernelIN5flash11enable_sm90INS1_16FlashAttnBwdSm90INS1_25CollectiveMainloopBwdSm90ILi2ELi2ELi2EN4cute5tupleIJNS5_1CILi1EEES8_S8_EEENS6_IJNS7_ILi64EEENS7_ILi128EEENS7_ILi96EEEEEENS_10bfloat16_tEfNS_4arch4Sm90ELb0ELb1ELb0ELb1ELb1ELb1ELb0ELb0ELi2ELi1ELi2ELi1ELb1EEENS1_24CollectiveEpilogueBwdGQAISD_fSG_Li256ELb1ELb1EEENS1_19SingleTileSchedulerILb1ELb0ELb0ELi128EEEEEEEEEvNT_6ParamsE:
	.zero		2304


//--------------------- .nv.constant0._ZN7cutlass13device_kernelIN5flash11enable_sm90INS1_16FlashAttnBwdSm90INS1_25CollectiveMainloopBwdSm90ILi2ELi2ELi2EN4cute5tupleIJNS5_1CILi1EEES8_S8_EEENS6_IJNS7_ILi64EEENS7_ILi128EEENS7_ILi96EEEEEENS_10bfloat16_tEfNS_4arch4Sm90ELb1ELb0ELb0ELb0ELb0ELb1ELb0ELb0ELi2ELi1ELi2ELi1ELb1EEENS1_21CollectiveEpilogueBwdISD_SE_SG_Li256ELb0ELb0ELi1EEENS1_25SingleTileBwdLPTSchedulerILb0ELi128ELb0EEEEEEEEEvNT_6ParamsE --------------------------
	.section	.nv.constant0._ZN7cutlass13device_kernelIN5flash11enable_sm90INS1_16FlashAttnBwdSm90INS1_25CollectiveMainloopBwdSm90ILi2ELi2ELi2EN4cute5tupleIJNS5_1CILi1EEES8_S8_EEENS6_IJNS7_ILi64EEENS7_ILi128EEENS7_ILi96EEEEEENS_10bfloat16_tEfNS_4arch4Sm90ELb1ELb0ELb0ELb0ELb0ELb1ELb0ELb0ELi2ELi1ELi2ELi1ELb1EEENS1_21CollectiveEpilogueBwdISD_SE_SG_Li256ELb0ELb0ELi1EEENS1_25SingleTileBwdLPTSchedulerILb0ELi128ELb0EEEEEEEEEvNT_6ParamsE,"a",@progbits
	.sectionflags	@""
	.align	4
.nv.constant0._ZN7cutlass13device_kernelIN5flash11enable_sm90INS1_16FlashAttnBwdSm90INS1_25CollectiveMainloopBwdSm90ILi2ELi2ELi2EN4cute5tupleIJNS5_1CILi1EEES8_S8_EEENS6_IJNS7_ILi64EEENS7_ILi128EEENS7_ILi96EEEEEENS_10bfloat16_tEfNS_4arch4Sm90ELb1ELb0ELb0ELb0ELb0ELb1ELb0ELb0ELi2ELi1ELi2ELi1ELb1EEENS1_21CollectiveEpilogueBwdISD_SE_SG_Li256ELb0ELb0ELi1EEENS1_25SingleTileBwdLPTSchedulerILb0ELi128ELb0EEEEEEEEEvNT_6ParamsE:
	.zero		2944


//--------------------- .nv.constant0._ZN7cutlass13device_kernelIN5flash11enable_sm90INS1_16FlashAttnBwdSm90INS1_25CollectiveMainloopBwdSm90ILi2ELi2ELi2EN4cute5tupleIJNS5_1CILi1EEES8_S8_EEENS6_IJNS7_ILi64EEENS7_ILi128EEENS7_ILi96EEEEEENS_10bfloat16_tEfNS_4arch4Sm90ELb1ELb0ELb0ELb0ELb1ELb1ELb0ELb0ELi2ELi1ELi2ELi1ELb1EEENS1_21CollectiveEpilogueBwdISD_SE_SG_Li256ELb0ELb0ELi1EEENS1_25SingleTileBwdLPTSchedulerILb0ELi128ELb1EEEEEEEEEvNT_6ParamsE --------------------------
	.section	.nv.constant0._ZN7cutlass13device_kernelIN5flash11enable_sm90INS1_16FlashAttnBwdSm90INS1_25CollectiveMainloopBwdSm90ILi2ELi2ELi2EN4cute5tupleIJNS5_1CILi1EEES8_S8_EEENS6_IJNS7_ILi64EEENS7_ILi128EEENS7_ILi96EEEEEENS_10bfloat16_tEfNS_4arch4Sm90ELb1ELb0ELb0ELb0ELb1ELb1ELb0ELb0ELi2ELi1ELi2ELi1ELb1EEENS1_21CollectiveEpilogueBwdISD_SE_SG_Li256ELb0ELb0ELi1EEENS1_25SingleTileBwdLPTSchedulerILb0ELi128ELb1EEEEEEEEEvNT_6ParamsE,"a",@progbits
	.sectionflags	@""
	.align	4
.nv.constant0._ZN7cutlass13device_kernelIN5flash11enable_sm90INS1_16FlashAttnBwdSm90INS1_25CollectiveMainloopBwdSm90ILi2ELi2ELi2EN4cute5tupleIJNS5_1CILi1EEES8_S8_EEENS6_IJNS7_ILi64EEENS7_ILi128EEENS7_ILi96EEEEEENS_10bfloat16_tEfNS_4arch4Sm90ELb1ELb0ELb0ELb0ELb1ELb1ELb0ELb0ELi2ELi1ELi2ELi1ELb1EEENS1_21CollectiveEpilogueBwdISD_SE_SG_Li256ELb0ELb0ELi1EEENS1_25SingleTileBwdLPTSchedulerILb0ELi128ELb1EEEEEEEEEvNT_6ParamsE:
	.zero		2944


//--------------------- .nv.constant0._ZN7cutlass13device_kernelIN5flash11enable_sm90INS1_16FlashAttnBwdSm90INS1_25CollectiveMainloopBwdSm90ILi2ELi2ELi2EN4cute5tupleIJNS5_1CILi1EEES8_S8_EEENS6_IJNS7_ILi64EEENS7_ILi128EEENS7_ILi96EEEEEENS_10bfloat16_tEfNS_4arch4Sm90ELb1ELb0ELb0ELb0ELb0ELb1ELb0ELb0ELi2ELi1ELi2ELi1ELb1EEENS1_24CollectiveEpilogueBwdGQAISD_fSG_Li256ELb0ELb0EEENS1_25SingleTileBwdLPTSchedulerILb0ELi128ELb0EEEEEEEEEvNT_6ParamsE --------------------------
	.section	.nv.constant0._ZN7cutlass13device_kernelIN5flash11enable_sm90INS1_16FlashAttnBwdSm90INS1_25CollectiveMainloopBwdSm90ILi2ELi2ELi2EN4cute5tupleIJNS5_1CILi1EEES8_S8_EEENS6_IJNS7_ILi64EEENS7_ILi128EEENS7_ILi96EEEEEENS_10bfloat16_tEfNS_4arch4Sm90ELb1ELb0ELb0ELb0ELb0ELb1ELb0ELb0ELi2ELi1ELi2ELi1ELb1EEENS1_24CollectiveEpilogueBwdGQAISD_fSG_Li256ELb0ELb0EEENS1_25SingleTileBwdLPTSchedulerILb0ELi128ELb0EEEEEEEEEvNT_6ParamsE,"a",@progbits
	.sectionflags	@""
	.align	4
.nv.constant0._ZN7cutlass13device_kernelIN5flash11enable_sm90INS1_16FlashAttnBwdSm90INS1_25CollectiveMainloopBwdSm90ILi2ELi2ELi2EN4cute5tupleIJNS5_1CILi1EEES8_S8_EEENS6_IJNS7_ILi64EEENS7_ILi128EEENS7_ILi96EEEEEENS_10bfloat16_tEfNS_4arch4Sm90ELb1ELb0ELb0ELb0ELb0ELb1ELb0ELb0ELi2ELi1ELi2ELi1ELb1EEENS1_24CollectiveEpilogueBwdGQAISD_fSG_Li256ELb0ELb0EEENS1_25SingleTileBwdLPTSchedulerILb0ELi128ELb0EEEEEEEEEvNT_6ParamsE:
	.zero		2432


//--------------------- .nv.constant0._ZN7cutlass13device_kernelIN5flash11enable_sm90INS1_16FlashAttnBwdSm90INS1_25CollectiveMainloopBwdSm90ILi2ELi2ELi2EN4cute5tupleIJNS5_1CILi1EEES8_S8_EEENS6_IJNS7_ILi64EEENS7_ILi128EEENS7_ILi96EEEEEENS_10bfloat16_tEfNS_4arch4Sm90ELb1ELb0ELb0ELb0ELb1ELb1ELb0ELb0ELi2ELi1ELi2ELi1ELb1EEENS1_24CollectiveEpilogueBwdGQAISD_fSG_Li256ELb0ELb1EEENS1_25SingleTileBwdLPTSchedulerILb0ELi128ELb1EEEEEEEEEvNT_6ParamsE --------------------------
	.section	.nv.constant0._ZN7cutlass13device_kernelIN5flash11enable_sm90INS1_16FlashAttnBwdSm90INS1_25CollectiveMainloopBwdSm90ILi2ELi2ELi2EN4cute5tupleIJNS5_1CILi1EEES8_S8_EEENS6_IJNS7_ILi64EEENS7_ILi128EEENS7_ILi96EEEEEENS_10bfloat16_tEfNS_4arch4Sm90ELb1ELb0ELb0ELb0ELb1ELb1ELb0ELb0ELi2ELi1ELi2ELi1ELb1EEENS1_24CollectiveEpilogueBwdGQAISD_fSG_Li256ELb0ELb1EEENS1_25SingleTileBwdLPTSchedulerILb0ELi128ELb1EEEEEEEEEvNT_6ParamsE,"a",@progbits
	.sectionflags	@""
	.align	4
.nv.constant0._ZN7cutlass13device_kernelIN5flash11enable_sm90INS1_16FlashAttnBwdSm90INS1_25CollectiveMainloopBwdSm90ILi2ELi2ELi2EN4cute5tupleIJNS5_1CILi1EEES8_S8_EEENS6_IJNS7_ILi64EEENS7_ILi128EEENS7_ILi96EEEEEENS_10bfloat16_tEfNS_4arch4Sm90ELb1ELb0ELb0ELb0ELb1ELb1ELb0ELb0ELi2ELi1ELi2ELi1ELb1EEENS1_24CollectiveEpilogueBwdGQAISD_fSG_Li256ELb0ELb1EEENS1_25SingleTileBwdLPTSchedulerILb0ELi128ELb1EEEEEEEEEvNT_6ParamsE:
	.zero		2432


//--------------------- .nv.constant0._ZN7cutlass13device_kernelIN5flash22FlashAttnBwdPreprocessIN4cute5tupleIJNS3_1CILi64EEENS5_ILi96EEEEEENS_10bfloat16_tEfNS_4arch4Sm90ELb1ELb0EEEEEvNT_6ParamsE --------------------------
	.section	.nv.constant0._ZN7cutlass13device_kernelIN5flash22FlashAttnBwdPreprocessIN4cute5tupleIJNS3_1CILi64EEENS5_ILi96EEEEEENS_10bfloat16_tEfNS_4arch4Sm90ELb1ELb0EEEEEvNT_6ParamsE,"a",@progbits
	.sectionflags	@""
	.align	4
.nv.constant0._ZN7cutlass13device_kernelIN5flash22FlashAttnBwdPreprocessIN4cute5tupleIJNS3_1CILi64EEENS5_ILi96EEEEEENS_10bfloat16_tEfNS_4arch4Sm90ELb1ELb0EEEEEvNT_6ParamsE:
	.zero		768


//--------------------- .nv.constant0._ZN7cutlass13device_kernelIN5flash11enable_sm90INS1_16FlashAttnBwdSm90INS1_25CollectiveMainloopBwdSm90ILi2ELi2ELi2EN4cute5tupleIJNS5_1CILi1EEES8_S8_EEENS6_IJNS7_ILi64EEENS7_ILi128EEENS7_ILi96EEEEEENS_10bfloat16_tEfNS_4arch4Sm90ELb1ELb0ELb0ELb1ELb0ELb1ELb0ELb0ELi2ELi1ELi2ELi1ELb1EEENS1_21CollectiveEpilogueBwdISD_SE_SG_Li256ELb1ELb0ELi1EEENS1_25SingleTileBwdLPTSchedulerILb1ELi128ELb0EEEEEEEEEvNT_6ParamsE --------------------------
	.section	.nv.constant0._ZN7cutlass13device_kernelIN5flash11enable_sm90INS1_16FlashAttnBwdSm90INS1_25CollectiveMainloopBwdSm90ILi2ELi2ELi2EN4cute5tupleIJNS5_1CILi1EEES8_S8_EEENS6_IJNS7_ILi64EEENS7_ILi128EEENS7_ILi96EEEEEENS_10bfloat16_tEfNS_4arch4Sm90ELb1ELb0ELb0ELb1ELb0ELb1ELb0ELb0ELi2ELi1ELi2ELi1ELb1EEENS1_21CollectiveEpilogueBwdISD_SE_SG_Li256ELb1ELb0ELi1EEENS1_25SingleTileBwdLPTSchedulerILb1ELi128ELb0EEEEEEEEEvNT_6ParamsE,"a",@progbits
	.sectionflags	@""
	.align	4
.nv.constant0._ZN7cutlass13device_kernelIN5flash11enable_sm90INS1_16FlashAttnBwdSm90INS1_25CollectiveMainloopBwdSm90ILi2ELi2ELi2EN4cute5tupleIJNS5_1CILi1EEES8_S8_EEENS6_IJNS7_ILi64EEENS7_ILi128EEENS7_ILi96EEEEEENS_10bfloat16_tEfNS_4arch4Sm90ELb1ELb0ELb0ELb1ELb0ELb1ELb0ELb0ELi2ELi1ELi2ELi1ELb1EEENS1_21CollectiveEpilogueBwdISD_SE_SG_Li256ELb1ELb0ELi1EEENS1_25SingleTileBwdLPTSchedulerILb1ELi128ELb0EEEEEEEEEvNT_6ParamsE:
	.zero		2304


//--------------------- .nv.constant0._ZN7cutlass13device_kernelIN5flash11enable_sm90INS1_16FlashAttnBwdSm90INS1_25CollectiveMainloopBwdSm90ILi2ELi2ELi2EN4cute5tupleIJNS5_1CILi1EEES8_S8_EEENS6_IJNS7_ILi64EEENS7_ILi128EEENS7_ILi96EEEEEENS_10bfloat16_tEfNS_4arch4Sm90ELb1ELb0ELb0ELb1ELb1ELb1ELb0ELb0ELi2ELi1ELi2ELi1ELb1EEENS1_21CollectiveEpilogueBwdISD_SE_SG_Li256ELb1ELb0ELi1EEENS1_25SingleTileBwdLPTSchedulerILb1ELi128ELb1EEEEEEEEEvNT_6ParamsE --------------------------
	.section	.nv.constant0._ZN7cutlass13device_kernelIN5flash11enable_sm90INS1_16FlashAttnBwdSm90INS1_25CollectiveMainloopBwdSm90ILi2ELi2ELi2EN4cute5tupleIJNS5_1CILi1EEES8_S8_EEENS6_IJNS7_ILi64EEENS7_ILi128EEENS7_ILi96EEEEEENS_10bfloat16_tEfNS_4arch4Sm90ELb1ELb0ELb0ELb1ELb1ELb1ELb0ELb0ELi2ELi1ELi2ELi1ELb1EEENS1_21CollectiveEpilogueBwdISD_SE_SG_Li256ELb1ELb0ELi1EEENS1_25SingleTileBwdLPTSchedulerILb1ELi128ELb1EEEEEEEEEvNT_6ParamsE,"a",@progbits
	.sectionflags	@""
	.align	4
.nv.constant0._ZN7cutlass13device_kernelIN5flash11enable_sm90INS1_16FlashAttnBwdSm90INS1_25CollectiveMainloopBwdSm90ILi2ELi2ELi2EN4cute5tupleIJNS5_1CILi1EEES8_S8_EEENS6_IJNS7_ILi64EEENS7_ILi128EEENS7_ILi96EEEEEENS_10bfloat16_tEfNS_4arch4Sm90ELb1ELb0ELb0ELb1ELb1ELb1ELb0ELb0ELi2ELi1ELi2ELi1ELb1EEENS1_21CollectiveEpilogueBwdISD_SE_SG_Li256ELb1ELb0ELi1EEENS1_25SingleTileBwdLPTSchedulerILb1ELi128ELb1EEEEEEEEEvNT_6ParamsE:
	.zero		2304


//--------------------- .nv.constant0._ZN7cutlass13device_kernelIN5flash11enable_sm90INS1_16FlashAttnBwdSm90INS1_25CollectiveMainloopBwdSm90ILi2ELi2ELi2EN4cute5tupleIJNS5_1CILi1EEES8_S8_EEENS6_IJNS7_ILi64EEENS7_ILi128EEENS7_ILi96EEEEEENS_10bfloat16_tEfNS_4arch4Sm90ELb1ELb0ELb0ELb1ELb0ELb1ELb0ELb0ELi2ELi1ELi2ELi1ELb1EEENS1_24CollectiveEpilogueBwdGQAISD_fSG_Li256ELb1ELb0EEENS1_25SingleTileBwdLPTSchedulerILb1ELi128ELb0EEEEEEEEEvNT_6ParamsE --------------------------
	.section	.nv.constant0._ZN7cutlass13device_kernelIN5flash11enable_sm90INS1_16FlashAttnBwdSm90INS1_25CollectiveMainloopBwdSm90ILi2ELi2ELi2EN4cute5tupleIJNS5_1CILi1EEES8_S8_EEENS6_IJNS7_ILi64EEENS7_ILi128EEENS7_ILi96EEEEEENS_10bfloat16_tEfNS_4arch4Sm90ELb1ELb0ELb0ELb1ELb0ELb1ELb0ELb0ELi2ELi1ELi2ELi1ELb1EEENS1_24CollectiveEpilogueBwdGQAISD_fSG_Li256ELb1ELb0EEENS1_25SingleTileBwdLPTSchedulerILb1ELi128ELb0EEEEEEEEEvNT_6ParamsE,"a",@progbits
	.sectionflags	@""
	.align	4
.nv.constant0._ZN7cutlass13device_kernelIN5flash11enable_sm90INS1_16FlashAttnBwdSm90INS1_25CollectiveMainloopBwdSm90ILi2ELi2ELi2EN4cute5tupleIJNS5_1CILi1EEES8_S8_EEENS6_IJNS7_ILi64EEENS7_ILi128EEENS7_ILi96EEEEEENS_10bfloat16_tEfNS_4arch4Sm90ELb1ELb0ELb0ELb1ELb0ELb1ELb0ELb0ELi2ELi1ELi2ELi1ELb1EEENS1_24CollectiveEpilogueBwdGQAISD_fSG_Li256ELb1ELb0EEENS1_25SingleTileBwdLPTSchedulerILb1ELi128ELb0EEEEEEEEEvNT_6ParamsE:
	.zero		2432


//--------------------- .nv.constant0._ZN7cutlass13device_kernelIN5flash32FlashAttnBwdPostprocessConvertdQIN4cute5tupleIJNS3_1CILi128EEENS5_ILi96EEEEEENS_10bfloat16_tEfNS_4arch4Sm90ELi256ENS3_8TiledMMAINS3_8MMA_AtomIJNS3_4SM904GMMA27MMA_64x96x16_F32BF16BF16_RSILNSF_5MajorE0ELSH_1ELNSF_7ScaleInE1ELSI_1EEEEEENS3_6LayoutINS4_IJNS5_ILi2EEENS5_ILi1EEESN_EEENS4_IJSN_NS5_ILi0EEESP_EEEEENS4_IJNS3_10UnderscoreESS_SS_EEEEELb0EEEEEvNT_6ParamsE --------------------------
	.section	.nv.constant0._ZN7cutlass13device_kernelIN5flash32FlashAttnBwdPostprocessConvertdQIN4cute5tupleIJNS3_1CILi128EEENS5_ILi96EEEEEENS_10bfloat16_tEfNS_4arch4Sm90ELi256ENS3_8TiledMMAINS3_8MMA_AtomIJNS3_4SM904GMMA27MMA_64x96x16_F32BF16BF16_RSILNSF_5MajorE0ELSH_1ELNSF_7ScaleInE1ELSI_1EEEEEENS3_6LayoutINS4_IJNS5_ILi2EEENS5_ILi1EEESN_EEENS4_IJSN_NS5_ILi0EEESP_EEEEENS4_IJNS3_10UnderscoreESS_SS_EEEEELb0EEEEEvNT_6ParamsE,"a",@progbits
	.sectionflags	@""
	.align	4
.nv.constant0._ZN7cutlass13device_kernelIN5flash32FlashAttnBwdPostprocessConvertdQIN4cute5tupleIJNS3_1CILi128EEENS5_ILi96EEEEEENS_10bfloat16_tEfNS_4arch4Sm90ELi256ENS3_8TiledMMAINS3_8MMA_AtomIJNS3_4SM904GMMA27MMA_64x96x16_F32BF16BF16_RSILNSF_5MajorE0ELSH_1ELNSF_7ScaleInE1ELSI_1EEEEEENS3_6LayoutINS4_IJNS5_ILi2EEENS5_ILi1EEESN_EEENS4_IJSN_NS5_ILi0EEESP_EEEEENS4_IJNS3_10UnderscoreESS_SS_EEEEELb0EEEEEvNT_6ParamsE:
	.zero		640


//--------------------- .nv.constant0._ZN7cutlass13device_kernelIN5flash32FlashAttnBwdPostprocessConvertdQIN4cute5tupleIJNS3_1CILi64EEENS5_ILi96EEEEEENS_10bfloat16_tEfNS_4arch4Sm90ELi256ENS3_8TiledMMAINS3_8MMA_AtomIJNS3_4SM904GMMA27MMA_64x16x16_F32BF16BF16_SSILNSF_5MajorE0ELSH_1ELNSF_7ScaleInE1ELSI_1EEEEEENS3_6LayoutINS4_IJNS5_ILi1EEENS5_ILi2EEESM_EEENS4_IJNS5_ILi0EEESM_SP_EEEEENS4_IJNS3_10UnderscoreESS_SS_EEEEELb0EEEEEvNT_6ParamsE --------------------------
	.section	.nv.constant0._ZN7cutlass13device_kernelIN5flash32FlashAttnBwdPostprocessConvertdQIN4cute5tupleIJNS3_1CILi64EEENS5_ILi96EEEEEENS_10bfloat16_tEfNS_4arch4Sm90ELi256ENS3_8TiledMMAINS3_8MMA_AtomIJNS3_4SM904GMMA27MMA_64x16x16_F32BF16BF16_SSILNSF_5MajorE0ELSH_1ELNSF_7ScaleInE1ELSI_1EEEEEENS3_6LayoutINS4_IJNS5_ILi1EEENS5_ILi2EEESM_EEENS4_IJNS5_ILi0EEESM_SP_EEEEENS4_IJNS3_10UnderscoreESS_SS_EEEEELb0EEEEEvNT_6ParamsE,"a",@progbits
	.sectionflags	@""
	.align	4
.nv.constant0._ZN7cutlass13device_kernelIN5flash32FlashAttnBwdPostprocessConvertdQIN4cute5tupleIJNS3_1CILi64EEENS5_ILi96EEEEEENS_10bfloat16_tEfNS_4arch4Sm90ELi256ENS3_8TiledMMAINS3_8MMA_AtomIJNS3_4SM904GMMA27MMA_64x16x16_F32BF16BF16_SSILNSF_5MajorE0ELSH_1ELNSF_7ScaleInE1ELSI_1EEEEEENS3_6LayoutINS4_IJNS5_ILi1EEENS5_ILi2EEESM_EEENS4_IJNS5_ILi0EEESM_SP_EEEEENS4_IJNS3_10UnderscoreESS_SS_EEEEELb0EEEEEvNT_6ParamsE:
	.zero		640


//--------------------- .nv.constant0._ZN7cutlass13device_kernelIN5flash11enable_sm90INS1_16FlashAttnBwdSm90INS1_25CollectiveMainloopBwdSm90ILi2ELi2ELi2EN4cute5tupleIJNS5_1CILi1EEES8_S8_EEENS6_IJNS7_ILi64EEENS7_ILi128EEENS7_ILi96EEEEEENS_10bfloat16_tEfNS_4arch4Sm90ELb1ELb0ELb0ELb1ELb1ELb1ELb0ELb0ELi2ELi1ELi2ELi1ELb1EEENS1_24CollectiveEpilogueBwdGQAISD_fSG_Li256ELb1ELb1EEENS1_25SingleTileBwdLPTSchedulerILb1ELi128ELb1EEEEEEEEEvNT_6ParamsE --------------------------
	.section	.nv.constant0._ZN7cutlass13device_kernelIN5flash11enable_sm90INS1_16FlashAttnBwdSm90INS1_25CollectiveMainloopBwdSm90ILi2ELi2ELi2EN4cute5tupleIJNS5_1CILi1EEES8_S8_EEENS6_IJNS7_ILi64EEENS7_ILi128EEENS7_ILi96EEEEEENS_10bfloat16_tEfNS_4arch4Sm90ELb1ELb0ELb0ELb1ELb1ELb1ELb0ELb0ELi2ELi1ELi2ELi1ELb1EEENS1_24CollectiveEpilogueBwdGQAISD_fSG_Li256ELb1ELb1EEENS1_25SingleTileBwdLPTSchedulerILb1ELi128ELb1EEEEEEEEEvNT_6ParamsE,"a",@progbits
	.sectionflags	@""
	.align	4
.nv.constant0._ZN7cutlass13device_kernelIN5flash11enable_sm90INS1_16FlashAttnBwdSm90INS1_25CollectiveMainloopBwdSm90ILi2ELi2ELi2EN4cute5tupleIJNS5_1CILi1EEES8_S8_EEENS6_IJNS7_ILi64EEENS7_ILi128EEENS7_ILi96EEEEEENS_10bfloat16_tEfNS_4arch4Sm90ELb1ELb0ELb0ELb1ELb1ELb1ELb0ELb0ELi2ELi1ELi2ELi1ELb1EEENS1_24CollectiveEpilogueBwdGQAISD_fSG_Li256ELb1ELb1EEENS1_25SingleTileBwdLPTSchedulerILb1ELi128ELb1EEEEEEEEEvNT_6ParamsE:
	.zero		2432


//--------------------- .nv.constant0._ZN7cutlass13device_kernelIN5flash22FlashAttnBwdPreprocessIN4cute5tupleIJNS3_1CILi64EEENS5_ILi96EEEEEENS_10bfloat16_tEfNS_4arch4Sm90ELb1ELb1EEEEEvNT_6ParamsE --------------------------
	.section	.nv.constant0._ZN7cutlass13device_kernelIN5flash22FlashAttnBwdPreprocessIN4cute5tupleIJNS3_1CILi64EEENS5_ILi96EEEEEENS_10bfloat16_tEfNS_4arch4Sm90ELb1ELb1EEEEEvNT_6ParamsE,"a",@progbits
	.sectionflags	@""
	.align	4
.nv.constant0._ZN7cutlass13device_kernelIN5flash22FlashAttnBwdPreprocessIN4cute5tupleIJNS3_1CILi64EEENS5_ILi96EEEEEENS_10bfloat16_tEfNS_4arch4Sm90ELb1ELb1EEEEEvNT_6ParamsE:
	.zero		768


//--------------------- SYMBOLS --------------------------

	.type		.nv.reservedSmem.offset0,@object
	.size		.nv.reservedSmem.offset0,0x4
	.type		__assertfail,@function
